//
// Generated by NVIDIA NVVM Compiler
//
// Compiler Build ID: CL-36424714
// Cuda compilation tools, release 13.0, V13.0.88
// Based on NVVM 20.0.0
//

.version 9.0
.target sm_100
.address_size 64

	// .globl	_Z25initial_position_velocityjP8Particle
.func  (.param .align 16 .b8 func_retval0[16]) __internal_trig_reduction_slowpathd
(
	.param .b64 __internal_trig_reduction_slowpathd_param_0
)
;
.func  (.param .b64 func_retval0) __internal_accurate_pow
(
	.param .b64 __internal_accurate_pow_param_0,
	.param .b64 __internal_accurate_pow_param_1
)
;
.global .align 4 .b8 precalc_xorwow_matrix[102400];
.global .align 4 .b8 precalc_xorwow_offset_matrix[102400];
.global .align 4 .b8 mrg32k3aM1[2304];
.global .align 4 .b8 mrg32k3aM2[2304];
.global .align 4 .b8 mrg32k3aM1SubSeq[2016];
.global .align 4 .b8 mrg32k3aM2SubSeq[2016];
.global .align 4 .b8 mrg32k3aM1Seq[2304];
.global .align 4 .b8 mrg32k3aM2Seq[2304];
.const .align 8 .b8 __cr_lgamma_table[72];
.extern .shared .align 16 .b8 shParticles[];
.global .align 4 .b8 __cudart_i2opi_f[24] = {65, 144, 67, 60, 153, 149, 98, 219, 192, 221, 52, 245, 209, 87, 39, 252, 41, 21, 68, 78, 110, 131, 249, 162};
.global .align 8 .b8 __cudart_i2opi_d[144] = {8, 93, 141, 31, 177, 95, 251, 107, 234, 146, 82, 138, 247, 57, 7, 61, 123, 241, 229, 235, 199, 186, 39, 117, 45, 234, 95, 158, 102, 63, 70, 79, 183, 9, 203, 39, 207, 126, 54, 109, 31, 109, 10, 90, 139, 17, 47, 239, 15, 152, 5, 222, 255, 151, 248, 31, 59, 40, 249, 189, 139, 95, 132, 156, 244, 57, 83, 131, 57, 214, 145, 57, 65, 126, 95, 180, 38, 112, 156, 233, 132, 68, 187, 46, 245, 53, 130, 232, 62, 167, 41, 177, 28, 235, 29, 254, 28, 146, 209, 9, 234, 46, 73, 6, 224, 210, 77, 66, 58, 110, 36, 183, 97, 197, 187, 222, 171, 99, 81, 254, 65, 144, 67, 60, 153, 149, 98, 219, 192, 221, 52, 245, 209, 87, 39, 252, 41, 21, 68, 78, 110, 131, 249, 162};
.global .align 16 .b8 __cudart_sin_cos_coeffs[128] = {70, 210, 176, 44, 241, 229, 90, 190, 146, 227, 172, 105, 227, 29, 199, 62, 161, 98, 219, 25, 160, 1, 42, 191, 24, 8, 17, 17, 17, 17, 129, 63, 84, 85, 85, 85, 85, 85, 197, 191, 0, 0, 0, 0, 0, 0, 0, 0, 0, 0, 0, 0, 0, 0, 0, 0, 100, 129, 253, 32, 131, 255, 168, 189, 40, 133, 239, 193, 167, 238, 33, 62, 217, 230, 6, 142, 79, 126, 146, 190, 233, 188, 221, 25, 160, 1, 250, 62, 71, 93, 193, 22, 108, 193, 86, 191, 81, 85, 85, 85, 85, 85, 165, 63, 0, 0, 0, 0, 0, 0, 224, 191, 0, 0, 0, 0, 0, 0, 240, 63};

.visible .entry _Z25initial_position_velocityjP8Particle(
	.param .u32 _Z25initial_position_velocityjP8Particle_param_0,
	.param .u64 .ptr .align 1 _Z25initial_position_velocityjP8Particle_param_1
)
{
	.local .align 8 .b8 	__local_depot0[96];
	.reg .b64 	%SP;
	.reg .b64 	%SPL;
	.reg .pred 	%p<505>;
	.reg .b16 	%rs<3>;
	.reg .b32 	%r<6549>;
	.reg .b32 	%f<181>;
	.reg .b64 	%rd<230>;
	.reg .b64 	%fd<647>;

	mov.u64 	%SPL, __local_depot0;
	ld.param.u32 	%r2838, [_Z25initial_position_velocityjP8Particle_param_0];
	add.u64 	%rd1, %SPL, 0;
	add.u64 	%rd2, %SPL, 0;
	add.u64 	%rd3, %SPL, 0;
	add.u64 	%rd4, %SPL, 0;
	add.u64 	%rd5, %SPL, 0;
	add.u64 	%rd6, %SPL, 0;
	add.u64 	%rd7, %SPL, 0;
	add.u64 	%rd8, %SPL, 0;
	add.u64 	%rd9, %SPL, 48;
	mov.u32 	%r2839, %ctaid.x;
	mov.u32 	%r2840, %ntid.x;
	mov.u32 	%r2841, %tid.x;
	mad.lo.s32 	%r2842, %r2839, %r2840, %r2841;
	cvt.s64.s32 	%rd10, %r2842;
	xor.b32  	%r2843, %r2838, -1429050551;
	mul.lo.s32 	%r1, %r2843, 1099087573;
	add.s32 	%r2844, %r1, -638133224;
	add.s32 	%r5386, %r1, 123456789;
	st.local.v2.u32 	[%rd9], {%r2844, %r5386};
	xor.b32  	%r5385, %r1, 362436069;
	mov.b32 	%r5093, -123459836;
	st.local.v2.u32 	[%rd9+8], {%r5385, %r5093};
	add.s32 	%r5382, %r1, 5783321;
	mov.b32 	%r5092, -589760388;
	st.local.v2.u32 	[%rd9+16], {%r5092, %r5382};
	setp.eq.s32 	%p1, %r2842, 0;
	mov.u32 	%r5091, %r5382;
	mov.u32 	%r5094, %r5385;
	mov.u32 	%r5095, %r5386;
	@%p1 bra 	$L__BB0_115;
	mov.b32 	%r5078, 0;
	mov.b32 	%r5093, -123459836;
	mov.b32 	%r5092, -589760388;
	mov.u32 	%r5091, %r5382;
	mov.u32 	%r5094, %r5385;
	mov.u32 	%r5095, %r5386;
	mov.u64 	%rd215, %rd10;
$L__BB0_2:
	mov.u64 	%rd11, %rd215;
	and.b64  	%rd80, %rd11, 3;
	setp.eq.s64 	%p2, %rd80, 0;
	@%p2 bra 	$L__BB0_114;
	mul.wide.u32 	%rd81, %r5078, 3200;
	mov.u64 	%rd82, precalc_xorwow_matrix;
	add.s64 	%rd12, %rd82, %rd81;
	mov.b32 	%r5091, 0;
	mov.u32 	%r5092, %r5091;
	mov.u32 	%r5093, %r5091;
	mov.u32 	%r5094, %r5091;
	mov.u32 	%r5095, %r5091;
	mov.u32 	%r5084, %r5091;
$L__BB0_4:
	mul.wide.u32 	%rd83, %r5084, 4;
	add.s64 	%rd84, %rd9, %rd83;
	ld.local.u32 	%r17, [%rd84+4];
	shl.b32 	%r18, %r5084, 5;
	mov.b32 	%r5090, 0;
$L__BB0_5:
	.pragma "nounroll";
	shr.u32 	%r2850, %r17, %r5090;
	and.b32  	%r2851, %r2850, 1;
	setp.eq.b32 	%p3, %r2851, 1;
	not.pred 	%p4, %p3;
	add.s32 	%r2852, %r18, %r5090;
	mul.lo.s32 	%r2853, %r2852, 5;
	mul.wide.u32 	%rd85, %r2853, 4;
	add.s64 	%rd13, %rd12, %rd85;
	@%p4 bra 	$L__BB0_7;
	ld.global.u32 	%r2854, [%rd13];
	xor.b32  	%r5095, %r5095, %r2854;
	ld.global.u32 	%r2855, [%rd13+4];
	xor.b32  	%r5094, %r5094, %r2855;
	ld.global.u32 	%r2856, [%rd13+8];
	xor.b32  	%r5093, %r5093, %r2856;
	ld.global.u32 	%r2857, [%rd13+12];
	xor.b32  	%r5092, %r5092, %r2857;
	ld.global.u32 	%r2858, [%rd13+16];
	xor.b32  	%r5091, %r5091, %r2858;
$L__BB0_7:
	and.b32  	%r2860, %r2850, 2;
	setp.eq.s32 	%p5, %r2860, 0;
	@%p5 bra 	$L__BB0_9;
	ld.global.u32 	%r2861, [%rd13+20];
	xor.b32  	%r5095, %r5095, %r2861;
	ld.global.u32 	%r2862, [%rd13+24];
	xor.b32  	%r5094, %r5094, %r2862;
	ld.global.u32 	%r2863, [%rd13+28];
	xor.b32  	%r5093, %r5093, %r2863;
	ld.global.u32 	%r2864, [%rd13+32];
	xor.b32  	%r5092, %r5092, %r2864;
	ld.global.u32 	%r2865, [%rd13+36];
	xor.b32  	%r5091, %r5091, %r2865;
$L__BB0_9:
	and.b32  	%r2867, %r2850, 4;
	setp.eq.s32 	%p6, %r2867, 0;
	@%p6 bra 	$L__BB0_11;
	ld.global.u32 	%r2868, [%rd13+40];
	xor.b32  	%r5095, %r5095, %r2868;
	ld.global.u32 	%r2869, [%rd13+44];
	xor.b32  	%r5094, %r5094, %r2869;
	ld.global.u32 	%r2870, [%rd13+48];
	xor.b32  	%r5093, %r5093, %r2870;
	ld.global.u32 	%r2871, [%rd13+52];
	xor.b32  	%r5092, %r5092, %r2871;
	ld.global.u32 	%r2872, [%rd13+56];
	xor.b32  	%r5091, %r5091, %r2872;
$L__BB0_11:
	and.b32  	%r2874, %r2850, 8;
	setp.eq.s32 	%p7, %r2874, 0;
	@%p7 bra 	$L__BB0_13;
	ld.global.u32 	%r2875, [%rd13+60];
	xor.b32  	%r5095, %r5095, %r2875;
	ld.global.u32 	%r2876, [%rd13+64];
	xor.b32  	%r5094, %r5094, %r2876;
	ld.global.u32 	%r2877, [%rd13+68];
	xor.b32  	%r5093, %r5093, %r2877;
	ld.global.u32 	%r2878, [%rd13+72];
	xor.b32  	%r5092, %r5092, %r2878;
	ld.global.u32 	%r2879, [%rd13+76];
	xor.b32  	%r5091, %r5091, %r2879;
$L__BB0_13:
	and.b32  	%r2881, %r2850, 16;
	setp.eq.s32 	%p8, %r2881, 0;
	@%p8 bra 	$L__BB0_15;
	ld.global.u32 	%r2882, [%rd13+80];
	xor.b32  	%r5095, %r5095, %r2882;
	ld.global.u32 	%r2883, [%rd13+84];
	xor.b32  	%r5094, %r5094, %r2883;
	ld.global.u32 	%r2884, [%rd13+88];
	xor.b32  	%r5093, %r5093, %r2884;
	ld.global.u32 	%r2885, [%rd13+92];
	xor.b32  	%r5092, %r5092, %r2885;
	ld.global.u32 	%r2886, [%rd13+96];
	xor.b32  	%r5091, %r5091, %r2886;
$L__BB0_15:
	and.b32  	%r2888, %r2850, 32;
	setp.eq.s32 	%p9, %r2888, 0;
	@%p9 bra 	$L__BB0_17;
	ld.global.u32 	%r2889, [%rd13+100];
	xor.b32  	%r5095, %r5095, %r2889;
	ld.global.u32 	%r2890, [%rd13+104];
	xor.b32  	%r5094, %r5094, %r2890;
	ld.global.u32 	%r2891, [%rd13+108];
	xor.b32  	%r5093, %r5093, %r2891;
	ld.global.u32 	%r2892, [%rd13+112];
	xor.b32  	%r5092, %r5092, %r2892;
	ld.global.u32 	%r2893, [%rd13+116];
	xor.b32  	%r5091, %r5091, %r2893;
$L__BB0_17:
	and.b32  	%r2895, %r2850, 64;
	setp.eq.s32 	%p10, %r2895, 0;
	@%p10 bra 	$L__BB0_19;
	ld.global.u32 	%r2896, [%rd13+120];
	xor.b32  	%r5095, %r5095, %r2896;
	ld.global.u32 	%r2897, [%rd13+124];
	xor.b32  	%r5094, %r5094, %r2897;
	ld.global.u32 	%r2898, [%rd13+128];
	xor.b32  	%r5093, %r5093, %r2898;
	ld.global.u32 	%r2899, [%rd13+132];
	xor.b32  	%r5092, %r5092, %r2899;
	ld.global.u32 	%r2900, [%rd13+136];
	xor.b32  	%r5091, %r5091, %r2900;
$L__BB0_19:
	and.b32  	%r2902, %r2850, 128;
	setp.eq.s32 	%p11, %r2902, 0;
	@%p11 bra 	$L__BB0_21;
	ld.global.u32 	%r2903, [%rd13+140];
	xor.b32  	%r5095, %r5095, %r2903;
	ld.global.u32 	%r2904, [%rd13+144];
	xor.b32  	%r5094, %r5094, %r2904;
	ld.global.u32 	%r2905, [%rd13+148];
	xor.b32  	%r5093, %r5093, %r2905;
	ld.global.u32 	%r2906, [%rd13+152];
	xor.b32  	%r5092, %r5092, %r2906;
	ld.global.u32 	%r2907, [%rd13+156];
	xor.b32  	%r5091, %r5091, %r2907;
$L__BB0_21:
	and.b32  	%r2909, %r2850, 256;
	setp.eq.s32 	%p12, %r2909, 0;
	@%p12 bra 	$L__BB0_23;
	ld.global.u32 	%r2910, [%rd13+160];
	xor.b32  	%r5095, %r5095, %r2910;
	ld.global.u32 	%r2911, [%rd13+164];
	xor.b32  	%r5094, %r5094, %r2911;
	ld.global.u32 	%r2912, [%rd13+168];
	xor.b32  	%r5093, %r5093, %r2912;
	ld.global.u32 	%r2913, [%rd13+172];
	xor.b32  	%r5092, %r5092, %r2913;
	ld.global.u32 	%r2914, [%rd13+176];
	xor.b32  	%r5091, %r5091, %r2914;
$L__BB0_23:
	and.b32  	%r2916, %r2850, 512;
	setp.eq.s32 	%p13, %r2916, 0;
	@%p13 bra 	$L__BB0_25;
	ld.global.u32 	%r2917, [%rd13+180];
	xor.b32  	%r5095, %r5095, %r2917;
	ld.global.u32 	%r2918, [%rd13+184];
	xor.b32  	%r5094, %r5094, %r2918;
	ld.global.u32 	%r2919, [%rd13+188];
	xor.b32  	%r5093, %r5093, %r2919;
	ld.global.u32 	%r2920, [%rd13+192];
	xor.b32  	%r5092, %r5092, %r2920;
	ld.global.u32 	%r2921, [%rd13+196];
	xor.b32  	%r5091, %r5091, %r2921;
$L__BB0_25:
	and.b32  	%r2923, %r2850, 1024;
	setp.eq.s32 	%p14, %r2923, 0;
	@%p14 bra 	$L__BB0_27;
	ld.global.u32 	%r2924, [%rd13+200];
	xor.b32  	%r5095, %r5095, %r2924;
	ld.global.u32 	%r2925, [%rd13+204];
	xor.b32  	%r5094, %r5094, %r2925;
	ld.global.u32 	%r2926, [%rd13+208];
	xor.b32  	%r5093, %r5093, %r2926;
	ld.global.u32 	%r2927, [%rd13+212];
	xor.b32  	%r5092, %r5092, %r2927;
	ld.global.u32 	%r2928, [%rd13+216];
	xor.b32  	%r5091, %r5091, %r2928;
$L__BB0_27:
	and.b32  	%r2930, %r2850, 2048;
	setp.eq.s32 	%p15, %r2930, 0;
	@%p15 bra 	$L__BB0_29;
	ld.global.u32 	%r2931, [%rd13+220];
	xor.b32  	%r5095, %r5095, %r2931;
	ld.global.u32 	%r2932, [%rd13+224];
	xor.b32  	%r5094, %r5094, %r2932;
	ld.global.u32 	%r2933, [%rd13+228];
	xor.b32  	%r5093, %r5093, %r2933;
	ld.global.u32 	%r2934, [%rd13+232];
	xor.b32  	%r5092, %r5092, %r2934;
	ld.global.u32 	%r2935, [%rd13+236];
	xor.b32  	%r5091, %r5091, %r2935;
$L__BB0_29:
	and.b32  	%r2937, %r2850, 4096;
	setp.eq.s32 	%p16, %r2937, 0;
	@%p16 bra 	$L__BB0_31;
	ld.global.u32 	%r2938, [%rd13+240];
	xor.b32  	%r5095, %r5095, %r2938;
	ld.global.u32 	%r2939, [%rd13+244];
	xor.b32  	%r5094, %r5094, %r2939;
	ld.global.u32 	%r2940, [%rd13+248];
	xor.b32  	%r5093, %r5093, %r2940;
	ld.global.u32 	%r2941, [%rd13+252];
	xor.b32  	%r5092, %r5092, %r2941;
	ld.global.u32 	%r2942, [%rd13+256];
	xor.b32  	%r5091, %r5091, %r2942;
$L__BB0_31:
	and.b32  	%r2944, %r2850, 8192;
	setp.eq.s32 	%p17, %r2944, 0;
	@%p17 bra 	$L__BB0_33;
	ld.global.u32 	%r2945, [%rd13+260];
	xor.b32  	%r5095, %r5095, %r2945;
	ld.global.u32 	%r2946, [%rd13+264];
	xor.b32  	%r5094, %r5094, %r2946;
	ld.global.u32 	%r2947, [%rd13+268];
	xor.b32  	%r5093, %r5093, %r2947;
	ld.global.u32 	%r2948, [%rd13+272];
	xor.b32  	%r5092, %r5092, %r2948;
	ld.global.u32 	%r2949, [%rd13+276];
	xor.b32  	%r5091, %r5091, %r2949;
$L__BB0_33:
	and.b32  	%r2951, %r2850, 16384;
	setp.eq.s32 	%p18, %r2951, 0;
	@%p18 bra 	$L__BB0_35;
	ld.global.u32 	%r2952, [%rd13+280];
	xor.b32  	%r5095, %r5095, %r2952;
	ld.global.u32 	%r2953, [%rd13+284];
	xor.b32  	%r5094, %r5094, %r2953;
	ld.global.u32 	%r2954, [%rd13+288];
	xor.b32  	%r5093, %r5093, %r2954;
	ld.global.u32 	%r2955, [%rd13+292];
	xor.b32  	%r5092, %r5092, %r2955;
	ld.global.u32 	%r2956, [%rd13+296];
	xor.b32  	%r5091, %r5091, %r2956;
$L__BB0_35:
	and.b32  	%r2958, %r2850, 32768;
	setp.eq.s32 	%p19, %r2958, 0;
	@%p19 bra 	$L__BB0_37;
	ld.global.u32 	%r2959, [%rd13+300];
	xor.b32  	%r5095, %r5095, %r2959;
	ld.global.u32 	%r2960, [%rd13+304];
	xor.b32  	%r5094, %r5094, %r2960;
	ld.global.u32 	%r2961, [%rd13+308];
	xor.b32  	%r5093, %r5093, %r2961;
	ld.global.u32 	%r2962, [%rd13+312];
	xor.b32  	%r5092, %r5092, %r2962;
	ld.global.u32 	%r2963, [%rd13+316];
	xor.b32  	%r5091, %r5091, %r2963;
$L__BB0_37:
	add.s32 	%r5090, %r5090, 16;
	setp.ne.s32 	%p20, %r5090, 32;
	@%p20 bra 	$L__BB0_5;
	mad.lo.s32 	%r2964, %r5084, -31, %r18;
	add.s32 	%r5084, %r2964, 1;
	setp.ne.s32 	%p21, %r5084, 5;
	@%p21 bra 	$L__BB0_4;
	st.local.u32 	[%rd9+4], %r5095;
	st.local.v2.u32 	[%rd9+8], {%r5094, %r5093};
	st.local.v2.u32 	[%rd9+16], {%r5092, %r5091};
	and.b64  	%rd86, %rd11, 3;
	setp.eq.s64 	%p22, %rd86, 1;
	@%p22 bra 	$L__BB0_114;
	mov.b32 	%r5091, 0;
	mov.u32 	%r5092, %r5091;
	mov.u32 	%r5093, %r5091;
	mov.u32 	%r5094, %r5091;
	mov.u32 	%r5095, %r5091;
	mov.u32 	%r5176, %r5091;
$L__BB0_41:
	mul.wide.u32 	%rd87, %r5176, 4;
	add.s64 	%rd88, %rd9, %rd87;
	ld.local.u32 	%r193, [%rd88+4];
	shl.b32 	%r194, %r5176, 5;
	mov.b32 	%r5182, 0;
$L__BB0_42:
	.pragma "nounroll";
	shr.u32 	%r2967, %r193, %r5182;
	and.b32  	%r2968, %r2967, 1;
	setp.eq.b32 	%p23, %r2968, 1;
	not.pred 	%p24, %p23;
	add.s32 	%r2969, %r194, %r5182;
	mul.lo.s32 	%r2970, %r2969, 5;
	mul.wide.u32 	%rd89, %r2970, 4;
	add.s64 	%rd14, %rd12, %rd89;
	@%p24 bra 	$L__BB0_44;
	ld.global.u32 	%r2971, [%rd14];
	xor.b32  	%r5095, %r5095, %r2971;
	ld.global.u32 	%r2972, [%rd14+4];
	xor.b32  	%r5094, %r5094, %r2972;
	ld.global.u32 	%r2973, [%rd14+8];
	xor.b32  	%r5093, %r5093, %r2973;
	ld.global.u32 	%r2974, [%rd14+12];
	xor.b32  	%r5092, %r5092, %r2974;
	ld.global.u32 	%r2975, [%rd14+16];
	xor.b32  	%r5091, %r5091, %r2975;
$L__BB0_44:
	and.b32  	%r2977, %r2967, 2;
	setp.eq.s32 	%p25, %r2977, 0;
	@%p25 bra 	$L__BB0_46;
	ld.global.u32 	%r2978, [%rd14+20];
	xor.b32  	%r5095, %r5095, %r2978;
	ld.global.u32 	%r2979, [%rd14+24];
	xor.b32  	%r5094, %r5094, %r2979;
	ld.global.u32 	%r2980, [%rd14+28];
	xor.b32  	%r5093, %r5093, %r2980;
	ld.global.u32 	%r2981, [%rd14+32];
	xor.b32  	%r5092, %r5092, %r2981;
	ld.global.u32 	%r2982, [%rd14+36];
	xor.b32  	%r5091, %r5091, %r2982;
$L__BB0_46:
	and.b32  	%r2984, %r2967, 4;
	setp.eq.s32 	%p26, %r2984, 0;
	@%p26 bra 	$L__BB0_48;
	ld.global.u32 	%r2985, [%rd14+40];
	xor.b32  	%r5095, %r5095, %r2985;
	ld.global.u32 	%r2986, [%rd14+44];
	xor.b32  	%r5094, %r5094, %r2986;
	ld.global.u32 	%r2987, [%rd14+48];
	xor.b32  	%r5093, %r5093, %r2987;
	ld.global.u32 	%r2988, [%rd14+52];
	xor.b32  	%r5092, %r5092, %r2988;
	ld.global.u32 	%r2989, [%rd14+56];
	xor.b32  	%r5091, %r5091, %r2989;
$L__BB0_48:
	and.b32  	%r2991, %r2967, 8;
	setp.eq.s32 	%p27, %r2991, 0;
	@%p27 bra 	$L__BB0_50;
	ld.global.u32 	%r2992, [%rd14+60];
	xor.b32  	%r5095, %r5095, %r2992;
	ld.global.u32 	%r2993, [%rd14+64];
	xor.b32  	%r5094, %r5094, %r2993;
	ld.global.u32 	%r2994, [%rd14+68];
	xor.b32  	%r5093, %r5093, %r2994;
	ld.global.u32 	%r2995, [%rd14+72];
	xor.b32  	%r5092, %r5092, %r2995;
	ld.global.u32 	%r2996, [%rd14+76];
	xor.b32  	%r5091, %r5091, %r2996;
$L__BB0_50:
	and.b32  	%r2998, %r2967, 16;
	setp.eq.s32 	%p28, %r2998, 0;
	@%p28 bra 	$L__BB0_52;
	ld.global.u32 	%r2999, [%rd14+80];
	xor.b32  	%r5095, %r5095, %r2999;
	ld.global.u32 	%r3000, [%rd14+84];
	xor.b32  	%r5094, %r5094, %r3000;
	ld.global.u32 	%r3001, [%rd14+88];
	xor.b32  	%r5093, %r5093, %r3001;
	ld.global.u32 	%r3002, [%rd14+92];
	xor.b32  	%r5092, %r5092, %r3002;
	ld.global.u32 	%r3003, [%rd14+96];
	xor.b32  	%r5091, %r5091, %r3003;
$L__BB0_52:
	and.b32  	%r3005, %r2967, 32;
	setp.eq.s32 	%p29, %r3005, 0;
	@%p29 bra 	$L__BB0_54;
	ld.global.u32 	%r3006, [%rd14+100];
	xor.b32  	%r5095, %r5095, %r3006;
	ld.global.u32 	%r3007, [%rd14+104];
	xor.b32  	%r5094, %r5094, %r3007;
	ld.global.u32 	%r3008, [%rd14+108];
	xor.b32  	%r5093, %r5093, %r3008;
	ld.global.u32 	%r3009, [%rd14+112];
	xor.b32  	%r5092, %r5092, %r3009;
	ld.global.u32 	%r3010, [%rd14+116];
	xor.b32  	%r5091, %r5091, %r3010;
$L__BB0_54:
	and.b32  	%r3012, %r2967, 64;
	setp.eq.s32 	%p30, %r3012, 0;
	@%p30 bra 	$L__BB0_56;
	ld.global.u32 	%r3013, [%rd14+120];
	xor.b32  	%r5095, %r5095, %r3013;
	ld.global.u32 	%r3014, [%rd14+124];
	xor.b32  	%r5094, %r5094, %r3014;
	ld.global.u32 	%r3015, [%rd14+128];
	xor.b32  	%r5093, %r5093, %r3015;
	ld.global.u32 	%r3016, [%rd14+132];
	xor.b32  	%r5092, %r5092, %r3016;
	ld.global.u32 	%r3017, [%rd14+136];
	xor.b32  	%r5091, %r5091, %r3017;
$L__BB0_56:
	and.b32  	%r3019, %r2967, 128;
	setp.eq.s32 	%p31, %r3019, 0;
	@%p31 bra 	$L__BB0_58;
	ld.global.u32 	%r3020, [%rd14+140];
	xor.b32  	%r5095, %r5095, %r3020;
	ld.global.u32 	%r3021, [%rd14+144];
	xor.b32  	%r5094, %r5094, %r3021;
	ld.global.u32 	%r3022, [%rd14+148];
	xor.b32  	%r5093, %r5093, %r3022;
	ld.global.u32 	%r3023, [%rd14+152];
	xor.b32  	%r5092, %r5092, %r3023;
	ld.global.u32 	%r3024, [%rd14+156];
	xor.b32  	%r5091, %r5091, %r3024;
$L__BB0_58:
	and.b32  	%r3026, %r2967, 256;
	setp.eq.s32 	%p32, %r3026, 0;
	@%p32 bra 	$L__BB0_60;
	ld.global.u32 	%r3027, [%rd14+160];
	xor.b32  	%r5095, %r5095, %r3027;
	ld.global.u32 	%r3028, [%rd14+164];
	xor.b32  	%r5094, %r5094, %r3028;
	ld.global.u32 	%r3029, [%rd14+168];
	xor.b32  	%r5093, %r5093, %r3029;
	ld.global.u32 	%r3030, [%rd14+172];
	xor.b32  	%r5092, %r5092, %r3030;
	ld.global.u32 	%r3031, [%rd14+176];
	xor.b32  	%r5091, %r5091, %r3031;
$L__BB0_60:
	and.b32  	%r3033, %r2967, 512;
	setp.eq.s32 	%p33, %r3033, 0;
	@%p33 bra 	$L__BB0_62;
	ld.global.u32 	%r3034, [%rd14+180];
	xor.b32  	%r5095, %r5095, %r3034;
	ld.global.u32 	%r3035, [%rd14+184];
	xor.b32  	%r5094, %r5094, %r3035;
	ld.global.u32 	%r3036, [%rd14+188];
	xor.b32  	%r5093, %r5093, %r3036;
	ld.global.u32 	%r3037, [%rd14+192];
	xor.b32  	%r5092, %r5092, %r3037;
	ld.global.u32 	%r3038, [%rd14+196];
	xor.b32  	%r5091, %r5091, %r3038;
$L__BB0_62:
	and.b32  	%r3040, %r2967, 1024;
	setp.eq.s32 	%p34, %r3040, 0;
	@%p34 bra 	$L__BB0_64;
	ld.global.u32 	%r3041, [%rd14+200];
	xor.b32  	%r5095, %r5095, %r3041;
	ld.global.u32 	%r3042, [%rd14+204];
	xor.b32  	%r5094, %r5094, %r3042;
	ld.global.u32 	%r3043, [%rd14+208];
	xor.b32  	%r5093, %r5093, %r3043;
	ld.global.u32 	%r3044, [%rd14+212];
	xor.b32  	%r5092, %r5092, %r3044;
	ld.global.u32 	%r3045, [%rd14+216];
	xor.b32  	%r5091, %r5091, %r3045;
$L__BB0_64:
	and.b32  	%r3047, %r2967, 2048;
	setp.eq.s32 	%p35, %r3047, 0;
	@%p35 bra 	$L__BB0_66;
	ld.global.u32 	%r3048, [%rd14+220];
	xor.b32  	%r5095, %r5095, %r3048;
	ld.global.u32 	%r3049, [%rd14+224];
	xor.b32  	%r5094, %r5094, %r3049;
	ld.global.u32 	%r3050, [%rd14+228];
	xor.b32  	%r5093, %r5093, %r3050;
	ld.global.u32 	%r3051, [%rd14+232];
	xor.b32  	%r5092, %r5092, %r3051;
	ld.global.u32 	%r3052, [%rd14+236];
	xor.b32  	%r5091, %r5091, %r3052;
$L__BB0_66:
	and.b32  	%r3054, %r2967, 4096;
	setp.eq.s32 	%p36, %r3054, 0;
	@%p36 bra 	$L__BB0_68;
	ld.global.u32 	%r3055, [%rd14+240];
	xor.b32  	%r5095, %r5095, %r3055;
	ld.global.u32 	%r3056, [%rd14+244];
	xor.b32  	%r5094, %r5094, %r3056;
	ld.global.u32 	%r3057, [%rd14+248];
	xor.b32  	%r5093, %r5093, %r3057;
	ld.global.u32 	%r3058, [%rd14+252];
	xor.b32  	%r5092, %r5092, %r3058;
	ld.global.u32 	%r3059, [%rd14+256];
	xor.b32  	%r5091, %r5091, %r3059;
$L__BB0_68:
	and.b32  	%r3061, %r2967, 8192;
	setp.eq.s32 	%p37, %r3061, 0;
	@%p37 bra 	$L__BB0_70;
	ld.global.u32 	%r3062, [%rd14+260];
	xor.b32  	%r5095, %r5095, %r3062;
	ld.global.u32 	%r3063, [%rd14+264];
	xor.b32  	%r5094, %r5094, %r3063;
	ld.global.u32 	%r3064, [%rd14+268];
	xor.b32  	%r5093, %r5093, %r3064;
	ld.global.u32 	%r3065, [%rd14+272];
	xor.b32  	%r5092, %r5092, %r3065;
	ld.global.u32 	%r3066, [%rd14+276];
	xor.b32  	%r5091, %r5091, %r3066;
$L__BB0_70:
	and.b32  	%r3068, %r2967, 16384;
	setp.eq.s32 	%p38, %r3068, 0;
	@%p38 bra 	$L__BB0_72;
	ld.global.u32 	%r3069, [%rd14+280];
	xor.b32  	%r5095, %r5095, %r3069;
	ld.global.u32 	%r3070, [%rd14+284];
	xor.b32  	%r5094, %r5094, %r3070;
	ld.global.u32 	%r3071, [%rd14+288];
	xor.b32  	%r5093, %r5093, %r3071;
	ld.global.u32 	%r3072, [%rd14+292];
	xor.b32  	%r5092, %r5092, %r3072;
	ld.global.u32 	%r3073, [%rd14+296];
	xor.b32  	%r5091, %r5091, %r3073;
$L__BB0_72:
	and.b32  	%r3075, %r2967, 32768;
	setp.eq.s32 	%p39, %r3075, 0;
	@%p39 bra 	$L__BB0_74;
	ld.global.u32 	%r3076, [%rd14+300];
	xor.b32  	%r5095, %r5095, %r3076;
	ld.global.u32 	%r3077, [%rd14+304];
	xor.b32  	%r5094, %r5094, %r3077;
	ld.global.u32 	%r3078, [%rd14+308];
	xor.b32  	%r5093, %r5093, %r3078;
	ld.global.u32 	%r3079, [%rd14+312];
	xor.b32  	%r5092, %r5092, %r3079;
	ld.global.u32 	%r3080, [%rd14+316];
	xor.b32  	%r5091, %r5091, %r3080;
$L__BB0_74:
	add.s32 	%r5182, %r5182, 16;
	setp.ne.s32 	%p40, %r5182, 32;
	@%p40 bra 	$L__BB0_42;
	mad.lo.s32 	%r3081, %r5176, -31, %r194;
	add.s32 	%r5176, %r3081, 1;
	setp.ne.s32 	%p41, %r5176, 5;
	@%p41 bra 	$L__BB0_41;
	st.local.u32 	[%rd9+4], %r5095;
	st.local.v2.u32 	[%rd9+8], {%r5094, %r5093};
	st.local.v2.u32 	[%rd9+16], {%r5092, %r5091};
	and.b64  	%rd90, %rd11, 3;
	setp.ne.s64 	%p42, %rd90, 3;
	@%p42 bra 	$L__BB0_114;
	mov.b32 	%r5091, 0;
	mov.u32 	%r5092, %r5091;
	mov.u32 	%r5093, %r5091;
	mov.u32 	%r5094, %r5091;
	mov.u32 	%r5095, %r5091;
	mov.u32 	%r5268, %r5091;
$L__BB0_78:
	mul.wide.u32 	%rd91, %r5268, 4;
	add.s64 	%rd92, %rd9, %rd91;
	ld.local.u32 	%r369, [%rd92+4];
	shl.b32 	%r370, %r5268, 5;
	mov.b32 	%r5274, 0;
$L__BB0_79:
	.pragma "nounroll";
	shr.u32 	%r3084, %r369, %r5274;
	and.b32  	%r3085, %r3084, 1;
	setp.eq.b32 	%p43, %r3085, 1;
	not.pred 	%p44, %p43;
	add.s32 	%r3086, %r370, %r5274;
	mul.lo.s32 	%r3087, %r3086, 5;
	mul.wide.u32 	%rd93, %r3087, 4;
	add.s64 	%rd15, %rd12, %rd93;
	@%p44 bra 	$L__BB0_81;
	ld.global.u32 	%r3088, [%rd15];
	xor.b32  	%r5095, %r5095, %r3088;
	ld.global.u32 	%r3089, [%rd15+4];
	xor.b32  	%r5094, %r5094, %r3089;
	ld.global.u32 	%r3090, [%rd15+8];
	xor.b32  	%r5093, %r5093, %r3090;
	ld.global.u32 	%r3091, [%rd15+12];
	xor.b32  	%r5092, %r5092, %r3091;
	ld.global.u32 	%r3092, [%rd15+16];
	xor.b32  	%r5091, %r5091, %r3092;
$L__BB0_81:
	and.b32  	%r3094, %r3084, 2;
	setp.eq.s32 	%p45, %r3094, 0;
	@%p45 bra 	$L__BB0_83;
	ld.global.u32 	%r3095, [%rd15+20];
	xor.b32  	%r5095, %r5095, %r3095;
	ld.global.u32 	%r3096, [%rd15+24];
	xor.b32  	%r5094, %r5094, %r3096;
	ld.global.u32 	%r3097, [%rd15+28];
	xor.b32  	%r5093, %r5093, %r3097;
	ld.global.u32 	%r3098, [%rd15+32];
	xor.b32  	%r5092, %r5092, %r3098;
	ld.global.u32 	%r3099, [%rd15+36];
	xor.b32  	%r5091, %r5091, %r3099;
$L__BB0_83:
	and.b32  	%r3101, %r3084, 4;
	setp.eq.s32 	%p46, %r3101, 0;
	@%p46 bra 	$L__BB0_85;
	ld.global.u32 	%r3102, [%rd15+40];
	xor.b32  	%r5095, %r5095, %r3102;
	ld.global.u32 	%r3103, [%rd15+44];
	xor.b32  	%r5094, %r5094, %r3103;
	ld.global.u32 	%r3104, [%rd15+48];
	xor.b32  	%r5093, %r5093, %r3104;
	ld.global.u32 	%r3105, [%rd15+52];
	xor.b32  	%r5092, %r5092, %r3105;
	ld.global.u32 	%r3106, [%rd15+56];
	xor.b32  	%r5091, %r5091, %r3106;
$L__BB0_85:
	and.b32  	%r3108, %r3084, 8;
	setp.eq.s32 	%p47, %r3108, 0;
	@%p47 bra 	$L__BB0_87;
	ld.global.u32 	%r3109, [%rd15+60];
	xor.b32  	%r5095, %r5095, %r3109;
	ld.global.u32 	%r3110, [%rd15+64];
	xor.b32  	%r5094, %r5094, %r3110;
	ld.global.u32 	%r3111, [%rd15+68];
	xor.b32  	%r5093, %r5093, %r3111;
	ld.global.u32 	%r3112, [%rd15+72];
	xor.b32  	%r5092, %r5092, %r3112;
	ld.global.u32 	%r3113, [%rd15+76];
	xor.b32  	%r5091, %r5091, %r3113;
$L__BB0_87:
	and.b32  	%r3115, %r3084, 16;
	setp.eq.s32 	%p48, %r3115, 0;
	@%p48 bra 	$L__BB0_89;
	ld.global.u32 	%r3116, [%rd15+80];
	xor.b32  	%r5095, %r5095, %r3116;
	ld.global.u32 	%r3117, [%rd15+84];
	xor.b32  	%r5094, %r5094, %r3117;
	ld.global.u32 	%r3118, [%rd15+88];
	xor.b32  	%r5093, %r5093, %r3118;
	ld.global.u32 	%r3119, [%rd15+92];
	xor.b32  	%r5092, %r5092, %r3119;
	ld.global.u32 	%r3120, [%rd15+96];
	xor.b32  	%r5091, %r5091, %r3120;
$L__BB0_89:
	and.b32  	%r3122, %r3084, 32;
	setp.eq.s32 	%p49, %r3122, 0;
	@%p49 bra 	$L__BB0_91;
	ld.global.u32 	%r3123, [%rd15+100];
	xor.b32  	%r5095, %r5095, %r3123;
	ld.global.u32 	%r3124, [%rd15+104];
	xor.b32  	%r5094, %r5094, %r3124;
	ld.global.u32 	%r3125, [%rd15+108];
	xor.b32  	%r5093, %r5093, %r3125;
	ld.global.u32 	%r3126, [%rd15+112];
	xor.b32  	%r5092, %r5092, %r3126;
	ld.global.u32 	%r3127, [%rd15+116];
	xor.b32  	%r5091, %r5091, %r3127;
$L__BB0_91:
	and.b32  	%r3129, %r3084, 64;
	setp.eq.s32 	%p50, %r3129, 0;
	@%p50 bra 	$L__BB0_93;
	ld.global.u32 	%r3130, [%rd15+120];
	xor.b32  	%r5095, %r5095, %r3130;
	ld.global.u32 	%r3131, [%rd15+124];
	xor.b32  	%r5094, %r5094, %r3131;
	ld.global.u32 	%r3132, [%rd15+128];
	xor.b32  	%r5093, %r5093, %r3132;
	ld.global.u32 	%r3133, [%rd15+132];
	xor.b32  	%r5092, %r5092, %r3133;
	ld.global.u32 	%r3134, [%rd15+136];
	xor.b32  	%r5091, %r5091, %r3134;
$L__BB0_93:
	and.b32  	%r3136, %r3084, 128;
	setp.eq.s32 	%p51, %r3136, 0;
	@%p51 bra 	$L__BB0_95;
	ld.global.u32 	%r3137, [%rd15+140];
	xor.b32  	%r5095, %r5095, %r3137;
	ld.global.u32 	%r3138, [%rd15+144];
	xor.b32  	%r5094, %r5094, %r3138;
	ld.global.u32 	%r3139, [%rd15+148];
	xor.b32  	%r5093, %r5093, %r3139;
	ld.global.u32 	%r3140, [%rd15+152];
	xor.b32  	%r5092, %r5092, %r3140;
	ld.global.u32 	%r3141, [%rd15+156];
	xor.b32  	%r5091, %r5091, %r3141;
$L__BB0_95:
	and.b32  	%r3143, %r3084, 256;
	setp.eq.s32 	%p52, %r3143, 0;
	@%p52 bra 	$L__BB0_97;
	ld.global.u32 	%r3144, [%rd15+160];
	xor.b32  	%r5095, %r5095, %r3144;
	ld.global.u32 	%r3145, [%rd15+164];
	xor.b32  	%r5094, %r5094, %r3145;
	ld.global.u32 	%r3146, [%rd15+168];
	xor.b32  	%r5093, %r5093, %r3146;
	ld.global.u32 	%r3147, [%rd15+172];
	xor.b32  	%r5092, %r5092, %r3147;
	ld.global.u32 	%r3148, [%rd15+176];
	xor.b32  	%r5091, %r5091, %r3148;
$L__BB0_97:
	and.b32  	%r3150, %r3084, 512;
	setp.eq.s32 	%p53, %r3150, 0;
	@%p53 bra 	$L__BB0_99;
	ld.global.u32 	%r3151, [%rd15+180];
	xor.b32  	%r5095, %r5095, %r3151;
	ld.global.u32 	%r3152, [%rd15+184];
	xor.b32  	%r5094, %r5094, %r3152;
	ld.global.u32 	%r3153, [%rd15+188];
	xor.b32  	%r5093, %r5093, %r3153;
	ld.global.u32 	%r3154, [%rd15+192];
	xor.b32  	%r5092, %r5092, %r3154;
	ld.global.u32 	%r3155, [%rd15+196];
	xor.b32  	%r5091, %r5091, %r3155;
$L__BB0_99:
	and.b32  	%r3157, %r3084, 1024;
	setp.eq.s32 	%p54, %r3157, 0;
	@%p54 bra 	$L__BB0_101;
	ld.global.u32 	%r3158, [%rd15+200];
	xor.b32  	%r5095, %r5095, %r3158;
	ld.global.u32 	%r3159, [%rd15+204];
	xor.b32  	%r5094, %r5094, %r3159;
	ld.global.u32 	%r3160, [%rd15+208];
	xor.b32  	%r5093, %r5093, %r3160;
	ld.global.u32 	%r3161, [%rd15+212];
	xor.b32  	%r5092, %r5092, %r3161;
	ld.global.u32 	%r3162, [%rd15+216];
	xor.b32  	%r5091, %r5091, %r3162;
$L__BB0_101:
	and.b32  	%r3164, %r3084, 2048;
	setp.eq.s32 	%p55, %r3164, 0;
	@%p55 bra 	$L__BB0_103;
	ld.global.u32 	%r3165, [%rd15+220];
	xor.b32  	%r5095, %r5095, %r3165;
	ld.global.u32 	%r3166, [%rd15+224];
	xor.b32  	%r5094, %r5094, %r3166;
	ld.global.u32 	%r3167, [%rd15+228];
	xor.b32  	%r5093, %r5093, %r3167;
	ld.global.u32 	%r3168, [%rd15+232];
	xor.b32  	%r5092, %r5092, %r3168;
	ld.global.u32 	%r3169, [%rd15+236];
	xor.b32  	%r5091, %r5091, %r3169;
$L__BB0_103:
	and.b32  	%r3171, %r3084, 4096;
	setp.eq.s32 	%p56, %r3171, 0;
	@%p56 bra 	$L__BB0_105;
	ld.global.u32 	%r3172, [%rd15+240];
	xor.b32  	%r5095, %r5095, %r3172;
	ld.global.u32 	%r3173, [%rd15+244];
	xor.b32  	%r5094, %r5094, %r3173;
	ld.global.u32 	%r3174, [%rd15+248];
	xor.b32  	%r5093, %r5093, %r3174;
	ld.global.u32 	%r3175, [%rd15+252];
	xor.b32  	%r5092, %r5092, %r3175;
	ld.global.u32 	%r3176, [%rd15+256];
	xor.b32  	%r5091, %r5091, %r3176;
$L__BB0_105:
	and.b32  	%r3178, %r3084, 8192;
	setp.eq.s32 	%p57, %r3178, 0;
	@%p57 bra 	$L__BB0_107;
	ld.global.u32 	%r3179, [%rd15+260];
	xor.b32  	%r5095, %r5095, %r3179;
	ld.global.u32 	%r3180, [%rd15+264];
	xor.b32  	%r5094, %r5094, %r3180;
	ld.global.u32 	%r3181, [%rd15+268];
	xor.b32  	%r5093, %r5093, %r3181;
	ld.global.u32 	%r3182, [%rd15+272];
	xor.b32  	%r5092, %r5092, %r3182;
	ld.global.u32 	%r3183, [%rd15+276];
	xor.b32  	%r5091, %r5091, %r3183;
$L__BB0_107:
	and.b32  	%r3185, %r3084, 16384;
	setp.eq.s32 	%p58, %r3185, 0;
	@%p58 bra 	$L__BB0_109;
	ld.global.u32 	%r3186, [%rd15+280];
	xor.b32  	%r5095, %r5095, %r3186;
	ld.global.u32 	%r3187, [%rd15+284];
	xor.b32  	%r5094, %r5094, %r3187;
	ld.global.u32 	%r3188, [%rd15+288];
	xor.b32  	%r5093, %r5093, %r3188;
	ld.global.u32 	%r3189, [%rd15+292];
	xor.b32  	%r5092, %r5092, %r3189;
	ld.global.u32 	%r3190, [%rd15+296];
	xor.b32  	%r5091, %r5091, %r3190;
$L__BB0_109:
	and.b32  	%r3192, %r3084, 32768;
	setp.eq.s32 	%p59, %r3192, 0;
	@%p59 bra 	$L__BB0_111;
	ld.global.u32 	%r3193, [%rd15+300];
	xor.b32  	%r5095, %r5095, %r3193;
	ld.global.u32 	%r3194, [%rd15+304];
	xor.b32  	%r5094, %r5094, %r3194;
	ld.global.u32 	%r3195, [%rd15+308];
	xor.b32  	%r5093, %r5093, %r3195;
	ld.global.u32 	%r3196, [%rd15+312];
	xor.b32  	%r5092, %r5092, %r3196;
	ld.global.u32 	%r3197, [%rd15+316];
	xor.b32  	%r5091, %r5091, %r3197;
$L__BB0_111:
	add.s32 	%r5274, %r5274, 16;
	setp.ne.s32 	%p60, %r5274, 32;
	@%p60 bra 	$L__BB0_79;
	mad.lo.s32 	%r3198, %r5268, -31, %r370;
	add.s32 	%r5268, %r3198, 1;
	setp.ne.s32 	%p61, %r5268, 5;
	@%p61 bra 	$L__BB0_78;
	st.local.u32 	[%rd9+4], %r5095;
	st.local.v2.u32 	[%rd9+8], {%r5094, %r5093};
	st.local.v2.u32 	[%rd9+16], {%r5092, %r5091};
$L__BB0_114:
	shr.u64 	%rd215, %rd11, 2;
	add.s32 	%r5078, %r5078, 1;
	setp.gt.u64 	%p62, %rd11, 3;
	@%p62 bra 	$L__BB0_2;
$L__BB0_115:
	ld.param.u64 	%rd214, [_Z25initial_position_velocityjP8Particle_param_1];
	mov.b32 	%r3199, 0;
	st.local.v2.u32 	[%rd9+24], {%r3199, %r3199};
	st.local.u32 	[%rd9+32], %r3199;
	mov.b64 	%rd94, 0;
	st.local.u64 	[%rd9+40], %rd94;
	shr.u32 	%r3200, %r5095, 2;
	xor.b32  	%r3201, %r3200, %r5095;
	shl.b32 	%r3202, %r5091, 4;
	shl.b32 	%r3203, %r3201, 1;
	xor.b32  	%r3204, %r3203, %r3202;
	xor.b32  	%r3205, %r3204, %r3201;
	xor.b32  	%r550, %r3205, %r5091;
	add.s32 	%r551, %r1, -637770787;
	add.s32 	%r3206, %r550, %r551;
	cvt.rn.f32.u32 	%f38, %r3206;
	fma.rn.f32 	%f1, %f38, 0f2F800000, 0f2F000000;
	setp.leu.f32 	%p63, %f1, 0f3F000000;
	cvta.to.global.u64 	%rd95, %rd214;
	mad.lo.s64 	%rd96, %rd10, 28, %rd95;
	add.s64 	%rd17, %rd96, 24;
	@%p63 bra 	$L__BB0_117;
	mov.b16 	%rs2, 1;
	st.global.u8 	[%rd17], %rs2;
	bra.uni 	$L__BB0_118;
$L__BB0_117:
	mov.b16 	%rs1, 0;
	st.global.u8 	[%rd17], %rs1;
$L__BB0_118:
	mov.b32 	%r552, -589760388;
	add.s32 	%r559, %r1, -638133224;
	mov.b32 	%r558, -123459836;
	shr.u32 	%r3207, %r5094, 2;
	xor.b32  	%r3208, %r3207, %r5094;
	st.local.v2.u32 	[%rd9+8], {%r5092, %r5091};
	shl.b32 	%r3209, %r550, 4;
	shl.b32 	%r3210, %r3208, 1;
	xor.b32  	%r3211, %r3210, %r3209;
	xor.b32  	%r3212, %r3211, %r3208;
	xor.b32  	%r3213, %r3212, %r550;
	st.local.v2.u32 	[%rd9+16], {%r550, %r3213};
	add.s32 	%r561, %r1, -637408350;
	st.local.v2.u32 	[%rd9], {%r561, %r5093};
	add.s32 	%r3214, %r3213, %r561;
	cvt.rn.f32.u32 	%f39, %r3214;
	fma.rn.f32 	%f40, %f39, 0f2F800000, 0f2F000000;
	setp.leu.f32 	%p64, %f40, 0f3F000000;
	@%p64 bra 	$L__BB0_411;
	setp.leu.f32 	%p285, %f1, 0f3F000000;
	@%p285 bra 	$L__BB0_249;
	cvt.u32.u64 	%r4570, %rd10;
	setp.eq.s32 	%p371, %r4570, 0;
	st.local.v2.u32 	[%rd8], {%r559, %r5386};
	st.local.v2.u32 	[%rd8+8], {%r5385, %r558};
	st.local.v2.u32 	[%rd8+16], {%r552, %r5382};
	mov.b32 	%r5384, -123459836;
	@%p371 bra 	$L__BB0_235;
	mov.b32 	%r5369, 0;
	mov.b32 	%r5384, -123459836;
	mov.u64 	%rd177, precalc_xorwow_matrix;
$L__BB0_122:
	mov.u64 	%rd18, %rd10;
	and.b64  	%rd19, %rd18, 3;
	setp.eq.s64 	%p372, %rd19, 0;
	@%p372 bra 	$L__BB0_234;
	mul.wide.u32 	%rd176, %r5369, 3200;
	add.s64 	%rd20, %rd177, %rd176;
	mov.b32 	%r5382, 0;
	mov.u32 	%r5383, %r5382;
	mov.u32 	%r5384, %r5382;
	mov.u32 	%r5385, %r5382;
	mov.u32 	%r5386, %r5382;
	mov.u32 	%r5375, %r5382;
$L__BB0_124:
	mul.wide.u32 	%rd178, %r5375, 4;
	add.s64 	%rd179, %rd8, %rd178;
	ld.local.u32 	%r573, [%rd179+4];
	shl.b32 	%r574, %r5375, 5;
	mov.b32 	%r5381, 0;
$L__BB0_125:
	.pragma "nounroll";
	shr.u32 	%r4575, %r573, %r5381;
	and.b32  	%r4576, %r4575, 1;
	setp.eq.b32 	%p373, %r4576, 1;
	not.pred 	%p374, %p373;
	add.s32 	%r4577, %r574, %r5381;
	mul.lo.s32 	%r4578, %r4577, 5;
	mul.wide.u32 	%rd180, %r4578, 4;
	add.s64 	%rd21, %rd20, %rd180;
	@%p374 bra 	$L__BB0_127;
	ld.global.u32 	%r4579, [%rd21];
	xor.b32  	%r5386, %r5386, %r4579;
	ld.global.u32 	%r4580, [%rd21+4];
	xor.b32  	%r5385, %r5385, %r4580;
	ld.global.u32 	%r4581, [%rd21+8];
	xor.b32  	%r5384, %r5384, %r4581;
	ld.global.u32 	%r4582, [%rd21+12];
	xor.b32  	%r5383, %r5383, %r4582;
	ld.global.u32 	%r4583, [%rd21+16];
	xor.b32  	%r5382, %r5382, %r4583;
$L__BB0_127:
	and.b32  	%r4585, %r4575, 2;
	setp.eq.s32 	%p375, %r4585, 0;
	@%p375 bra 	$L__BB0_129;
	ld.global.u32 	%r4586, [%rd21+20];
	xor.b32  	%r5386, %r5386, %r4586;
	ld.global.u32 	%r4587, [%rd21+24];
	xor.b32  	%r5385, %r5385, %r4587;
	ld.global.u32 	%r4588, [%rd21+28];
	xor.b32  	%r5384, %r5384, %r4588;
	ld.global.u32 	%r4589, [%rd21+32];
	xor.b32  	%r5383, %r5383, %r4589;
	ld.global.u32 	%r4590, [%rd21+36];
	xor.b32  	%r5382, %r5382, %r4590;
$L__BB0_129:
	and.b32  	%r4592, %r4575, 4;
	setp.eq.s32 	%p376, %r4592, 0;
	@%p376 bra 	$L__BB0_131;
	ld.global.u32 	%r4593, [%rd21+40];
	xor.b32  	%r5386, %r5386, %r4593;
	ld.global.u32 	%r4594, [%rd21+44];
	xor.b32  	%r5385, %r5385, %r4594;
	ld.global.u32 	%r4595, [%rd21+48];
	xor.b32  	%r5384, %r5384, %r4595;
	ld.global.u32 	%r4596, [%rd21+52];
	xor.b32  	%r5383, %r5383, %r4596;
	ld.global.u32 	%r4597, [%rd21+56];
	xor.b32  	%r5382, %r5382, %r4597;
$L__BB0_131:
	and.b32  	%r4599, %r4575, 8;
	setp.eq.s32 	%p377, %r4599, 0;
	@%p377 bra 	$L__BB0_133;
	ld.global.u32 	%r4600, [%rd21+60];
	xor.b32  	%r5386, %r5386, %r4600;
	ld.global.u32 	%r4601, [%rd21+64];
	xor.b32  	%r5385, %r5385, %r4601;
	ld.global.u32 	%r4602, [%rd21+68];
	xor.b32  	%r5384, %r5384, %r4602;
	ld.global.u32 	%r4603, [%rd21+72];
	xor.b32  	%r5383, %r5383, %r4603;
	ld.global.u32 	%r4604, [%rd21+76];
	xor.b32  	%r5382, %r5382, %r4604;
$L__BB0_133:
	and.b32  	%r4606, %r4575, 16;
	setp.eq.s32 	%p378, %r4606, 0;
	@%p378 bra 	$L__BB0_135;
	ld.global.u32 	%r4607, [%rd21+80];
	xor.b32  	%r5386, %r5386, %r4607;
	ld.global.u32 	%r4608, [%rd21+84];
	xor.b32  	%r5385, %r5385, %r4608;
	ld.global.u32 	%r4609, [%rd21+88];
	xor.b32  	%r5384, %r5384, %r4609;
	ld.global.u32 	%r4610, [%rd21+92];
	xor.b32  	%r5383, %r5383, %r4610;
	ld.global.u32 	%r4611, [%rd21+96];
	xor.b32  	%r5382, %r5382, %r4611;
$L__BB0_135:
	and.b32  	%r4613, %r4575, 32;
	setp.eq.s32 	%p379, %r4613, 0;
	@%p379 bra 	$L__BB0_137;
	ld.global.u32 	%r4614, [%rd21+100];
	xor.b32  	%r5386, %r5386, %r4614;
	ld.global.u32 	%r4615, [%rd21+104];
	xor.b32  	%r5385, %r5385, %r4615;
	ld.global.u32 	%r4616, [%rd21+108];
	xor.b32  	%r5384, %r5384, %r4616;
	ld.global.u32 	%r4617, [%rd21+112];
	xor.b32  	%r5383, %r5383, %r4617;
	ld.global.u32 	%r4618, [%rd21+116];
	xor.b32  	%r5382, %r5382, %r4618;
$L__BB0_137:
	and.b32  	%r4620, %r4575, 64;
	setp.eq.s32 	%p380, %r4620, 0;
	@%p380 bra 	$L__BB0_139;
	ld.global.u32 	%r4621, [%rd21+120];
	xor.b32  	%r5386, %r5386, %r4621;
	ld.global.u32 	%r4622, [%rd21+124];
	xor.b32  	%r5385, %r5385, %r4622;
	ld.global.u32 	%r4623, [%rd21+128];
	xor.b32  	%r5384, %r5384, %r4623;
	ld.global.u32 	%r4624, [%rd21+132];
	xor.b32  	%r5383, %r5383, %r4624;
	ld.global.u32 	%r4625, [%rd21+136];
	xor.b32  	%r5382, %r5382, %r4625;
$L__BB0_139:
	and.b32  	%r4627, %r4575, 128;
	setp.eq.s32 	%p381, %r4627, 0;
	@%p381 bra 	$L__BB0_141;
	ld.global.u32 	%r4628, [%rd21+140];
	xor.b32  	%r5386, %r5386, %r4628;
	ld.global.u32 	%r4629, [%rd21+144];
	xor.b32  	%r5385, %r5385, %r4629;
	ld.global.u32 	%r4630, [%rd21+148];
	xor.b32  	%r5384, %r5384, %r4630;
	ld.global.u32 	%r4631, [%rd21+152];
	xor.b32  	%r5383, %r5383, %r4631;
	ld.global.u32 	%r4632, [%rd21+156];
	xor.b32  	%r5382, %r5382, %r4632;
$L__BB0_141:
	and.b32  	%r4634, %r4575, 256;
	setp.eq.s32 	%p382, %r4634, 0;
	@%p382 bra 	$L__BB0_143;
	ld.global.u32 	%r4635, [%rd21+160];
	xor.b32  	%r5386, %r5386, %r4635;
	ld.global.u32 	%r4636, [%rd21+164];
	xor.b32  	%r5385, %r5385, %r4636;
	ld.global.u32 	%r4637, [%rd21+168];
	xor.b32  	%r5384, %r5384, %r4637;
	ld.global.u32 	%r4638, [%rd21+172];
	xor.b32  	%r5383, %r5383, %r4638;
	ld.global.u32 	%r4639, [%rd21+176];
	xor.b32  	%r5382, %r5382, %r4639;
$L__BB0_143:
	and.b32  	%r4641, %r4575, 512;
	setp.eq.s32 	%p383, %r4641, 0;
	@%p383 bra 	$L__BB0_145;
	ld.global.u32 	%r4642, [%rd21+180];
	xor.b32  	%r5386, %r5386, %r4642;
	ld.global.u32 	%r4643, [%rd21+184];
	xor.b32  	%r5385, %r5385, %r4643;
	ld.global.u32 	%r4644, [%rd21+188];
	xor.b32  	%r5384, %r5384, %r4644;
	ld.global.u32 	%r4645, [%rd21+192];
	xor.b32  	%r5383, %r5383, %r4645;
	ld.global.u32 	%r4646, [%rd21+196];
	xor.b32  	%r5382, %r5382, %r4646;
$L__BB0_145:
	and.b32  	%r4648, %r4575, 1024;
	setp.eq.s32 	%p384, %r4648, 0;
	@%p384 bra 	$L__BB0_147;
	ld.global.u32 	%r4649, [%rd21+200];
	xor.b32  	%r5386, %r5386, %r4649;
	ld.global.u32 	%r4650, [%rd21+204];
	xor.b32  	%r5385, %r5385, %r4650;
	ld.global.u32 	%r4651, [%rd21+208];
	xor.b32  	%r5384, %r5384, %r4651;
	ld.global.u32 	%r4652, [%rd21+212];
	xor.b32  	%r5383, %r5383, %r4652;
	ld.global.u32 	%r4653, [%rd21+216];
	xor.b32  	%r5382, %r5382, %r4653;
$L__BB0_147:
	and.b32  	%r4655, %r4575, 2048;
	setp.eq.s32 	%p385, %r4655, 0;
	@%p385 bra 	$L__BB0_149;
	ld.global.u32 	%r4656, [%rd21+220];
	xor.b32  	%r5386, %r5386, %r4656;
	ld.global.u32 	%r4657, [%rd21+224];
	xor.b32  	%r5385, %r5385, %r4657;
	ld.global.u32 	%r4658, [%rd21+228];
	xor.b32  	%r5384, %r5384, %r4658;
	ld.global.u32 	%r4659, [%rd21+232];
	xor.b32  	%r5383, %r5383, %r4659;
	ld.global.u32 	%r4660, [%rd21+236];
	xor.b32  	%r5382, %r5382, %r4660;
$L__BB0_149:
	and.b32  	%r4662, %r4575, 4096;
	setp.eq.s32 	%p386, %r4662, 0;
	@%p386 bra 	$L__BB0_151;
	ld.global.u32 	%r4663, [%rd21+240];
	xor.b32  	%r5386, %r5386, %r4663;
	ld.global.u32 	%r4664, [%rd21+244];
	xor.b32  	%r5385, %r5385, %r4664;
	ld.global.u32 	%r4665, [%rd21+248];
	xor.b32  	%r5384, %r5384, %r4665;
	ld.global.u32 	%r4666, [%rd21+252];
	xor.b32  	%r5383, %r5383, %r4666;
	ld.global.u32 	%r4667, [%rd21+256];
	xor.b32  	%r5382, %r5382, %r4667;
$L__BB0_151:
	and.b32  	%r4669, %r4575, 8192;
	setp.eq.s32 	%p387, %r4669, 0;
	@%p387 bra 	$L__BB0_153;
	ld.global.u32 	%r4670, [%rd21+260];
	xor.b32  	%r5386, %r5386, %r4670;
	ld.global.u32 	%r4671, [%rd21+264];
	xor.b32  	%r5385, %r5385, %r4671;
	ld.global.u32 	%r4672, [%rd21+268];
	xor.b32  	%r5384, %r5384, %r4672;
	ld.global.u32 	%r4673, [%rd21+272];
	xor.b32  	%r5383, %r5383, %r4673;
	ld.global.u32 	%r4674, [%rd21+276];
	xor.b32  	%r5382, %r5382, %r4674;
$L__BB0_153:
	and.b32  	%r4676, %r4575, 16384;
	setp.eq.s32 	%p388, %r4676, 0;
	@%p388 bra 	$L__BB0_155;
	ld.global.u32 	%r4677, [%rd21+280];
	xor.b32  	%r5386, %r5386, %r4677;
	ld.global.u32 	%r4678, [%rd21+284];
	xor.b32  	%r5385, %r5385, %r4678;
	ld.global.u32 	%r4679, [%rd21+288];
	xor.b32  	%r5384, %r5384, %r4679;
	ld.global.u32 	%r4680, [%rd21+292];
	xor.b32  	%r5383, %r5383, %r4680;
	ld.global.u32 	%r4681, [%rd21+296];
	xor.b32  	%r5382, %r5382, %r4681;
$L__BB0_155:
	and.b32  	%r4683, %r4575, 32768;
	setp.eq.s32 	%p389, %r4683, 0;
	@%p389 bra 	$L__BB0_157;
	ld.global.u32 	%r4684, [%rd21+300];
	xor.b32  	%r5386, %r5386, %r4684;
	ld.global.u32 	%r4685, [%rd21+304];
	xor.b32  	%r5385, %r5385, %r4685;
	ld.global.u32 	%r4686, [%rd21+308];
	xor.b32  	%r5384, %r5384, %r4686;
	ld.global.u32 	%r4687, [%rd21+312];
	xor.b32  	%r5383, %r5383, %r4687;
	ld.global.u32 	%r4688, [%rd21+316];
	xor.b32  	%r5382, %r5382, %r4688;
$L__BB0_157:
	add.s32 	%r5381, %r5381, 16;
	setp.ne.s32 	%p390, %r5381, 32;
	@%p390 bra 	$L__BB0_125;
	mad.lo.s32 	%r4689, %r5375, -31, %r574;
	add.s32 	%r5375, %r4689, 1;
	setp.ne.s32 	%p391, %r5375, 5;
	@%p391 bra 	$L__BB0_124;
	st.local.u32 	[%rd8+4], %r5386;
	st.local.v2.u32 	[%rd8+8], {%r5385, %r5384};
	st.local.v2.u32 	[%rd8+16], {%r5383, %r5382};
	setp.eq.s64 	%p392, %rd19, 1;
	@%p392 bra 	$L__BB0_234;
	mov.b32 	%r5382, 0;
	mov.u32 	%r5475, %r5382;
	mov.u32 	%r5384, %r5382;
	mov.u32 	%r5385, %r5382;
	mov.u32 	%r5386, %r5382;
	mov.u32 	%r5467, %r5382;
$L__BB0_161:
	mul.wide.u32 	%rd181, %r5467, 4;
	add.s64 	%rd182, %rd8, %rd181;
	ld.local.u32 	%r749, [%rd182+4];
	shl.b32 	%r750, %r5467, 5;
	mov.b32 	%r5473, 0;
$L__BB0_162:
	.pragma "nounroll";
	shr.u32 	%r4692, %r749, %r5473;
	and.b32  	%r4693, %r4692, 1;
	setp.eq.b32 	%p393, %r4693, 1;
	not.pred 	%p394, %p393;
	add.s32 	%r4694, %r750, %r5473;
	mul.lo.s32 	%r4695, %r4694, 5;
	mul.wide.u32 	%rd183, %r4695, 4;
	add.s64 	%rd22, %rd20, %rd183;
	@%p394 bra 	$L__BB0_164;
	ld.global.u32 	%r4696, [%rd22];
	xor.b32  	%r5386, %r5386, %r4696;
	ld.global.u32 	%r4697, [%rd22+4];
	xor.b32  	%r5385, %r5385, %r4697;
	ld.global.u32 	%r4698, [%rd22+8];
	xor.b32  	%r5384, %r5384, %r4698;
	ld.global.u32 	%r4699, [%rd22+12];
	xor.b32  	%r5475, %r5475, %r4699;
	ld.global.u32 	%r4700, [%rd22+16];
	xor.b32  	%r5382, %r5382, %r4700;
$L__BB0_164:
	and.b32  	%r4702, %r4692, 2;
	setp.eq.s32 	%p395, %r4702, 0;
	@%p395 bra 	$L__BB0_166;
	ld.global.u32 	%r4703, [%rd22+20];
	xor.b32  	%r5386, %r5386, %r4703;
	ld.global.u32 	%r4704, [%rd22+24];
	xor.b32  	%r5385, %r5385, %r4704;
	ld.global.u32 	%r4705, [%rd22+28];
	xor.b32  	%r5384, %r5384, %r4705;
	ld.global.u32 	%r4706, [%rd22+32];
	xor.b32  	%r5475, %r5475, %r4706;
	ld.global.u32 	%r4707, [%rd22+36];
	xor.b32  	%r5382, %r5382, %r4707;
$L__BB0_166:
	and.b32  	%r4709, %r4692, 4;
	setp.eq.s32 	%p396, %r4709, 0;
	@%p396 bra 	$L__BB0_168;
	ld.global.u32 	%r4710, [%rd22+40];
	xor.b32  	%r5386, %r5386, %r4710;
	ld.global.u32 	%r4711, [%rd22+44];
	xor.b32  	%r5385, %r5385, %r4711;
	ld.global.u32 	%r4712, [%rd22+48];
	xor.b32  	%r5384, %r5384, %r4712;
	ld.global.u32 	%r4713, [%rd22+52];
	xor.b32  	%r5475, %r5475, %r4713;
	ld.global.u32 	%r4714, [%rd22+56];
	xor.b32  	%r5382, %r5382, %r4714;
$L__BB0_168:
	and.b32  	%r4716, %r4692, 8;
	setp.eq.s32 	%p397, %r4716, 0;
	@%p397 bra 	$L__BB0_170;
	ld.global.u32 	%r4717, [%rd22+60];
	xor.b32  	%r5386, %r5386, %r4717;
	ld.global.u32 	%r4718, [%rd22+64];
	xor.b32  	%r5385, %r5385, %r4718;
	ld.global.u32 	%r4719, [%rd22+68];
	xor.b32  	%r5384, %r5384, %r4719;
	ld.global.u32 	%r4720, [%rd22+72];
	xor.b32  	%r5475, %r5475, %r4720;
	ld.global.u32 	%r4721, [%rd22+76];
	xor.b32  	%r5382, %r5382, %r4721;
$L__BB0_170:
	and.b32  	%r4723, %r4692, 16;
	setp.eq.s32 	%p398, %r4723, 0;
	@%p398 bra 	$L__BB0_172;
	ld.global.u32 	%r4724, [%rd22+80];
	xor.b32  	%r5386, %r5386, %r4724;
	ld.global.u32 	%r4725, [%rd22+84];
	xor.b32  	%r5385, %r5385, %r4725;
	ld.global.u32 	%r4726, [%rd22+88];
	xor.b32  	%r5384, %r5384, %r4726;
	ld.global.u32 	%r4727, [%rd22+92];
	xor.b32  	%r5475, %r5475, %r4727;
	ld.global.u32 	%r4728, [%rd22+96];
	xor.b32  	%r5382, %r5382, %r4728;
$L__BB0_172:
	and.b32  	%r4730, %r4692, 32;
	setp.eq.s32 	%p399, %r4730, 0;
	@%p399 bra 	$L__BB0_174;
	ld.global.u32 	%r4731, [%rd22+100];
	xor.b32  	%r5386, %r5386, %r4731;
	ld.global.u32 	%r4732, [%rd22+104];
	xor.b32  	%r5385, %r5385, %r4732;
	ld.global.u32 	%r4733, [%rd22+108];
	xor.b32  	%r5384, %r5384, %r4733;
	ld.global.u32 	%r4734, [%rd22+112];
	xor.b32  	%r5475, %r5475, %r4734;
	ld.global.u32 	%r4735, [%rd22+116];
	xor.b32  	%r5382, %r5382, %r4735;
$L__BB0_174:
	and.b32  	%r4737, %r4692, 64;
	setp.eq.s32 	%p400, %r4737, 0;
	@%p400 bra 	$L__BB0_176;
	ld.global.u32 	%r4738, [%rd22+120];
	xor.b32  	%r5386, %r5386, %r4738;
	ld.global.u32 	%r4739, [%rd22+124];
	xor.b32  	%r5385, %r5385, %r4739;
	ld.global.u32 	%r4740, [%rd22+128];
	xor.b32  	%r5384, %r5384, %r4740;
	ld.global.u32 	%r4741, [%rd22+132];
	xor.b32  	%r5475, %r5475, %r4741;
	ld.global.u32 	%r4742, [%rd22+136];
	xor.b32  	%r5382, %r5382, %r4742;
$L__BB0_176:
	and.b32  	%r4744, %r4692, 128;
	setp.eq.s32 	%p401, %r4744, 0;
	@%p401 bra 	$L__BB0_178;
	ld.global.u32 	%r4745, [%rd22+140];
	xor.b32  	%r5386, %r5386, %r4745;
	ld.global.u32 	%r4746, [%rd22+144];
	xor.b32  	%r5385, %r5385, %r4746;
	ld.global.u32 	%r4747, [%rd22+148];
	xor.b32  	%r5384, %r5384, %r4747;
	ld.global.u32 	%r4748, [%rd22+152];
	xor.b32  	%r5475, %r5475, %r4748;
	ld.global.u32 	%r4749, [%rd22+156];
	xor.b32  	%r5382, %r5382, %r4749;
$L__BB0_178:
	and.b32  	%r4751, %r4692, 256;
	setp.eq.s32 	%p402, %r4751, 0;
	@%p402 bra 	$L__BB0_180;
	ld.global.u32 	%r4752, [%rd22+160];
	xor.b32  	%r5386, %r5386, %r4752;
	ld.global.u32 	%r4753, [%rd22+164];
	xor.b32  	%r5385, %r5385, %r4753;
	ld.global.u32 	%r4754, [%rd22+168];
	xor.b32  	%r5384, %r5384, %r4754;
	ld.global.u32 	%r4755, [%rd22+172];
	xor.b32  	%r5475, %r5475, %r4755;
	ld.global.u32 	%r4756, [%rd22+176];
	xor.b32  	%r5382, %r5382, %r4756;
$L__BB0_180:
	and.b32  	%r4758, %r4692, 512;
	setp.eq.s32 	%p403, %r4758, 0;
	@%p403 bra 	$L__BB0_182;
	ld.global.u32 	%r4759, [%rd22+180];
	xor.b32  	%r5386, %r5386, %r4759;
	ld.global.u32 	%r4760, [%rd22+184];
	xor.b32  	%r5385, %r5385, %r4760;
	ld.global.u32 	%r4761, [%rd22+188];
	xor.b32  	%r5384, %r5384, %r4761;
	ld.global.u32 	%r4762, [%rd22+192];
	xor.b32  	%r5475, %r5475, %r4762;
	ld.global.u32 	%r4763, [%rd22+196];
	xor.b32  	%r5382, %r5382, %r4763;
$L__BB0_182:
	and.b32  	%r4765, %r4692, 1024;
	setp.eq.s32 	%p404, %r4765, 0;
	@%p404 bra 	$L__BB0_184;
	ld.global.u32 	%r4766, [%rd22+200];
	xor.b32  	%r5386, %r5386, %r4766;
	ld.global.u32 	%r4767, [%rd22+204];
	xor.b32  	%r5385, %r5385, %r4767;
	ld.global.u32 	%r4768, [%rd22+208];
	xor.b32  	%r5384, %r5384, %r4768;
	ld.global.u32 	%r4769, [%rd22+212];
	xor.b32  	%r5475, %r5475, %r4769;
	ld.global.u32 	%r4770, [%rd22+216];
	xor.b32  	%r5382, %r5382, %r4770;
$L__BB0_184:
	and.b32  	%r4772, %r4692, 2048;
	setp.eq.s32 	%p405, %r4772, 0;
	@%p405 bra 	$L__BB0_186;
	ld.global.u32 	%r4773, [%rd22+220];
	xor.b32  	%r5386, %r5386, %r4773;
	ld.global.u32 	%r4774, [%rd22+224];
	xor.b32  	%r5385, %r5385, %r4774;
	ld.global.u32 	%r4775, [%rd22+228];
	xor.b32  	%r5384, %r5384, %r4775;
	ld.global.u32 	%r4776, [%rd22+232];
	xor.b32  	%r5475, %r5475, %r4776;
	ld.global.u32 	%r4777, [%rd22+236];
	xor.b32  	%r5382, %r5382, %r4777;
$L__BB0_186:
	and.b32  	%r4779, %r4692, 4096;
	setp.eq.s32 	%p406, %r4779, 0;
	@%p406 bra 	$L__BB0_188;
	ld.global.u32 	%r4780, [%rd22+240];
	xor.b32  	%r5386, %r5386, %r4780;
	ld.global.u32 	%r4781, [%rd22+244];
	xor.b32  	%r5385, %r5385, %r4781;
	ld.global.u32 	%r4782, [%rd22+248];
	xor.b32  	%r5384, %r5384, %r4782;
	ld.global.u32 	%r4783, [%rd22+252];
	xor.b32  	%r5475, %r5475, %r4783;
	ld.global.u32 	%r4784, [%rd22+256];
	xor.b32  	%r5382, %r5382, %r4784;
$L__BB0_188:
	and.b32  	%r4786, %r4692, 8192;
	setp.eq.s32 	%p407, %r4786, 0;
	@%p407 bra 	$L__BB0_190;
	ld.global.u32 	%r4787, [%rd22+260];
	xor.b32  	%r5386, %r5386, %r4787;
	ld.global.u32 	%r4788, [%rd22+264];
	xor.b32  	%r5385, %r5385, %r4788;
	ld.global.u32 	%r4789, [%rd22+268];
	xor.b32  	%r5384, %r5384, %r4789;
	ld.global.u32 	%r4790, [%rd22+272];
	xor.b32  	%r5475, %r5475, %r4790;
	ld.global.u32 	%r4791, [%rd22+276];
	xor.b32  	%r5382, %r5382, %r4791;
$L__BB0_190:
	and.b32  	%r4793, %r4692, 16384;
	setp.eq.s32 	%p408, %r4793, 0;
	@%p408 bra 	$L__BB0_192;
	ld.global.u32 	%r4794, [%rd22+280];
	xor.b32  	%r5386, %r5386, %r4794;
	ld.global.u32 	%r4795, [%rd22+284];
	xor.b32  	%r5385, %r5385, %r4795;
	ld.global.u32 	%r4796, [%rd22+288];
	xor.b32  	%r5384, %r5384, %r4796;
	ld.global.u32 	%r4797, [%rd22+292];
	xor.b32  	%r5475, %r5475, %r4797;
	ld.global.u32 	%r4798, [%rd22+296];
	xor.b32  	%r5382, %r5382, %r4798;
$L__BB0_192:
	and.b32  	%r4800, %r4692, 32768;
	setp.eq.s32 	%p409, %r4800, 0;
	@%p409 bra 	$L__BB0_194;
	ld.global.u32 	%r4801, [%rd22+300];
	xor.b32  	%r5386, %r5386, %r4801;
	ld.global.u32 	%r4802, [%rd22+304];
	xor.b32  	%r5385, %r5385, %r4802;
	ld.global.u32 	%r4803, [%rd22+308];
	xor.b32  	%r5384, %r5384, %r4803;
	ld.global.u32 	%r4804, [%rd22+312];
	xor.b32  	%r5475, %r5475, %r4804;
	ld.global.u32 	%r4805, [%rd22+316];
	xor.b32  	%r5382, %r5382, %r4805;
$L__BB0_194:
	add.s32 	%r5473, %r5473, 16;
	setp.ne.s32 	%p410, %r5473, 32;
	@%p410 bra 	$L__BB0_162;
	mad.lo.s32 	%r4806, %r5467, -31, %r750;
	add.s32 	%r5467, %r4806, 1;
	setp.ne.s32 	%p411, %r5467, 5;
	@%p411 bra 	$L__BB0_161;
	st.local.u32 	[%rd8+4], %r5386;
	st.local.v2.u32 	[%rd8+8], {%r5385, %r5384};
	st.local.v2.u32 	[%rd8+16], {%r5475, %r5382};
	setp.ne.s64 	%p412, %rd19, 3;
	@%p412 bra 	$L__BB0_234;
	mov.b32 	%r5382, 0;
	mov.u32 	%r5567, %r5382;
	mov.u32 	%r5384, %r5382;
	mov.u32 	%r5385, %r5382;
	mov.u32 	%r5386, %r5382;
	mov.u32 	%r5559, %r5382;
$L__BB0_198:
	mul.wide.u32 	%rd184, %r5559, 4;
	add.s64 	%rd185, %rd8, %rd184;
	ld.local.u32 	%r925, [%rd185+4];
	shl.b32 	%r926, %r5559, 5;
	mov.b32 	%r5565, 0;
$L__BB0_199:
	.pragma "nounroll";
	shr.u32 	%r4809, %r925, %r5565;
	and.b32  	%r4810, %r4809, 1;
	setp.eq.b32 	%p413, %r4810, 1;
	not.pred 	%p414, %p413;
	add.s32 	%r4811, %r926, %r5565;
	mul.lo.s32 	%r4812, %r4811, 5;
	mul.wide.u32 	%rd186, %r4812, 4;
	add.s64 	%rd23, %rd20, %rd186;
	@%p414 bra 	$L__BB0_201;
	ld.global.u32 	%r4813, [%rd23];
	xor.b32  	%r5386, %r5386, %r4813;
	ld.global.u32 	%r4814, [%rd23+4];
	xor.b32  	%r5385, %r5385, %r4814;
	ld.global.u32 	%r4815, [%rd23+8];
	xor.b32  	%r5384, %r5384, %r4815;
	ld.global.u32 	%r4816, [%rd23+12];
	xor.b32  	%r5567, %r5567, %r4816;
	ld.global.u32 	%r4817, [%rd23+16];
	xor.b32  	%r5382, %r5382, %r4817;
$L__BB0_201:
	and.b32  	%r4819, %r4809, 2;
	setp.eq.s32 	%p415, %r4819, 0;
	@%p415 bra 	$L__BB0_203;
	ld.global.u32 	%r4820, [%rd23+20];
	xor.b32  	%r5386, %r5386, %r4820;
	ld.global.u32 	%r4821, [%rd23+24];
	xor.b32  	%r5385, %r5385, %r4821;
	ld.global.u32 	%r4822, [%rd23+28];
	xor.b32  	%r5384, %r5384, %r4822;
	ld.global.u32 	%r4823, [%rd23+32];
	xor.b32  	%r5567, %r5567, %r4823;
	ld.global.u32 	%r4824, [%rd23+36];
	xor.b32  	%r5382, %r5382, %r4824;
$L__BB0_203:
	and.b32  	%r4826, %r4809, 4;
	setp.eq.s32 	%p416, %r4826, 0;
	@%p416 bra 	$L__BB0_205;
	ld.global.u32 	%r4827, [%rd23+40];
	xor.b32  	%r5386, %r5386, %r4827;
	ld.global.u32 	%r4828, [%rd23+44];
	xor.b32  	%r5385, %r5385, %r4828;
	ld.global.u32 	%r4829, [%rd23+48];
	xor.b32  	%r5384, %r5384, %r4829;
	ld.global.u32 	%r4830, [%rd23+52];
	xor.b32  	%r5567, %r5567, %r4830;
	ld.global.u32 	%r4831, [%rd23+56];
	xor.b32  	%r5382, %r5382, %r4831;
$L__BB0_205:
	and.b32  	%r4833, %r4809, 8;
	setp.eq.s32 	%p417, %r4833, 0;
	@%p417 bra 	$L__BB0_207;
	ld.global.u32 	%r4834, [%rd23+60];
	xor.b32  	%r5386, %r5386, %r4834;
	ld.global.u32 	%r4835, [%rd23+64];
	xor.b32  	%r5385, %r5385, %r4835;
	ld.global.u32 	%r4836, [%rd23+68];
	xor.b32  	%r5384, %r5384, %r4836;
	ld.global.u32 	%r4837, [%rd23+72];
	xor.b32  	%r5567, %r5567, %r4837;
	ld.global.u32 	%r4838, [%rd23+76];
	xor.b32  	%r5382, %r5382, %r4838;
$L__BB0_207:
	and.b32  	%r4840, %r4809, 16;
	setp.eq.s32 	%p418, %r4840, 0;
	@%p418 bra 	$L__BB0_209;
	ld.global.u32 	%r4841, [%rd23+80];
	xor.b32  	%r5386, %r5386, %r4841;
	ld.global.u32 	%r4842, [%rd23+84];
	xor.b32  	%r5385, %r5385, %r4842;
	ld.global.u32 	%r4843, [%rd23+88];
	xor.b32  	%r5384, %r5384, %r4843;
	ld.global.u32 	%r4844, [%rd23+92];
	xor.b32  	%r5567, %r5567, %r4844;
	ld.global.u32 	%r4845, [%rd23+96];
	xor.b32  	%r5382, %r5382, %r4845;
$L__BB0_209:
	and.b32  	%r4847, %r4809, 32;
	setp.eq.s32 	%p419, %r4847, 0;
	@%p419 bra 	$L__BB0_211;
	ld.global.u32 	%r4848, [%rd23+100];
	xor.b32  	%r5386, %r5386, %r4848;
	ld.global.u32 	%r4849, [%rd23+104];
	xor.b32  	%r5385, %r5385, %r4849;
	ld.global.u32 	%r4850, [%rd23+108];
	xor.b32  	%r5384, %r5384, %r4850;
	ld.global.u32 	%r4851, [%rd23+112];
	xor.b32  	%r5567, %r5567, %r4851;
	ld.global.u32 	%r4852, [%rd23+116];
	xor.b32  	%r5382, %r5382, %r4852;
$L__BB0_211:
	and.b32  	%r4854, %r4809, 64;
	setp.eq.s32 	%p420, %r4854, 0;
	@%p420 bra 	$L__BB0_213;
	ld.global.u32 	%r4855, [%rd23+120];
	xor.b32  	%r5386, %r5386, %r4855;
	ld.global.u32 	%r4856, [%rd23+124];
	xor.b32  	%r5385, %r5385, %r4856;
	ld.global.u32 	%r4857, [%rd23+128];
	xor.b32  	%r5384, %r5384, %r4857;
	ld.global.u32 	%r4858, [%rd23+132];
	xor.b32  	%r5567, %r5567, %r4858;
	ld.global.u32 	%r4859, [%rd23+136];
	xor.b32  	%r5382, %r5382, %r4859;
$L__BB0_213:
	and.b32  	%r4861, %r4809, 128;
	setp.eq.s32 	%p421, %r4861, 0;
	@%p421 bra 	$L__BB0_215;
	ld.global.u32 	%r4862, [%rd23+140];
	xor.b32  	%r5386, %r5386, %r4862;
	ld.global.u32 	%r4863, [%rd23+144];
	xor.b32  	%r5385, %r5385, %r4863;
	ld.global.u32 	%r4864, [%rd23+148];
	xor.b32  	%r5384, %r5384, %r4864;
	ld.global.u32 	%r4865, [%rd23+152];
	xor.b32  	%r5567, %r5567, %r4865;
	ld.global.u32 	%r4866, [%rd23+156];
	xor.b32  	%r5382, %r5382, %r4866;
$L__BB0_215:
	and.b32  	%r4868, %r4809, 256;
	setp.eq.s32 	%p422, %r4868, 0;
	@%p422 bra 	$L__BB0_217;
	ld.global.u32 	%r4869, [%rd23+160];
	xor.b32  	%r5386, %r5386, %r4869;
	ld.global.u32 	%r4870, [%rd23+164];
	xor.b32  	%r5385, %r5385, %r4870;
	ld.global.u32 	%r4871, [%rd23+168];
	xor.b32  	%r5384, %r5384, %r4871;
	ld.global.u32 	%r4872, [%rd23+172];
	xor.b32  	%r5567, %r5567, %r4872;
	ld.global.u32 	%r4873, [%rd23+176];
	xor.b32  	%r5382, %r5382, %r4873;
$L__BB0_217:
	and.b32  	%r4875, %r4809, 512;
	setp.eq.s32 	%p423, %r4875, 0;
	@%p423 bra 	$L__BB0_219;
	ld.global.u32 	%r4876, [%rd23+180];
	xor.b32  	%r5386, %r5386, %r4876;
	ld.global.u32 	%r4877, [%rd23+184];
	xor.b32  	%r5385, %r5385, %r4877;
	ld.global.u32 	%r4878, [%rd23+188];
	xor.b32  	%r5384, %r5384, %r4878;
	ld.global.u32 	%r4879, [%rd23+192];
	xor.b32  	%r5567, %r5567, %r4879;
	ld.global.u32 	%r4880, [%rd23+196];
	xor.b32  	%r5382, %r5382, %r4880;
$L__BB0_219:
	and.b32  	%r4882, %r4809, 1024;
	setp.eq.s32 	%p424, %r4882, 0;
	@%p424 bra 	$L__BB0_221;
	ld.global.u32 	%r4883, [%rd23+200];
	xor.b32  	%r5386, %r5386, %r4883;
	ld.global.u32 	%r4884, [%rd23+204];
	xor.b32  	%r5385, %r5385, %r4884;
	ld.global.u32 	%r4885, [%rd23+208];
	xor.b32  	%r5384, %r5384, %r4885;
	ld.global.u32 	%r4886, [%rd23+212];
	xor.b32  	%r5567, %r5567, %r4886;
	ld.global.u32 	%r4887, [%rd23+216];
	xor.b32  	%r5382, %r5382, %r4887;
$L__BB0_221:
	and.b32  	%r4889, %r4809, 2048;
	setp.eq.s32 	%p425, %r4889, 0;
	@%p425 bra 	$L__BB0_223;
	ld.global.u32 	%r4890, [%rd23+220];
	xor.b32  	%r5386, %r5386, %r4890;
	ld.global.u32 	%r4891, [%rd23+224];
	xor.b32  	%r5385, %r5385, %r4891;
	ld.global.u32 	%r4892, [%rd23+228];
	xor.b32  	%r5384, %r5384, %r4892;
	ld.global.u32 	%r4893, [%rd23+232];
	xor.b32  	%r5567, %r5567, %r4893;
	ld.global.u32 	%r4894, [%rd23+236];
	xor.b32  	%r5382, %r5382, %r4894;
$L__BB0_223:
	and.b32  	%r4896, %r4809, 4096;
	setp.eq.s32 	%p426, %r4896, 0;
	@%p426 bra 	$L__BB0_225;
	ld.global.u32 	%r4897, [%rd23+240];
	xor.b32  	%r5386, %r5386, %r4897;
	ld.global.u32 	%r4898, [%rd23+244];
	xor.b32  	%r5385, %r5385, %r4898;
	ld.global.u32 	%r4899, [%rd23+248];
	xor.b32  	%r5384, %r5384, %r4899;
	ld.global.u32 	%r4900, [%rd23+252];
	xor.b32  	%r5567, %r5567, %r4900;
	ld.global.u32 	%r4901, [%rd23+256];
	xor.b32  	%r5382, %r5382, %r4901;
$L__BB0_225:
	and.b32  	%r4903, %r4809, 8192;
	setp.eq.s32 	%p427, %r4903, 0;
	@%p427 bra 	$L__BB0_227;
	ld.global.u32 	%r4904, [%rd23+260];
	xor.b32  	%r5386, %r5386, %r4904;
	ld.global.u32 	%r4905, [%rd23+264];
	xor.b32  	%r5385, %r5385, %r4905;
	ld.global.u32 	%r4906, [%rd23+268];
	xor.b32  	%r5384, %r5384, %r4906;
	ld.global.u32 	%r4907, [%rd23+272];
	xor.b32  	%r5567, %r5567, %r4907;
	ld.global.u32 	%r4908, [%rd23+276];
	xor.b32  	%r5382, %r5382, %r4908;
$L__BB0_227:
	and.b32  	%r4910, %r4809, 16384;
	setp.eq.s32 	%p428, %r4910, 0;
	@%p428 bra 	$L__BB0_229;
	ld.global.u32 	%r4911, [%rd23+280];
	xor.b32  	%r5386, %r5386, %r4911;
	ld.global.u32 	%r4912, [%rd23+284];
	xor.b32  	%r5385, %r5385, %r4912;
	ld.global.u32 	%r4913, [%rd23+288];
	xor.b32  	%r5384, %r5384, %r4913;
	ld.global.u32 	%r4914, [%rd23+292];
	xor.b32  	%r5567, %r5567, %r4914;
	ld.global.u32 	%r4915, [%rd23+296];
	xor.b32  	%r5382, %r5382, %r4915;
$L__BB0_229:
	and.b32  	%r4917, %r4809, 32768;
	setp.eq.s32 	%p429, %r4917, 0;
	@%p429 bra 	$L__BB0_231;
	ld.global.u32 	%r4918, [%rd23+300];
	xor.b32  	%r5386, %r5386, %r4918;
	ld.global.u32 	%r4919, [%rd23+304];
	xor.b32  	%r5385, %r5385, %r4919;
	ld.global.u32 	%r4920, [%rd23+308];
	xor.b32  	%r5384, %r5384, %r4920;
	ld.global.u32 	%r4921, [%rd23+312];
	xor.b32  	%r5567, %r5567, %r4921;
	ld.global.u32 	%r4922, [%rd23+316];
	xor.b32  	%r5382, %r5382, %r4922;
$L__BB0_231:
	add.s32 	%r5565, %r5565, 16;
	setp.ne.s32 	%p430, %r5565, 32;
	@%p430 bra 	$L__BB0_199;
	mad.lo.s32 	%r4923, %r5559, -31, %r926;
	add.s32 	%r5559, %r4923, 1;
	setp.ne.s32 	%p431, %r5559, 5;
	@%p431 bra 	$L__BB0_198;
	st.local.u32 	[%rd8+4], %r5386;
	st.local.v2.u32 	[%rd8+8], {%r5385, %r5384};
	st.local.v2.u32 	[%rd8+16], {%r5567, %r5382};
$L__BB0_234:
	shr.u64 	%rd10, %rd18, 2;
	add.s32 	%r5369, %r5369, 1;
	setp.gt.u64 	%p432, %rd18, 3;
	@%p432 bra 	$L__BB0_122;
$L__BB0_235:
	shr.u32 	%r4924, %r5386, 2;
	xor.b32  	%r4925, %r4924, %r5386;
	shl.b32 	%r4926, %r5382, 4;
	shl.b32 	%r4927, %r4925, 1;
	xor.b32  	%r4928, %r4927, %r4926;
	xor.b32  	%r4929, %r4928, %r4925;
	xor.b32  	%r4930, %r4929, %r5382;
	add.s32 	%r4931, %r4930, %r551;
	cvt.rn.f32.u32 	%f119, %r4931;
	fma.rn.f32 	%f120, %f119, 0f2F800000, 0f2F000000;
	cvt.f64.f32 	%fd459, %f120;
	shr.u32 	%r4932, %r5385, 2;
	xor.b32  	%r4933, %r4932, %r5385;
	shl.b32 	%r4934, %r4930, 4;
	shl.b32 	%r4935, %r4933, 1;
	xor.b32  	%r4936, %r4935, %r4934;
	xor.b32  	%r4937, %r4936, %r4933;
	xor.b32  	%r4938, %r4937, %r4930;
	add.s32 	%r4939, %r4938, %r561;
	cvt.rn.f32.u32 	%f121, %r4939;
	fma.rn.f32 	%f122, %f121, 0f2F800000, 0f2F000000;
	cvt.f64.f32 	%fd460, %f122;
	shr.u32 	%r4940, %r5384, 2;
	xor.b32  	%r4941, %r4940, %r5384;
	shl.b32 	%r4942, %r4938, 4;
	shl.b32 	%r4943, %r4941, 1;
	xor.b32  	%r4944, %r4943, %r4942;
	xor.b32  	%r4945, %r4944, %r4941;
	xor.b32  	%r4946, %r4945, %r4938;
	add.s32 	%r4947, %r1, %r4946;
	add.s32 	%r4948, %r4947, -637045913;
	cvt.rn.f32.u32 	%f123, %r4948;
	fma.rn.f32 	%f2, %f123, 0f2F800000, 0f2F000000;
	add.f64 	%fd461, %fd460, %fd460;
	mov.f64 	%fd462, 0d3FF0000000000000;
	sub.f64 	%fd1, %fd462, %fd461;
	mov.f64 	%fd463, 0d40A8E30000000000;
	{
	.reg .b32 %temp; 
	mov.b64 	{%temp, %r4949}, %fd463;
	}
	mov.f64 	%fd464, 0d4008000000000000;
	{
	.reg .b32 %temp; 
	mov.b64 	{%temp, %r4950}, %fd464;
	}
	and.b32  	%r4952, %r4950, 2146435072;
	setp.eq.s32 	%p433, %r4952, 1073741824;
	{ // callseq 13, 0
	.param .b64 param0;
	st.param.f64 	[param0], 0d40A8E30000000000;
	.param .b64 param1;
	st.param.f64 	[param1], 0d4008000000000000;
	.param .b64 retval0;
	call.uni (retval0), 
	__internal_accurate_pow, 
	(
	param0, 
	param1
	);
	ld.param.f64 	%fd465, [retval0];
	} // callseq 13
	setp.lt.s32 	%p434, %r4949, 0;
	neg.f64 	%fd467, %fd465;
	selp.f64 	%fd468, %fd467, %fd465, %p433;
	selp.f64 	%fd469, %fd468, %fd465, %p434;
	mov.f64 	%fd470, 0d40B8E30000000000;
	{
	.reg .b32 %temp; 
	mov.b64 	{%temp, %r4953}, %fd470;
	}
	{ // callseq 14, 0
	.param .b64 param0;
	st.param.f64 	[param0], 0d40B8E30000000000;
	.param .b64 param1;
	st.param.f64 	[param1], 0d4008000000000000;
	.param .b64 retval0;
	call.uni (retval0), 
	__internal_accurate_pow, 
	(
	param0, 
	param1
	);
	ld.param.f64 	%fd471, [retval0];
	} // callseq 14
	setp.lt.s32 	%p435, %r4953, 0;
	neg.f64 	%fd473, %fd471;
	selp.f64 	%fd474, %fd473, %fd471, %p433;
	selp.f64 	%fd475, %fd474, %fd471, %p435;
	sub.f64 	%fd476, %fd475, %fd469;
	fma.rn.f64 	%fd477, %fd476, %fd459, %fd469;
	{
	.reg .b32 %temp; 
	mov.b64 	{%r4954, %temp}, %fd477;
	}
	{
	.reg .b32 %temp; 
	mov.b64 	{%temp, %r4955}, %fd477;
	}
	and.b32  	%r4956, %r4955, 2147483647;
	setp.lt.u32 	%p436, %r4956, 1048576;
	mov.b64 	%fd478, {%r4954, %r4956};
	mul.f64 	%fd479, %fd478, 0d4350000000000000;
	{
	.reg .b32 %temp; 
	mov.b64 	{%r4957, %temp}, %fd479;
	}
	{
	.reg .b32 %temp; 
	mov.b64 	{%temp, %r4958}, %fd479;
	}
	selp.b32 	%r4959, %r4957, %r4954, %p436;
	selp.b32 	%r4960, %r4958, %r4956, %p436;
	selp.b32 	%r4961, 4078, 1048576, %p436;
	shr.u32 	%r4962, %r4960, 20;
	add.s32 	%r4963, %r4962, -1022;
	cvt.rn.f32.s32 	%f124, %r4963;
	mul.f32 	%f125, %f124, 0f3EAAAAAB;
	cvt.rni.s32.f32 	%r4964, %f125;
	mad.lo.s32 	%r4965, %r4964, -3145728, %r4960;
	mov.b64 	%fd480, {%r4959, %r4965};
	cvt.rn.f32.f64 	%f126, %fd480;
	lg2.approx.ftz.f32 	%f127, %f126;
	mul.f32 	%f128, %f127, 0f3EAAAAAB;
	ex2.approx.ftz.f32 	%f129, %f128;
	cvt.f64.f32 	%fd481, %f129;
	mul.f64 	%fd482, %fd481, %fd481;
	{
	.reg .b32 %temp; 
	mov.b64 	{%r4966, %temp}, %fd482;
	}
	{
	.reg .b32 %temp; 
	mov.b64 	{%temp, %r4967}, %fd482;
	}
	add.s32 	%r4968, %r4967, 1048576;
	mov.b64 	%fd483, {%r4966, %r4968};
	fma.rn.f64 	%fd484, %fd483, %fd481, %fd480;
	rcp.approx.ftz.f64 	%fd485, %fd484;
	neg.f64 	%fd486, %fd484;
	fma.rn.f64 	%fd487, %fd486, %fd485, 0d3FF0000000000000;
	fma.rn.f64 	%fd488, %fd487, %fd487, %fd487;
	fma.rn.f64 	%fd489, %fd488, %fd485, %fd485;
	neg.f64 	%fd490, %fd481;
	fma.rn.f64 	%fd491, %fd482, %fd490, %fd480;
	mul.f64 	%fd492, %fd491, %fd489;
	fma.rn.f64 	%fd493, %fd481, %fd492, %fd481;
	{
	.reg .b32 %temp; 
	mov.b64 	{%r4969, %temp}, %fd493;
	}
	{
	.reg .b32 %temp; 
	mov.b64 	{%temp, %r4970}, %fd493;
	}
	add.s32 	%r4971, %r4964, %r4961;
	shl.b32 	%r4972, %r4971, 20;
	add.s32 	%r4973, %r4970, %r4972;
	mov.b64 	%fd494, {%r4969, %r4973};
	copysign.f64 	%fd495, %fd477, %fd494;
	add.f64 	%fd496, %fd477, %fd477;
	setp.equ.f64 	%p437, %fd496, %fd477;
	selp.f64 	%fd2, %fd496, %fd495, %p437;
	{
	.reg .b32 %temp; 
	mov.b64 	{%temp, %r1104}, %fd1;
	}
	mov.f64 	%fd497, 0d4000000000000000;
	{
	.reg .b32 %temp; 
	mov.b64 	{%temp, %r4974}, %fd497;
	}
	and.b32  	%r1106, %r4974, 2146435072;
	setp.eq.s32 	%p438, %r1106, 1062207488;
	abs.f64 	%fd3, %fd1;
	{ // callseq 15, 0
	.param .b64 param0;
	st.param.f64 	[param0], %fd3;
	.param .b64 param1;
	st.param.f64 	[param1], 0d4000000000000000;
	.param .b64 retval0;
	call.uni (retval0), 
	__internal_accurate_pow, 
	(
	param0, 
	param1
	);
	ld.param.f64 	%fd498, [retval0];
	} // callseq 15
	setp.lt.s32 	%p439, %r1104, 0;
	neg.f64 	%fd500, %fd498;
	selp.f64 	%fd501, %fd500, %fd498, %p438;
	selp.f64 	%fd618, %fd501, %fd498, %p439;
	setp.neu.f64 	%p440, %fd1, 0d0000000000000000;
	@%p440 bra 	$L__BB0_237;
	setp.eq.s32 	%p441, %r1106, 1062207488;
	selp.b32 	%r4975, %r1104, 0, %p441;
	setp.lt.s32 	%p442, %r4974, 0;
	or.b32  	%r4976, %r4975, 2146435072;
	selp.b32 	%r4977, %r4976, %r4975, %p442;
	mov.b32 	%r4978, 0;
	mov.b64 	%fd618, {%r4978, %r4977};
$L__BB0_237:
	add.f64 	%fd502, %fd1, 0d4000000000000000;
	{
	.reg .b32 %temp; 
	mov.b64 	{%temp, %r4979}, %fd502;
	}
	and.b32  	%r4980, %r4979, 2146435072;
	setp.ne.s32 	%p443, %r4980, 2146435072;
	setp.neu.f64 	%p444, %fd3, 0d7FF0000000000000;
	or.pred  	%p445, %p443, %p444;
	@%p445 bra 	$L__BB0_239;
	setp.lt.s32 	%p446, %r1104, 0;
	setp.eq.s32 	%p447, %r1106, 1062207488;
	setp.lt.s32 	%p448, %r4974, 0;
	selp.b32 	%r4982, 0, 2146435072, %p448;
	and.b32  	%r4983, %r4974, 2147483647;
	setp.ne.s32 	%p449, %r4983, 1071644672;
	or.b32  	%r4984, %r4982, -2147483648;
	selp.b32 	%r4985, %r4984, %r4982, %p449;
	selp.b32 	%r4986, %r4985, %r4982, %p447;
	selp.b32 	%r4987, %r4986, %r4982, %p446;
	mov.b32 	%r4988, 0;
	mov.b64 	%fd618, {%r4988, %r4987};
$L__BB0_239:
	setp.eq.f64 	%p450, %fd1, 0d3FF0000000000000;
	mov.f64 	%fd503, 0d3FF0000000000000;
	sub.f64 	%fd504, %fd503, %fd618;
	sqrt.rn.f64 	%fd505, %fd504;
	selp.f64 	%fd506, 0d0000000000000000, %fd505, %p450;
	mul.f64 	%fd9, %fd2, %fd506;
	cvt.f64.f32 	%fd507, %f2;
	mul.f64 	%fd10, %fd507, 0d40191EB851EB851F;
	setp.neu.f64 	%p451, %fd10, 0d7FF0000000000000;
	@%p451 bra 	$L__BB0_241;
	mov.f64 	%fd513, 0d0000000000000000;
	mov.f64 	%fd514, 0d7FF0000000000000;
	mul.rn.f64 	%fd620, %fd514, %fd513;
	mov.b32 	%r5655, 1;
	bra.uni 	$L__BB0_244;
$L__BB0_241:
	mul.f64 	%fd508, %fd10, 0d3FE45F306DC9C883;
	cvt.rni.s32.f64 	%r5654, %fd508;
	cvt.rn.f64.s32 	%fd509, %r5654;
	fma.rn.f64 	%fd510, %fd509, 0dBFF921FB54442D18, %fd10;
	fma.rn.f64 	%fd511, %fd509, 0dBC91A62633145C00, %fd510;
	fma.rn.f64 	%fd620, %fd509, 0dB97B839A252049C0, %fd511;
	setp.ltu.f64 	%p452, %fd10, 0d41E0000000000000;
	@%p452 bra 	$L__BB0_243;
	{ // callseq 16, 0
	.param .b64 param0;
	st.param.f64 	[param0], %fd10;
	.param .align 16 .b8 retval0[16];
	call.uni (retval0), 
	__internal_trig_reduction_slowpathd, 
	(
	param0
	);
	ld.param.f64 	%fd620, [retval0];
	ld.param.b32 	%r5654, [retval0+8];
	} // callseq 16
$L__BB0_243:
	add.s32 	%r5655, %r5654, 1;
$L__BB0_244:
	setp.neu.f64 	%p453, %fd10, 0d7FF0000000000000;
	shl.b32 	%r4991, %r5655, 6;
	cvt.u64.u32 	%rd187, %r4991;
	and.b64  	%rd188, %rd187, 64;
	mov.u64 	%rd189, __cudart_sin_cos_coeffs;
	add.s64 	%rd190, %rd189, %rd188;
	mul.rn.f64 	%fd515, %fd620, %fd620;
	and.b32  	%r4992, %r5655, 1;
	setp.eq.b32 	%p454, %r4992, 1;
	selp.f64 	%fd516, 0dBDA8FF8320FD8164, 0d3DE5DB65F9785EBA, %p454;
	ld.global.nc.v2.f64 	{%fd517, %fd518}, [%rd190];
	fma.rn.f64 	%fd519, %fd516, %fd515, %fd517;
	fma.rn.f64 	%fd520, %fd519, %fd515, %fd518;
	ld.global.nc.v2.f64 	{%fd521, %fd522}, [%rd190+16];
	fma.rn.f64 	%fd523, %fd520, %fd515, %fd521;
	fma.rn.f64 	%fd524, %fd523, %fd515, %fd522;
	ld.global.nc.v2.f64 	{%fd525, %fd526}, [%rd190+32];
	fma.rn.f64 	%fd527, %fd524, %fd515, %fd525;
	fma.rn.f64 	%fd528, %fd527, %fd515, %fd526;
	fma.rn.f64 	%fd529, %fd528, %fd620, %fd620;
	fma.rn.f64 	%fd530, %fd528, %fd515, 0d3FF0000000000000;
	selp.f64 	%fd531, %fd530, %fd529, %p454;
	and.b32  	%r4993, %r5655, 2;
	setp.eq.s32 	%p455, %r4993, 0;
	mov.f64 	%fd532, 0d0000000000000000;
	sub.f64 	%fd533, %fd532, %fd531;
	selp.f64 	%fd534, %fd531, %fd533, %p455;
	fma.rn.f64 	%fd535, %fd9, %fd534, 0d40A2B10000000000;
	cvt.rn.f32.f64 	%f174, %fd535;
	st.global.f32 	[%rd17+-24], %f174;
	@%p453 bra 	$L__BB0_246;
	mov.f64 	%fd541, 0d0000000000000000;
	mov.f64 	%fd542, 0d7FF0000000000000;
	mul.rn.f64 	%fd621, %fd542, %fd541;
	mov.b32 	%r5656, 0;
	bra.uni 	$L__BB0_248;
$L__BB0_246:
	mul.f64 	%fd536, %fd10, 0d3FE45F306DC9C883;
	cvt.rni.s32.f64 	%r5656, %fd536;
	cvt.rn.f64.s32 	%fd537, %r5656;
	fma.rn.f64 	%fd538, %fd537, 0dBFF921FB54442D18, %fd10;
	fma.rn.f64 	%fd539, %fd537, 0dBC91A62633145C00, %fd538;
	fma.rn.f64 	%fd621, %fd537, 0dB97B839A252049C0, %fd539;
	setp.ltu.f64 	%p456, %fd10, 0d41E0000000000000;
	@%p456 bra 	$L__BB0_248;
	{ // callseq 17, 0
	.param .b64 param0;
	st.param.f64 	[param0], %fd10;
	.param .align 16 .b8 retval0[16];
	call.uni (retval0), 
	__internal_trig_reduction_slowpathd, 
	(
	param0
	);
	ld.param.f64 	%fd621, [retval0];
	ld.param.b32 	%r5656, [retval0+8];
	} // callseq 17
$L__BB0_248:
	shl.b32 	%r4996, %r5656, 6;
	cvt.u64.u32 	%rd191, %r4996;
	and.b64  	%rd192, %rd191, 64;
	add.s64 	%rd194, %rd189, %rd192;
	mul.rn.f64 	%fd543, %fd621, %fd621;
	and.b32  	%r4997, %r5656, 1;
	setp.eq.b32 	%p457, %r4997, 1;
	selp.f64 	%fd544, 0dBDA8FF8320FD8164, 0d3DE5DB65F9785EBA, %p457;
	ld.global.nc.v2.f64 	{%fd545, %fd546}, [%rd194];
	fma.rn.f64 	%fd547, %fd544, %fd543, %fd545;
	fma.rn.f64 	%fd548, %fd547, %fd543, %fd546;
	ld.global.nc.v2.f64 	{%fd549, %fd550}, [%rd194+16];
	fma.rn.f64 	%fd551, %fd548, %fd543, %fd549;
	fma.rn.f64 	%fd552, %fd551, %fd543, %fd550;
	ld.global.nc.v2.f64 	{%fd553, %fd554}, [%rd194+32];
	fma.rn.f64 	%fd555, %fd552, %fd543, %fd553;
	fma.rn.f64 	%fd556, %fd555, %fd543, %fd554;
	fma.rn.f64 	%fd557, %fd556, %fd621, %fd621;
	fma.rn.f64 	%fd558, %fd556, %fd543, 0d3FF0000000000000;
	selp.f64 	%fd559, %fd558, %fd557, %p457;
	and.b32  	%r4998, %r5656, 2;
	setp.eq.s32 	%p458, %r4998, 0;
	mov.f64 	%fd560, 0d0000000000000000;
	sub.f64 	%fd561, %fd560, %fd559;
	selp.f64 	%fd562, %fd559, %fd561, %p458;
	fma.rn.f64 	%fd563, %fd9, %fd562, 0d40C1A9599999999A;
	cvt.rn.f32.f64 	%f130, %fd563;
	st.global.f32 	[%rd17+-20], %f130;
	mul.f64 	%fd564, %fd1, %fd2;
	cvt.rn.f32.f64 	%f173, %fd564;
	st.global.f32 	[%rd17+-16], %f173;
	bra.uni 	$L__BB0_378;
$L__BB0_249:
	cvt.u32.u64 	%r4145, %rd10;
	setp.eq.s32 	%p286, %r4145, 0;
	st.local.v2.u32 	[%rd7], {%r559, %r5386};
	st.local.v2.u32 	[%rd7+8], {%r5385, %r558};
	st.local.v2.u32 	[%rd7+16], {%r552, %r5382};
	mov.b32 	%r5676, -123459836;
	@%p286 bra 	$L__BB0_364;
	mov.b32 	%r5661, 0;
	mov.b32 	%r5676, -123459836;
	mov.u64 	%rd158, precalc_xorwow_matrix;
$L__BB0_251:
	mov.u64 	%rd25, %rd10;
	and.b64  	%rd26, %rd25, 3;
	setp.eq.s64 	%p287, %rd26, 0;
	@%p287 bra 	$L__BB0_363;
	mul.wide.u32 	%rd157, %r5661, 3200;
	add.s64 	%rd27, %rd158, %rd157;
	mov.b32 	%r5382, 0;
	mov.u32 	%r5675, %r5382;
	mov.u32 	%r5676, %r5382;
	mov.u32 	%r5385, %r5382;
	mov.u32 	%r5386, %r5382;
	mov.u32 	%r5667, %r5382;
$L__BB0_253:
	mul.wide.u32 	%rd159, %r5667, 4;
	add.s64 	%rd160, %rd7, %rd159;
	ld.local.u32 	%r1126, [%rd160+4];
	shl.b32 	%r1127, %r5667, 5;
	mov.b32 	%r5673, 0;
$L__BB0_254:
	.pragma "nounroll";
	shr.u32 	%r4150, %r1126, %r5673;
	and.b32  	%r4151, %r4150, 1;
	setp.eq.b32 	%p288, %r4151, 1;
	not.pred 	%p289, %p288;
	add.s32 	%r4152, %r1127, %r5673;
	mul.lo.s32 	%r4153, %r4152, 5;
	mul.wide.u32 	%rd161, %r4153, 4;
	add.s64 	%rd28, %rd27, %rd161;
	@%p289 bra 	$L__BB0_256;
	ld.global.u32 	%r4154, [%rd28];
	xor.b32  	%r5386, %r5386, %r4154;
	ld.global.u32 	%r4155, [%rd28+4];
	xor.b32  	%r5385, %r5385, %r4155;
	ld.global.u32 	%r4156, [%rd28+8];
	xor.b32  	%r5676, %r5676, %r4156;
	ld.global.u32 	%r4157, [%rd28+12];
	xor.b32  	%r5675, %r5675, %r4157;
	ld.global.u32 	%r4158, [%rd28+16];
	xor.b32  	%r5382, %r5382, %r4158;
$L__BB0_256:
	and.b32  	%r4160, %r4150, 2;
	setp.eq.s32 	%p290, %r4160, 0;
	@%p290 bra 	$L__BB0_258;
	ld.global.u32 	%r4161, [%rd28+20];
	xor.b32  	%r5386, %r5386, %r4161;
	ld.global.u32 	%r4162, [%rd28+24];
	xor.b32  	%r5385, %r5385, %r4162;
	ld.global.u32 	%r4163, [%rd28+28];
	xor.b32  	%r5676, %r5676, %r4163;
	ld.global.u32 	%r4164, [%rd28+32];
	xor.b32  	%r5675, %r5675, %r4164;
	ld.global.u32 	%r4165, [%rd28+36];
	xor.b32  	%r5382, %r5382, %r4165;
$L__BB0_258:
	and.b32  	%r4167, %r4150, 4;
	setp.eq.s32 	%p291, %r4167, 0;
	@%p291 bra 	$L__BB0_260;
	ld.global.u32 	%r4168, [%rd28+40];
	xor.b32  	%r5386, %r5386, %r4168;
	ld.global.u32 	%r4169, [%rd28+44];
	xor.b32  	%r5385, %r5385, %r4169;
	ld.global.u32 	%r4170, [%rd28+48];
	xor.b32  	%r5676, %r5676, %r4170;
	ld.global.u32 	%r4171, [%rd28+52];
	xor.b32  	%r5675, %r5675, %r4171;
	ld.global.u32 	%r4172, [%rd28+56];
	xor.b32  	%r5382, %r5382, %r4172;
$L__BB0_260:
	and.b32  	%r4174, %r4150, 8;
	setp.eq.s32 	%p292, %r4174, 0;
	@%p292 bra 	$L__BB0_262;
	ld.global.u32 	%r4175, [%rd28+60];
	xor.b32  	%r5386, %r5386, %r4175;
	ld.global.u32 	%r4176, [%rd28+64];
	xor.b32  	%r5385, %r5385, %r4176;
	ld.global.u32 	%r4177, [%rd28+68];
	xor.b32  	%r5676, %r5676, %r4177;
	ld.global.u32 	%r4178, [%rd28+72];
	xor.b32  	%r5675, %r5675, %r4178;
	ld.global.u32 	%r4179, [%rd28+76];
	xor.b32  	%r5382, %r5382, %r4179;
$L__BB0_262:
	and.b32  	%r4181, %r4150, 16;
	setp.eq.s32 	%p293, %r4181, 0;
	@%p293 bra 	$L__BB0_264;
	ld.global.u32 	%r4182, [%rd28+80];
	xor.b32  	%r5386, %r5386, %r4182;
	ld.global.u32 	%r4183, [%rd28+84];
	xor.b32  	%r5385, %r5385, %r4183;
	ld.global.u32 	%r4184, [%rd28+88];
	xor.b32  	%r5676, %r5676, %r4184;
	ld.global.u32 	%r4185, [%rd28+92];
	xor.b32  	%r5675, %r5675, %r4185;
	ld.global.u32 	%r4186, [%rd28+96];
	xor.b32  	%r5382, %r5382, %r4186;
$L__BB0_264:
	and.b32  	%r4188, %r4150, 32;
	setp.eq.s32 	%p294, %r4188, 0;
	@%p294 bra 	$L__BB0_266;
	ld.global.u32 	%r4189, [%rd28+100];
	xor.b32  	%r5386, %r5386, %r4189;
	ld.global.u32 	%r4190, [%rd28+104];
	xor.b32  	%r5385, %r5385, %r4190;
	ld.global.u32 	%r4191, [%rd28+108];
	xor.b32  	%r5676, %r5676, %r4191;
	ld.global.u32 	%r4192, [%rd28+112];
	xor.b32  	%r5675, %r5675, %r4192;
	ld.global.u32 	%r4193, [%rd28+116];
	xor.b32  	%r5382, %r5382, %r4193;
$L__BB0_266:
	and.b32  	%r4195, %r4150, 64;
	setp.eq.s32 	%p295, %r4195, 0;
	@%p295 bra 	$L__BB0_268;
	ld.global.u32 	%r4196, [%rd28+120];
	xor.b32  	%r5386, %r5386, %r4196;
	ld.global.u32 	%r4197, [%rd28+124];
	xor.b32  	%r5385, %r5385, %r4197;
	ld.global.u32 	%r4198, [%rd28+128];
	xor.b32  	%r5676, %r5676, %r4198;
	ld.global.u32 	%r4199, [%rd28+132];
	xor.b32  	%r5675, %r5675, %r4199;
	ld.global.u32 	%r4200, [%rd28+136];
	xor.b32  	%r5382, %r5382, %r4200;
$L__BB0_268:
	and.b32  	%r4202, %r4150, 128;
	setp.eq.s32 	%p296, %r4202, 0;
	@%p296 bra 	$L__BB0_270;
	ld.global.u32 	%r4203, [%rd28+140];
	xor.b32  	%r5386, %r5386, %r4203;
	ld.global.u32 	%r4204, [%rd28+144];
	xor.b32  	%r5385, %r5385, %r4204;
	ld.global.u32 	%r4205, [%rd28+148];
	xor.b32  	%r5676, %r5676, %r4205;
	ld.global.u32 	%r4206, [%rd28+152];
	xor.b32  	%r5675, %r5675, %r4206;
	ld.global.u32 	%r4207, [%rd28+156];
	xor.b32  	%r5382, %r5382, %r4207;
$L__BB0_270:
	and.b32  	%r4209, %r4150, 256;
	setp.eq.s32 	%p297, %r4209, 0;
	@%p297 bra 	$L__BB0_272;
	ld.global.u32 	%r4210, [%rd28+160];
	xor.b32  	%r5386, %r5386, %r4210;
	ld.global.u32 	%r4211, [%rd28+164];
	xor.b32  	%r5385, %r5385, %r4211;
	ld.global.u32 	%r4212, [%rd28+168];
	xor.b32  	%r5676, %r5676, %r4212;
	ld.global.u32 	%r4213, [%rd28+172];
	xor.b32  	%r5675, %r5675, %r4213;
	ld.global.u32 	%r4214, [%rd28+176];
	xor.b32  	%r5382, %r5382, %r4214;
$L__BB0_272:
	and.b32  	%r4216, %r4150, 512;
	setp.eq.s32 	%p298, %r4216, 0;
	@%p298 bra 	$L__BB0_274;
	ld.global.u32 	%r4217, [%rd28+180];
	xor.b32  	%r5386, %r5386, %r4217;
	ld.global.u32 	%r4218, [%rd28+184];
	xor.b32  	%r5385, %r5385, %r4218;
	ld.global.u32 	%r4219, [%rd28+188];
	xor.b32  	%r5676, %r5676, %r4219;
	ld.global.u32 	%r4220, [%rd28+192];
	xor.b32  	%r5675, %r5675, %r4220;
	ld.global.u32 	%r4221, [%rd28+196];
	xor.b32  	%r5382, %r5382, %r4221;
$L__BB0_274:
	and.b32  	%r4223, %r4150, 1024;
	setp.eq.s32 	%p299, %r4223, 0;
	@%p299 bra 	$L__BB0_276;
	ld.global.u32 	%r4224, [%rd28+200];
	xor.b32  	%r5386, %r5386, %r4224;
	ld.global.u32 	%r4225, [%rd28+204];
	xor.b32  	%r5385, %r5385, %r4225;
	ld.global.u32 	%r4226, [%rd28+208];
	xor.b32  	%r5676, %r5676, %r4226;
	ld.global.u32 	%r4227, [%rd28+212];
	xor.b32  	%r5675, %r5675, %r4227;
	ld.global.u32 	%r4228, [%rd28+216];
	xor.b32  	%r5382, %r5382, %r4228;
$L__BB0_276:
	and.b32  	%r4230, %r4150, 2048;
	setp.eq.s32 	%p300, %r4230, 0;
	@%p300 bra 	$L__BB0_278;
	ld.global.u32 	%r4231, [%rd28+220];
	xor.b32  	%r5386, %r5386, %r4231;
	ld.global.u32 	%r4232, [%rd28+224];
	xor.b32  	%r5385, %r5385, %r4232;
	ld.global.u32 	%r4233, [%rd28+228];
	xor.b32  	%r5676, %r5676, %r4233;
	ld.global.u32 	%r4234, [%rd28+232];
	xor.b32  	%r5675, %r5675, %r4234;
	ld.global.u32 	%r4235, [%rd28+236];
	xor.b32  	%r5382, %r5382, %r4235;
$L__BB0_278:
	and.b32  	%r4237, %r4150, 4096;
	setp.eq.s32 	%p301, %r4237, 0;
	@%p301 bra 	$L__BB0_280;
	ld.global.u32 	%r4238, [%rd28+240];
	xor.b32  	%r5386, %r5386, %r4238;
	ld.global.u32 	%r4239, [%rd28+244];
	xor.b32  	%r5385, %r5385, %r4239;
	ld.global.u32 	%r4240, [%rd28+248];
	xor.b32  	%r5676, %r5676, %r4240;
	ld.global.u32 	%r4241, [%rd28+252];
	xor.b32  	%r5675, %r5675, %r4241;
	ld.global.u32 	%r4242, [%rd28+256];
	xor.b32  	%r5382, %r5382, %r4242;
$L__BB0_280:
	and.b32  	%r4244, %r4150, 8192;
	setp.eq.s32 	%p302, %r4244, 0;
	@%p302 bra 	$L__BB0_282;
	ld.global.u32 	%r4245, [%rd28+260];
	xor.b32  	%r5386, %r5386, %r4245;
	ld.global.u32 	%r4246, [%rd28+264];
	xor.b32  	%r5385, %r5385, %r4246;
	ld.global.u32 	%r4247, [%rd28+268];
	xor.b32  	%r5676, %r5676, %r4247;
	ld.global.u32 	%r4248, [%rd28+272];
	xor.b32  	%r5675, %r5675, %r4248;
	ld.global.u32 	%r4249, [%rd28+276];
	xor.b32  	%r5382, %r5382, %r4249;
$L__BB0_282:
	and.b32  	%r4251, %r4150, 16384;
	setp.eq.s32 	%p303, %r4251, 0;
	@%p303 bra 	$L__BB0_284;
	ld.global.u32 	%r4252, [%rd28+280];
	xor.b32  	%r5386, %r5386, %r4252;
	ld.global.u32 	%r4253, [%rd28+284];
	xor.b32  	%r5385, %r5385, %r4253;
	ld.global.u32 	%r4254, [%rd28+288];
	xor.b32  	%r5676, %r5676, %r4254;
	ld.global.u32 	%r4255, [%rd28+292];
	xor.b32  	%r5675, %r5675, %r4255;
	ld.global.u32 	%r4256, [%rd28+296];
	xor.b32  	%r5382, %r5382, %r4256;
$L__BB0_284:
	and.b32  	%r4258, %r4150, 32768;
	setp.eq.s32 	%p304, %r4258, 0;
	@%p304 bra 	$L__BB0_286;
	ld.global.u32 	%r4259, [%rd28+300];
	xor.b32  	%r5386, %r5386, %r4259;
	ld.global.u32 	%r4260, [%rd28+304];
	xor.b32  	%r5385, %r5385, %r4260;
	ld.global.u32 	%r4261, [%rd28+308];
	xor.b32  	%r5676, %r5676, %r4261;
	ld.global.u32 	%r4262, [%rd28+312];
	xor.b32  	%r5675, %r5675, %r4262;
	ld.global.u32 	%r4263, [%rd28+316];
	xor.b32  	%r5382, %r5382, %r4263;
$L__BB0_286:
	add.s32 	%r5673, %r5673, 16;
	setp.ne.s32 	%p305, %r5673, 32;
	@%p305 bra 	$L__BB0_254;
	mad.lo.s32 	%r4264, %r5667, -31, %r1127;
	add.s32 	%r5667, %r4264, 1;
	setp.ne.s32 	%p306, %r5667, 5;
	@%p306 bra 	$L__BB0_253;
	st.local.u32 	[%rd7+4], %r5386;
	st.local.v2.u32 	[%rd7+8], {%r5385, %r5676};
	st.local.v2.u32 	[%rd7+16], {%r5675, %r5382};
	setp.eq.s64 	%p307, %rd26, 1;
	@%p307 bra 	$L__BB0_363;
	mov.b32 	%r5382, 0;
	mov.u32 	%r5767, %r5382;
	mov.u32 	%r5676, %r5382;
	mov.u32 	%r5385, %r5382;
	mov.u32 	%r5386, %r5382;
	mov.u32 	%r5759, %r5382;
$L__BB0_290:
	mul.wide.u32 	%rd162, %r5759, 4;
	add.s64 	%rd163, %rd7, %rd162;
	ld.local.u32 	%r1302, [%rd163+4];
	shl.b32 	%r1303, %r5759, 5;
	mov.b32 	%r5765, 0;
$L__BB0_291:
	.pragma "nounroll";
	shr.u32 	%r4267, %r1302, %r5765;
	and.b32  	%r4268, %r4267, 1;
	setp.eq.b32 	%p308, %r4268, 1;
	not.pred 	%p309, %p308;
	add.s32 	%r4269, %r1303, %r5765;
	mul.lo.s32 	%r4270, %r4269, 5;
	mul.wide.u32 	%rd164, %r4270, 4;
	add.s64 	%rd29, %rd27, %rd164;
	@%p309 bra 	$L__BB0_293;
	ld.global.u32 	%r4271, [%rd29];
	xor.b32  	%r5386, %r5386, %r4271;
	ld.global.u32 	%r4272, [%rd29+4];
	xor.b32  	%r5385, %r5385, %r4272;
	ld.global.u32 	%r4273, [%rd29+8];
	xor.b32  	%r5676, %r5676, %r4273;
	ld.global.u32 	%r4274, [%rd29+12];
	xor.b32  	%r5767, %r5767, %r4274;
	ld.global.u32 	%r4275, [%rd29+16];
	xor.b32  	%r5382, %r5382, %r4275;
$L__BB0_293:
	and.b32  	%r4277, %r4267, 2;
	setp.eq.s32 	%p310, %r4277, 0;
	@%p310 bra 	$L__BB0_295;
	ld.global.u32 	%r4278, [%rd29+20];
	xor.b32  	%r5386, %r5386, %r4278;
	ld.global.u32 	%r4279, [%rd29+24];
	xor.b32  	%r5385, %r5385, %r4279;
	ld.global.u32 	%r4280, [%rd29+28];
	xor.b32  	%r5676, %r5676, %r4280;
	ld.global.u32 	%r4281, [%rd29+32];
	xor.b32  	%r5767, %r5767, %r4281;
	ld.global.u32 	%r4282, [%rd29+36];
	xor.b32  	%r5382, %r5382, %r4282;
$L__BB0_295:
	and.b32  	%r4284, %r4267, 4;
	setp.eq.s32 	%p311, %r4284, 0;
	@%p311 bra 	$L__BB0_297;
	ld.global.u32 	%r4285, [%rd29+40];
	xor.b32  	%r5386, %r5386, %r4285;
	ld.global.u32 	%r4286, [%rd29+44];
	xor.b32  	%r5385, %r5385, %r4286;
	ld.global.u32 	%r4287, [%rd29+48];
	xor.b32  	%r5676, %r5676, %r4287;
	ld.global.u32 	%r4288, [%rd29+52];
	xor.b32  	%r5767, %r5767, %r4288;
	ld.global.u32 	%r4289, [%rd29+56];
	xor.b32  	%r5382, %r5382, %r4289;
$L__BB0_297:
	and.b32  	%r4291, %r4267, 8;
	setp.eq.s32 	%p312, %r4291, 0;
	@%p312 bra 	$L__BB0_299;
	ld.global.u32 	%r4292, [%rd29+60];
	xor.b32  	%r5386, %r5386, %r4292;
	ld.global.u32 	%r4293, [%rd29+64];
	xor.b32  	%r5385, %r5385, %r4293;
	ld.global.u32 	%r4294, [%rd29+68];
	xor.b32  	%r5676, %r5676, %r4294;
	ld.global.u32 	%r4295, [%rd29+72];
	xor.b32  	%r5767, %r5767, %r4295;
	ld.global.u32 	%r4296, [%rd29+76];
	xor.b32  	%r5382, %r5382, %r4296;
$L__BB0_299:
	and.b32  	%r4298, %r4267, 16;
	setp.eq.s32 	%p313, %r4298, 0;
	@%p313 bra 	$L__BB0_301;
	ld.global.u32 	%r4299, [%rd29+80];
	xor.b32  	%r5386, %r5386, %r4299;
	ld.global.u32 	%r4300, [%rd29+84];
	xor.b32  	%r5385, %r5385, %r4300;
	ld.global.u32 	%r4301, [%rd29+88];
	xor.b32  	%r5676, %r5676, %r4301;
	ld.global.u32 	%r4302, [%rd29+92];
	xor.b32  	%r5767, %r5767, %r4302;
	ld.global.u32 	%r4303, [%rd29+96];
	xor.b32  	%r5382, %r5382, %r4303;
$L__BB0_301:
	and.b32  	%r4305, %r4267, 32;
	setp.eq.s32 	%p314, %r4305, 0;
	@%p314 bra 	$L__BB0_303;
	ld.global.u32 	%r4306, [%rd29+100];
	xor.b32  	%r5386, %r5386, %r4306;
	ld.global.u32 	%r4307, [%rd29+104];
	xor.b32  	%r5385, %r5385, %r4307;
	ld.global.u32 	%r4308, [%rd29+108];
	xor.b32  	%r5676, %r5676, %r4308;
	ld.global.u32 	%r4309, [%rd29+112];
	xor.b32  	%r5767, %r5767, %r4309;
	ld.global.u32 	%r4310, [%rd29+116];
	xor.b32  	%r5382, %r5382, %r4310;
$L__BB0_303:
	and.b32  	%r4312, %r4267, 64;
	setp.eq.s32 	%p315, %r4312, 0;
	@%p315 bra 	$L__BB0_305;
	ld.global.u32 	%r4313, [%rd29+120];
	xor.b32  	%r5386, %r5386, %r4313;
	ld.global.u32 	%r4314, [%rd29+124];
	xor.b32  	%r5385, %r5385, %r4314;
	ld.global.u32 	%r4315, [%rd29+128];
	xor.b32  	%r5676, %r5676, %r4315;
	ld.global.u32 	%r4316, [%rd29+132];
	xor.b32  	%r5767, %r5767, %r4316;
	ld.global.u32 	%r4317, [%rd29+136];
	xor.b32  	%r5382, %r5382, %r4317;
$L__BB0_305:
	and.b32  	%r4319, %r4267, 128;
	setp.eq.s32 	%p316, %r4319, 0;
	@%p316 bra 	$L__BB0_307;
	ld.global.u32 	%r4320, [%rd29+140];
	xor.b32  	%r5386, %r5386, %r4320;
	ld.global.u32 	%r4321, [%rd29+144];
	xor.b32  	%r5385, %r5385, %r4321;
	ld.global.u32 	%r4322, [%rd29+148];
	xor.b32  	%r5676, %r5676, %r4322;
	ld.global.u32 	%r4323, [%rd29+152];
	xor.b32  	%r5767, %r5767, %r4323;
	ld.global.u32 	%r4324, [%rd29+156];
	xor.b32  	%r5382, %r5382, %r4324;
$L__BB0_307:
	and.b32  	%r4326, %r4267, 256;
	setp.eq.s32 	%p317, %r4326, 0;
	@%p317 bra 	$L__BB0_309;
	ld.global.u32 	%r4327, [%rd29+160];
	xor.b32  	%r5386, %r5386, %r4327;
	ld.global.u32 	%r4328, [%rd29+164];
	xor.b32  	%r5385, %r5385, %r4328;
	ld.global.u32 	%r4329, [%rd29+168];
	xor.b32  	%r5676, %r5676, %r4329;
	ld.global.u32 	%r4330, [%rd29+172];
	xor.b32  	%r5767, %r5767, %r4330;
	ld.global.u32 	%r4331, [%rd29+176];
	xor.b32  	%r5382, %r5382, %r4331;
$L__BB0_309:
	and.b32  	%r4333, %r4267, 512;
	setp.eq.s32 	%p318, %r4333, 0;
	@%p318 bra 	$L__BB0_311;
	ld.global.u32 	%r4334, [%rd29+180];
	xor.b32  	%r5386, %r5386, %r4334;
	ld.global.u32 	%r4335, [%rd29+184];
	xor.b32  	%r5385, %r5385, %r4335;
	ld.global.u32 	%r4336, [%rd29+188];
	xor.b32  	%r5676, %r5676, %r4336;
	ld.global.u32 	%r4337, [%rd29+192];
	xor.b32  	%r5767, %r5767, %r4337;
	ld.global.u32 	%r4338, [%rd29+196];
	xor.b32  	%r5382, %r5382, %r4338;
$L__BB0_311:
	and.b32  	%r4340, %r4267, 1024;
	setp.eq.s32 	%p319, %r4340, 0;
	@%p319 bra 	$L__BB0_313;
	ld.global.u32 	%r4341, [%rd29+200];
	xor.b32  	%r5386, %r5386, %r4341;
	ld.global.u32 	%r4342, [%rd29+204];
	xor.b32  	%r5385, %r5385, %r4342;
	ld.global.u32 	%r4343, [%rd29+208];
	xor.b32  	%r5676, %r5676, %r4343;
	ld.global.u32 	%r4344, [%rd29+212];
	xor.b32  	%r5767, %r5767, %r4344;
	ld.global.u32 	%r4345, [%rd29+216];
	xor.b32  	%r5382, %r5382, %r4345;
$L__BB0_313:
	and.b32  	%r4347, %r4267, 2048;
	setp.eq.s32 	%p320, %r4347, 0;
	@%p320 bra 	$L__BB0_315;
	ld.global.u32 	%r4348, [%rd29+220];
	xor.b32  	%r5386, %r5386, %r4348;
	ld.global.u32 	%r4349, [%rd29+224];
	xor.b32  	%r5385, %r5385, %r4349;
	ld.global.u32 	%r4350, [%rd29+228];
	xor.b32  	%r5676, %r5676, %r4350;
	ld.global.u32 	%r4351, [%rd29+232];
	xor.b32  	%r5767, %r5767, %r4351;
	ld.global.u32 	%r4352, [%rd29+236];
	xor.b32  	%r5382, %r5382, %r4352;
$L__BB0_315:
	and.b32  	%r4354, %r4267, 4096;
	setp.eq.s32 	%p321, %r4354, 0;
	@%p321 bra 	$L__BB0_317;
	ld.global.u32 	%r4355, [%rd29+240];
	xor.b32  	%r5386, %r5386, %r4355;
	ld.global.u32 	%r4356, [%rd29+244];
	xor.b32  	%r5385, %r5385, %r4356;
	ld.global.u32 	%r4357, [%rd29+248];
	xor.b32  	%r5676, %r5676, %r4357;
	ld.global.u32 	%r4358, [%rd29+252];
	xor.b32  	%r5767, %r5767, %r4358;
	ld.global.u32 	%r4359, [%rd29+256];
	xor.b32  	%r5382, %r5382, %r4359;
$L__BB0_317:
	and.b32  	%r4361, %r4267, 8192;
	setp.eq.s32 	%p322, %r4361, 0;
	@%p322 bra 	$L__BB0_319;
	ld.global.u32 	%r4362, [%rd29+260];
	xor.b32  	%r5386, %r5386, %r4362;
	ld.global.u32 	%r4363, [%rd29+264];
	xor.b32  	%r5385, %r5385, %r4363;
	ld.global.u32 	%r4364, [%rd29+268];
	xor.b32  	%r5676, %r5676, %r4364;
	ld.global.u32 	%r4365, [%rd29+272];
	xor.b32  	%r5767, %r5767, %r4365;
	ld.global.u32 	%r4366, [%rd29+276];
	xor.b32  	%r5382, %r5382, %r4366;
$L__BB0_319:
	and.b32  	%r4368, %r4267, 16384;
	setp.eq.s32 	%p323, %r4368, 0;
	@%p323 bra 	$L__BB0_321;
	ld.global.u32 	%r4369, [%rd29+280];
	xor.b32  	%r5386, %r5386, %r4369;
	ld.global.u32 	%r4370, [%rd29+284];
	xor.b32  	%r5385, %r5385, %r4370;
	ld.global.u32 	%r4371, [%rd29+288];
	xor.b32  	%r5676, %r5676, %r4371;
	ld.global.u32 	%r4372, [%rd29+292];
	xor.b32  	%r5767, %r5767, %r4372;
	ld.global.u32 	%r4373, [%rd29+296];
	xor.b32  	%r5382, %r5382, %r4373;
$L__BB0_321:
	and.b32  	%r4375, %r4267, 32768;
	setp.eq.s32 	%p324, %r4375, 0;
	@%p324 bra 	$L__BB0_323;
	ld.global.u32 	%r4376, [%rd29+300];
	xor.b32  	%r5386, %r5386, %r4376;
	ld.global.u32 	%r4377, [%rd29+304];
	xor.b32  	%r5385, %r5385, %r4377;
	ld.global.u32 	%r4378, [%rd29+308];
	xor.b32  	%r5676, %r5676, %r4378;
	ld.global.u32 	%r4379, [%rd29+312];
	xor.b32  	%r5767, %r5767, %r4379;
	ld.global.u32 	%r4380, [%rd29+316];
	xor.b32  	%r5382, %r5382, %r4380;
$L__BB0_323:
	add.s32 	%r5765, %r5765, 16;
	setp.ne.s32 	%p325, %r5765, 32;
	@%p325 bra 	$L__BB0_291;
	mad.lo.s32 	%r4381, %r5759, -31, %r1303;
	add.s32 	%r5759, %r4381, 1;
	setp.ne.s32 	%p326, %r5759, 5;
	@%p326 bra 	$L__BB0_290;
	st.local.u32 	[%rd7+4], %r5386;
	st.local.v2.u32 	[%rd7+8], {%r5385, %r5676};
	st.local.v2.u32 	[%rd7+16], {%r5767, %r5382};
	setp.ne.s64 	%p327, %rd26, 3;
	@%p327 bra 	$L__BB0_363;
	mov.b32 	%r5382, 0;
	mov.u32 	%r5859, %r5382;
	mov.u32 	%r5676, %r5382;
	mov.u32 	%r5385, %r5382;
	mov.u32 	%r5386, %r5382;
	mov.u32 	%r5851, %r5382;
$L__BB0_327:
	mul.wide.u32 	%rd165, %r5851, 4;
	add.s64 	%rd166, %rd7, %rd165;
	ld.local.u32 	%r1478, [%rd166+4];
	shl.b32 	%r1479, %r5851, 5;
	mov.b32 	%r5857, 0;
$L__BB0_328:
	.pragma "nounroll";
	shr.u32 	%r4384, %r1478, %r5857;
	and.b32  	%r4385, %r4384, 1;
	setp.eq.b32 	%p328, %r4385, 1;
	not.pred 	%p329, %p328;
	add.s32 	%r4386, %r1479, %r5857;
	mul.lo.s32 	%r4387, %r4386, 5;
	mul.wide.u32 	%rd167, %r4387, 4;
	add.s64 	%rd30, %rd27, %rd167;
	@%p329 bra 	$L__BB0_330;
	ld.global.u32 	%r4388, [%rd30];
	xor.b32  	%r5386, %r5386, %r4388;
	ld.global.u32 	%r4389, [%rd30+4];
	xor.b32  	%r5385, %r5385, %r4389;
	ld.global.u32 	%r4390, [%rd30+8];
	xor.b32  	%r5676, %r5676, %r4390;
	ld.global.u32 	%r4391, [%rd30+12];
	xor.b32  	%r5859, %r5859, %r4391;
	ld.global.u32 	%r4392, [%rd30+16];
	xor.b32  	%r5382, %r5382, %r4392;
$L__BB0_330:
	and.b32  	%r4394, %r4384, 2;
	setp.eq.s32 	%p330, %r4394, 0;
	@%p330 bra 	$L__BB0_332;
	ld.global.u32 	%r4395, [%rd30+20];
	xor.b32  	%r5386, %r5386, %r4395;
	ld.global.u32 	%r4396, [%rd30+24];
	xor.b32  	%r5385, %r5385, %r4396;
	ld.global.u32 	%r4397, [%rd30+28];
	xor.b32  	%r5676, %r5676, %r4397;
	ld.global.u32 	%r4398, [%rd30+32];
	xor.b32  	%r5859, %r5859, %r4398;
	ld.global.u32 	%r4399, [%rd30+36];
	xor.b32  	%r5382, %r5382, %r4399;
$L__BB0_332:
	and.b32  	%r4401, %r4384, 4;
	setp.eq.s32 	%p331, %r4401, 0;
	@%p331 bra 	$L__BB0_334;
	ld.global.u32 	%r4402, [%rd30+40];
	xor.b32  	%r5386, %r5386, %r4402;
	ld.global.u32 	%r4403, [%rd30+44];
	xor.b32  	%r5385, %r5385, %r4403;
	ld.global.u32 	%r4404, [%rd30+48];
	xor.b32  	%r5676, %r5676, %r4404;
	ld.global.u32 	%r4405, [%rd30+52];
	xor.b32  	%r5859, %r5859, %r4405;
	ld.global.u32 	%r4406, [%rd30+56];
	xor.b32  	%r5382, %r5382, %r4406;
$L__BB0_334:
	and.b32  	%r4408, %r4384, 8;
	setp.eq.s32 	%p332, %r4408, 0;
	@%p332 bra 	$L__BB0_336;
	ld.global.u32 	%r4409, [%rd30+60];
	xor.b32  	%r5386, %r5386, %r4409;
	ld.global.u32 	%r4410, [%rd30+64];
	xor.b32  	%r5385, %r5385, %r4410;
	ld.global.u32 	%r4411, [%rd30+68];
	xor.b32  	%r5676, %r5676, %r4411;
	ld.global.u32 	%r4412, [%rd30+72];
	xor.b32  	%r5859, %r5859, %r4412;
	ld.global.u32 	%r4413, [%rd30+76];
	xor.b32  	%r5382, %r5382, %r4413;
$L__BB0_336:
	and.b32  	%r4415, %r4384, 16;
	setp.eq.s32 	%p333, %r4415, 0;
	@%p333 bra 	$L__BB0_338;
	ld.global.u32 	%r4416, [%rd30+80];
	xor.b32  	%r5386, %r5386, %r4416;
	ld.global.u32 	%r4417, [%rd30+84];
	xor.b32  	%r5385, %r5385, %r4417;
	ld.global.u32 	%r4418, [%rd30+88];
	xor.b32  	%r5676, %r5676, %r4418;
	ld.global.u32 	%r4419, [%rd30+92];
	xor.b32  	%r5859, %r5859, %r4419;
	ld.global.u32 	%r4420, [%rd30+96];
	xor.b32  	%r5382, %r5382, %r4420;
$L__BB0_338:
	and.b32  	%r4422, %r4384, 32;
	setp.eq.s32 	%p334, %r4422, 0;
	@%p334 bra 	$L__BB0_340;
	ld.global.u32 	%r4423, [%rd30+100];
	xor.b32  	%r5386, %r5386, %r4423;
	ld.global.u32 	%r4424, [%rd30+104];
	xor.b32  	%r5385, %r5385, %r4424;
	ld.global.u32 	%r4425, [%rd30+108];
	xor.b32  	%r5676, %r5676, %r4425;
	ld.global.u32 	%r4426, [%rd30+112];
	xor.b32  	%r5859, %r5859, %r4426;
	ld.global.u32 	%r4427, [%rd30+116];
	xor.b32  	%r5382, %r5382, %r4427;
$L__BB0_340:
	and.b32  	%r4429, %r4384, 64;
	setp.eq.s32 	%p335, %r4429, 0;
	@%p335 bra 	$L__BB0_342;
	ld.global.u32 	%r4430, [%rd30+120];
	xor.b32  	%r5386, %r5386, %r4430;
	ld.global.u32 	%r4431, [%rd30+124];
	xor.b32  	%r5385, %r5385, %r4431;
	ld.global.u32 	%r4432, [%rd30+128];
	xor.b32  	%r5676, %r5676, %r4432;
	ld.global.u32 	%r4433, [%rd30+132];
	xor.b32  	%r5859, %r5859, %r4433;
	ld.global.u32 	%r4434, [%rd30+136];
	xor.b32  	%r5382, %r5382, %r4434;
$L__BB0_342:
	and.b32  	%r4436, %r4384, 128;
	setp.eq.s32 	%p336, %r4436, 0;
	@%p336 bra 	$L__BB0_344;
	ld.global.u32 	%r4437, [%rd30+140];
	xor.b32  	%r5386, %r5386, %r4437;
	ld.global.u32 	%r4438, [%rd30+144];
	xor.b32  	%r5385, %r5385, %r4438;
	ld.global.u32 	%r4439, [%rd30+148];
	xor.b32  	%r5676, %r5676, %r4439;
	ld.global.u32 	%r4440, [%rd30+152];
	xor.b32  	%r5859, %r5859, %r4440;
	ld.global.u32 	%r4441, [%rd30+156];
	xor.b32  	%r5382, %r5382, %r4441;
$L__BB0_344:
	and.b32  	%r4443, %r4384, 256;
	setp.eq.s32 	%p337, %r4443, 0;
	@%p337 bra 	$L__BB0_346;
	ld.global.u32 	%r4444, [%rd30+160];
	xor.b32  	%r5386, %r5386, %r4444;
	ld.global.u32 	%r4445, [%rd30+164];
	xor.b32  	%r5385, %r5385, %r4445;
	ld.global.u32 	%r4446, [%rd30+168];
	xor.b32  	%r5676, %r5676, %r4446;
	ld.global.u32 	%r4447, [%rd30+172];
	xor.b32  	%r5859, %r5859, %r4447;
	ld.global.u32 	%r4448, [%rd30+176];
	xor.b32  	%r5382, %r5382, %r4448;
$L__BB0_346:
	and.b32  	%r4450, %r4384, 512;
	setp.eq.s32 	%p338, %r4450, 0;
	@%p338 bra 	$L__BB0_348;
	ld.global.u32 	%r4451, [%rd30+180];
	xor.b32  	%r5386, %r5386, %r4451;
	ld.global.u32 	%r4452, [%rd30+184];
	xor.b32  	%r5385, %r5385, %r4452;
	ld.global.u32 	%r4453, [%rd30+188];
	xor.b32  	%r5676, %r5676, %r4453;
	ld.global.u32 	%r4454, [%rd30+192];
	xor.b32  	%r5859, %r5859, %r4454;
	ld.global.u32 	%r4455, [%rd30+196];
	xor.b32  	%r5382, %r5382, %r4455;
$L__BB0_348:
	and.b32  	%r4457, %r4384, 1024;
	setp.eq.s32 	%p339, %r4457, 0;
	@%p339 bra 	$L__BB0_350;
	ld.global.u32 	%r4458, [%rd30+200];
	xor.b32  	%r5386, %r5386, %r4458;
	ld.global.u32 	%r4459, [%rd30+204];
	xor.b32  	%r5385, %r5385, %r4459;
	ld.global.u32 	%r4460, [%rd30+208];
	xor.b32  	%r5676, %r5676, %r4460;
	ld.global.u32 	%r4461, [%rd30+212];
	xor.b32  	%r5859, %r5859, %r4461;
	ld.global.u32 	%r4462, [%rd30+216];
	xor.b32  	%r5382, %r5382, %r4462;
$L__BB0_350:
	and.b32  	%r4464, %r4384, 2048;
	setp.eq.s32 	%p340, %r4464, 0;
	@%p340 bra 	$L__BB0_352;
	ld.global.u32 	%r4465, [%rd30+220];
	xor.b32  	%r5386, %r5386, %r4465;
	ld.global.u32 	%r4466, [%rd30+224];
	xor.b32  	%r5385, %r5385, %r4466;
	ld.global.u32 	%r4467, [%rd30+228];
	xor.b32  	%r5676, %r5676, %r4467;
	ld.global.u32 	%r4468, [%rd30+232];
	xor.b32  	%r5859, %r5859, %r4468;
	ld.global.u32 	%r4469, [%rd30+236];
	xor.b32  	%r5382, %r5382, %r4469;
$L__BB0_352:
	and.b32  	%r4471, %r4384, 4096;
	setp.eq.s32 	%p341, %r4471, 0;
	@%p341 bra 	$L__BB0_354;
	ld.global.u32 	%r4472, [%rd30+240];
	xor.b32  	%r5386, %r5386, %r4472;
	ld.global.u32 	%r4473, [%rd30+244];
	xor.b32  	%r5385, %r5385, %r4473;
	ld.global.u32 	%r4474, [%rd30+248];
	xor.b32  	%r5676, %r5676, %r4474;
	ld.global.u32 	%r4475, [%rd30+252];
	xor.b32  	%r5859, %r5859, %r4475;
	ld.global.u32 	%r4476, [%rd30+256];
	xor.b32  	%r5382, %r5382, %r4476;
$L__BB0_354:
	and.b32  	%r4478, %r4384, 8192;
	setp.eq.s32 	%p342, %r4478, 0;
	@%p342 bra 	$L__BB0_356;
	ld.global.u32 	%r4479, [%rd30+260];
	xor.b32  	%r5386, %r5386, %r4479;
	ld.global.u32 	%r4480, [%rd30+264];
	xor.b32  	%r5385, %r5385, %r4480;
	ld.global.u32 	%r4481, [%rd30+268];
	xor.b32  	%r5676, %r5676, %r4481;
	ld.global.u32 	%r4482, [%rd30+272];
	xor.b32  	%r5859, %r5859, %r4482;
	ld.global.u32 	%r4483, [%rd30+276];
	xor.b32  	%r5382, %r5382, %r4483;
$L__BB0_356:
	and.b32  	%r4485, %r4384, 16384;
	setp.eq.s32 	%p343, %r4485, 0;
	@%p343 bra 	$L__BB0_358;
	ld.global.u32 	%r4486, [%rd30+280];
	xor.b32  	%r5386, %r5386, %r4486;
	ld.global.u32 	%r4487, [%rd30+284];
	xor.b32  	%r5385, %r5385, %r4487;
	ld.global.u32 	%r4488, [%rd30+288];
	xor.b32  	%r5676, %r5676, %r4488;
	ld.global.u32 	%r4489, [%rd30+292];
	xor.b32  	%r5859, %r5859, %r4489;
	ld.global.u32 	%r4490, [%rd30+296];
	xor.b32  	%r5382, %r5382, %r4490;
$L__BB0_358:
	and.b32  	%r4492, %r4384, 32768;
	setp.eq.s32 	%p344, %r4492, 0;
	@%p344 bra 	$L__BB0_360;
	ld.global.u32 	%r4493, [%rd30+300];
	xor.b32  	%r5386, %r5386, %r4493;
	ld.global.u32 	%r4494, [%rd30+304];
	xor.b32  	%r5385, %r5385, %r4494;
	ld.global.u32 	%r4495, [%rd30+308];
	xor.b32  	%r5676, %r5676, %r4495;
	ld.global.u32 	%r4496, [%rd30+312];
	xor.b32  	%r5859, %r5859, %r4496;
	ld.global.u32 	%r4497, [%rd30+316];
	xor.b32  	%r5382, %r5382, %r4497;
$L__BB0_360:
	add.s32 	%r5857, %r5857, 16;
	setp.ne.s32 	%p345, %r5857, 32;
	@%p345 bra 	$L__BB0_328;
	mad.lo.s32 	%r4498, %r5851, -31, %r1479;
	add.s32 	%r5851, %r4498, 1;
	setp.ne.s32 	%p346, %r5851, 5;
	@%p346 bra 	$L__BB0_327;
	st.local.u32 	[%rd7+4], %r5386;
	st.local.v2.u32 	[%rd7+8], {%r5385, %r5676};
	st.local.v2.u32 	[%rd7+16], {%r5859, %r5382};
$L__BB0_363:
	shr.u64 	%rd10, %rd25, 2;
	add.s32 	%r5661, %r5661, 1;
	setp.gt.u64 	%p347, %rd25, 3;
	@%p347 bra 	$L__BB0_251;
$L__BB0_364:
	shr.u32 	%r4499, %r5386, 2;
	xor.b32  	%r4500, %r4499, %r5386;
	shl.b32 	%r4501, %r5382, 4;
	shl.b32 	%r4502, %r4500, 1;
	xor.b32  	%r4503, %r4502, %r4501;
	xor.b32  	%r4504, %r4503, %r4500;
	xor.b32  	%r4505, %r4504, %r5382;
	add.s32 	%r4506, %r4505, %r551;
	cvt.rn.f32.u32 	%f107, %r4506;
	fma.rn.f32 	%f108, %f107, 0f2F800000, 0f2F000000;
	cvt.f64.f32 	%fd367, %f108;
	shr.u32 	%r4507, %r5385, 2;
	xor.b32  	%r4508, %r4507, %r5385;
	shl.b32 	%r4509, %r4505, 4;
	shl.b32 	%r4510, %r4508, 1;
	xor.b32  	%r4511, %r4510, %r4509;
	xor.b32  	%r4512, %r4511, %r4508;
	xor.b32  	%r4513, %r4512, %r4505;
	add.s32 	%r4514, %r4513, %r561;
	cvt.rn.f32.u32 	%f109, %r4514;
	fma.rn.f32 	%f110, %f109, 0f2F800000, 0f2F000000;
	cvt.f64.f32 	%fd368, %f110;
	shr.u32 	%r4515, %r5676, 2;
	xor.b32  	%r4516, %r4515, %r5676;
	shl.b32 	%r4517, %r4513, 4;
	shl.b32 	%r4518, %r4516, 1;
	xor.b32  	%r4519, %r4518, %r4517;
	xor.b32  	%r4520, %r4519, %r4516;
	xor.b32  	%r4521, %r4520, %r4513;
	add.s32 	%r4522, %r1, %r4521;
	add.s32 	%r4523, %r4522, -637045913;
	cvt.rn.f32.u32 	%f111, %r4523;
	fma.rn.f32 	%f5, %f111, 0f2F800000, 0f2F000000;
	add.f64 	%fd369, %fd368, %fd368;
	mov.f64 	%fd370, 0d3FF0000000000000;
	sub.f64 	%fd20, %fd370, %fd369;
	{
	.reg .b32 %temp; 
	mov.b64 	{%r4524, %temp}, %fd367;
	}
	{
	.reg .b32 %temp; 
	mov.b64 	{%temp, %r4525}, %fd367;
	}
	and.b32  	%r4526, %r4525, 2147483647;
	setp.lt.u32 	%p348, %r4526, 1048576;
	mov.b64 	%fd371, {%r4524, %r4526};
	mul.f64 	%fd372, %fd371, 0d4350000000000000;
	{
	.reg .b32 %temp; 
	mov.b64 	{%r4527, %temp}, %fd372;
	}
	{
	.reg .b32 %temp; 
	mov.b64 	{%temp, %r4528}, %fd372;
	}
	selp.b32 	%r4529, %r4527, %r4524, %p348;
	selp.b32 	%r4530, %r4528, %r4526, %p348;
	selp.b32 	%r4531, 4078, 1048576, %p348;
	shr.u32 	%r4532, %r4530, 20;
	add.s32 	%r4533, %r4532, -1022;
	cvt.rn.f32.s32 	%f112, %r4533;
	mul.f32 	%f113, %f112, 0f3EAAAAAB;
	cvt.rni.s32.f32 	%r4534, %f113;
	mad.lo.s32 	%r4535, %r4534, -3145728, %r4530;
	mov.b64 	%fd373, {%r4529, %r4535};
	cvt.rn.f32.f64 	%f114, %fd373;
	lg2.approx.ftz.f32 	%f115, %f114;
	mul.f32 	%f116, %f115, 0f3EAAAAAB;
	ex2.approx.ftz.f32 	%f117, %f116;
	cvt.f64.f32 	%fd374, %f117;
	mul.f64 	%fd375, %fd374, %fd374;
	{
	.reg .b32 %temp; 
	mov.b64 	{%r4536, %temp}, %fd375;
	}
	{
	.reg .b32 %temp; 
	mov.b64 	{%temp, %r4537}, %fd375;
	}
	add.s32 	%r4538, %r4537, 1048576;
	mov.b64 	%fd376, {%r4536, %r4538};
	fma.rn.f64 	%fd377, %fd376, %fd374, %fd373;
	rcp.approx.ftz.f64 	%fd378, %fd377;
	neg.f64 	%fd379, %fd377;
	fma.rn.f64 	%fd380, %fd379, %fd378, 0d3FF0000000000000;
	fma.rn.f64 	%fd381, %fd380, %fd380, %fd380;
	fma.rn.f64 	%fd382, %fd381, %fd378, %fd378;
	neg.f64 	%fd383, %fd374;
	fma.rn.f64 	%fd384, %fd375, %fd383, %fd373;
	mul.f64 	%fd385, %fd384, %fd382;
	fma.rn.f64 	%fd386, %fd374, %fd385, %fd374;
	{
	.reg .b32 %temp; 
	mov.b64 	{%r4539, %temp}, %fd386;
	}
	{
	.reg .b32 %temp; 
	mov.b64 	{%temp, %r4540}, %fd386;
	}
	add.s32 	%r4541, %r4534, %r4531;
	shl.b32 	%r4542, %r4541, 20;
	add.s32 	%r4543, %r4540, %r4542;
	mov.b64 	%fd387, {%r4539, %r4543};
	abs.f64 	%fd388, %fd387;
	add.f64 	%fd389, %fd367, %fd367;
	setp.equ.f64 	%p349, %fd389, %fd367;
	selp.f64 	%fd390, %fd389, %fd388, %p349;
	mul.f64 	%fd21, %fd390, 0d40A8E30000000000;
	{
	.reg .b32 %temp; 
	mov.b64 	{%temp, %r1657}, %fd20;
	}
	mov.f64 	%fd391, 0d4000000000000000;
	{
	.reg .b32 %temp; 
	mov.b64 	{%temp, %r4544}, %fd391;
	}
	and.b32  	%r1659, %r4544, 2146435072;
	setp.eq.s32 	%p350, %r1659, 1062207488;
	abs.f64 	%fd22, %fd20;
	{ // callseq 10, 0
	.param .b64 param0;
	st.param.f64 	[param0], %fd22;
	.param .b64 param1;
	st.param.f64 	[param1], 0d4000000000000000;
	.param .b64 retval0;
	call.uni (retval0), 
	__internal_accurate_pow, 
	(
	param0, 
	param1
	);
	ld.param.f64 	%fd392, [retval0];
	} // callseq 10
	setp.lt.s32 	%p351, %r1657, 0;
	neg.f64 	%fd394, %fd392;
	selp.f64 	%fd395, %fd394, %fd392, %p350;
	selp.f64 	%fd623, %fd395, %fd392, %p351;
	setp.neu.f64 	%p352, %fd20, 0d0000000000000000;
	@%p352 bra 	$L__BB0_366;
	setp.eq.s32 	%p353, %r1659, 1062207488;
	selp.b32 	%r4545, %r1657, 0, %p353;
	setp.lt.s32 	%p354, %r4544, 0;
	or.b32  	%r4546, %r4545, 2146435072;
	selp.b32 	%r4547, %r4546, %r4545, %p354;
	mov.b32 	%r4548, 0;
	mov.b64 	%fd623, {%r4548, %r4547};
$L__BB0_366:
	add.f64 	%fd396, %fd20, 0d4000000000000000;
	{
	.reg .b32 %temp; 
	mov.b64 	{%temp, %r4549}, %fd396;
	}
	and.b32  	%r4550, %r4549, 2146435072;
	setp.ne.s32 	%p355, %r4550, 2146435072;
	setp.neu.f64 	%p356, %fd22, 0d7FF0000000000000;
	or.pred  	%p357, %p355, %p356;
	@%p357 bra 	$L__BB0_368;
	setp.lt.s32 	%p358, %r1657, 0;
	setp.eq.s32 	%p359, %r1659, 1062207488;
	setp.lt.s32 	%p360, %r4544, 0;
	selp.b32 	%r4552, 0, 2146435072, %p360;
	and.b32  	%r4553, %r4544, 2147483647;
	setp.ne.s32 	%p361, %r4553, 1071644672;
	or.b32  	%r4554, %r4552, -2147483648;
	selp.b32 	%r4555, %r4554, %r4552, %p361;
	selp.b32 	%r4556, %r4555, %r4552, %p359;
	selp.b32 	%r4557, %r4556, %r4552, %p358;
	mov.b32 	%r4558, 0;
	mov.b64 	%fd623, {%r4558, %r4557};
$L__BB0_368:
	setp.eq.f64 	%p362, %fd20, 0d3FF0000000000000;
	mov.f64 	%fd397, 0d3FF0000000000000;
	sub.f64 	%fd398, %fd397, %fd623;
	sqrt.rn.f64 	%fd399, %fd398;
	selp.f64 	%fd400, 0d0000000000000000, %fd399, %p362;
	mul.f64 	%fd28, %fd21, %fd400;
	cvt.f64.f32 	%fd401, %f5;
	mul.f64 	%fd29, %fd401, 0d40191EB851EB851F;
	setp.neu.f64 	%p363, %fd29, 0d7FF0000000000000;
	@%p363 bra 	$L__BB0_370;
	mov.f64 	%fd407, 0d0000000000000000;
	mov.f64 	%fd408, 0d7FF0000000000000;
	mul.rn.f64 	%fd625, %fd408, %fd407;
	mov.b32 	%r5947, 1;
	bra.uni 	$L__BB0_373;
$L__BB0_370:
	mul.f64 	%fd402, %fd29, 0d3FE45F306DC9C883;
	cvt.rni.s32.f64 	%r5946, %fd402;
	cvt.rn.f64.s32 	%fd403, %r5946;
	fma.rn.f64 	%fd404, %fd403, 0dBFF921FB54442D18, %fd29;
	fma.rn.f64 	%fd405, %fd403, 0dBC91A62633145C00, %fd404;
	fma.rn.f64 	%fd625, %fd403, 0dB97B839A252049C0, %fd405;
	setp.ltu.f64 	%p364, %fd29, 0d41E0000000000000;
	@%p364 bra 	$L__BB0_372;
	{ // callseq 11, 0
	.param .b64 param0;
	st.param.f64 	[param0], %fd29;
	.param .align 16 .b8 retval0[16];
	call.uni (retval0), 
	__internal_trig_reduction_slowpathd, 
	(
	param0
	);
	ld.param.f64 	%fd625, [retval0];
	ld.param.b32 	%r5946, [retval0+8];
	} // callseq 11
$L__BB0_372:
	add.s32 	%r5947, %r5946, 1;
$L__BB0_373:
	setp.neu.f64 	%p365, %fd29, 0d7FF0000000000000;
	shl.b32 	%r4561, %r5947, 6;
	cvt.u64.u32 	%rd168, %r4561;
	and.b64  	%rd169, %rd168, 64;
	mov.u64 	%rd170, __cudart_sin_cos_coeffs;
	add.s64 	%rd171, %rd170, %rd169;
	mul.rn.f64 	%fd409, %fd625, %fd625;
	and.b32  	%r4562, %r5947, 1;
	setp.eq.b32 	%p366, %r4562, 1;
	selp.f64 	%fd410, 0dBDA8FF8320FD8164, 0d3DE5DB65F9785EBA, %p366;
	ld.global.nc.v2.f64 	{%fd411, %fd412}, [%rd171];
	fma.rn.f64 	%fd413, %fd410, %fd409, %fd411;
	fma.rn.f64 	%fd414, %fd413, %fd409, %fd412;
	ld.global.nc.v2.f64 	{%fd415, %fd416}, [%rd171+16];
	fma.rn.f64 	%fd417, %fd414, %fd409, %fd415;
	fma.rn.f64 	%fd418, %fd417, %fd409, %fd416;
	ld.global.nc.v2.f64 	{%fd419, %fd420}, [%rd171+32];
	fma.rn.f64 	%fd421, %fd418, %fd409, %fd419;
	fma.rn.f64 	%fd422, %fd421, %fd409, %fd420;
	fma.rn.f64 	%fd423, %fd422, %fd625, %fd625;
	fma.rn.f64 	%fd424, %fd422, %fd409, 0d3FF0000000000000;
	selp.f64 	%fd425, %fd424, %fd423, %p366;
	and.b32  	%r4563, %r5947, 2;
	setp.eq.s32 	%p367, %r4563, 0;
	mov.f64 	%fd426, 0d0000000000000000;
	sub.f64 	%fd427, %fd426, %fd425;
	selp.f64 	%fd428, %fd425, %fd427, %p367;
	fma.rn.f64 	%fd429, %fd28, %fd428, 0d40A2B10000000000;
	cvt.rn.f32.f64 	%f174, %fd429;
	st.global.f32 	[%rd17+-24], %f174;
	@%p365 bra 	$L__BB0_375;
	mov.f64 	%fd435, 0d0000000000000000;
	mov.f64 	%fd436, 0d7FF0000000000000;
	mul.rn.f64 	%fd626, %fd436, %fd435;
	mov.b32 	%r5948, 0;
	bra.uni 	$L__BB0_377;
$L__BB0_375:
	mul.f64 	%fd430, %fd29, 0d3FE45F306DC9C883;
	cvt.rni.s32.f64 	%r5948, %fd430;
	cvt.rn.f64.s32 	%fd431, %r5948;
	fma.rn.f64 	%fd432, %fd431, 0dBFF921FB54442D18, %fd29;
	fma.rn.f64 	%fd433, %fd431, 0dBC91A62633145C00, %fd432;
	fma.rn.f64 	%fd626, %fd431, 0dB97B839A252049C0, %fd433;
	setp.ltu.f64 	%p368, %fd29, 0d41E0000000000000;
	@%p368 bra 	$L__BB0_377;
	{ // callseq 12, 0
	.param .b64 param0;
	st.param.f64 	[param0], %fd29;
	.param .align 16 .b8 retval0[16];
	call.uni (retval0), 
	__internal_trig_reduction_slowpathd, 
	(
	param0
	);
	ld.param.f64 	%fd626, [retval0];
	ld.param.b32 	%r5948, [retval0+8];
	} // callseq 12
$L__BB0_377:
	shl.b32 	%r4566, %r5948, 6;
	cvt.u64.u32 	%rd172, %r4566;
	and.b64  	%rd173, %rd172, 64;
	add.s64 	%rd175, %rd170, %rd173;
	mul.rn.f64 	%fd437, %fd626, %fd626;
	and.b32  	%r4567, %r5948, 1;
	setp.eq.b32 	%p369, %r4567, 1;
	selp.f64 	%fd438, 0dBDA8FF8320FD8164, 0d3DE5DB65F9785EBA, %p369;
	ld.global.nc.v2.f64 	{%fd439, %fd440}, [%rd175];
	fma.rn.f64 	%fd441, %fd438, %fd437, %fd439;
	fma.rn.f64 	%fd442, %fd441, %fd437, %fd440;
	ld.global.nc.v2.f64 	{%fd443, %fd444}, [%rd175+16];
	fma.rn.f64 	%fd445, %fd442, %fd437, %fd443;
	fma.rn.f64 	%fd446, %fd445, %fd437, %fd444;
	ld.global.nc.v2.f64 	{%fd447, %fd448}, [%rd175+32];
	fma.rn.f64 	%fd449, %fd446, %fd437, %fd447;
	fma.rn.f64 	%fd450, %fd449, %fd437, %fd448;
	fma.rn.f64 	%fd451, %fd450, %fd626, %fd626;
	fma.rn.f64 	%fd452, %fd450, %fd437, 0d3FF0000000000000;
	selp.f64 	%fd453, %fd452, %fd451, %p369;
	and.b32  	%r4568, %r5948, 2;
	setp.eq.s32 	%p370, %r4568, 0;
	mov.f64 	%fd454, 0d0000000000000000;
	sub.f64 	%fd455, %fd454, %fd453;
	selp.f64 	%fd456, %fd453, %fd455, %p370;
	fma.rn.f64 	%fd457, %fd28, %fd456, 0d40C1A9599999999A;
	cvt.rn.f32.f64 	%f118, %fd457;
	st.global.f32 	[%rd17+-20], %f118;
	mul.f64 	%fd458, %fd20, %fd21;
	cvt.rn.f32.f64 	%f173, %fd458;
	st.global.f32 	[%rd17+-16], %f173;
$L__BB0_378:
	cvt.f64.f32 	%fd565, %f174;
	add.f64 	%fd39, %fd565, 0d40A2B10000000000;
	{
	.reg .b32 %temp; 
	mov.b64 	{%temp, %r1668}, %fd39;
	}
	mov.f64 	%fd566, 0d4000000000000000;
	{
	.reg .b32 %temp; 
	mov.b64 	{%temp, %r4999}, %fd566;
	}
	and.b32  	%r1670, %r4999, 2146435072;
	setp.eq.s32 	%p459, %r1670, 1062207488;
	abs.f64 	%fd40, %fd39;
	{ // callseq 18, 0
	.param .b64 param0;
	st.param.f64 	[param0], %fd40;
	.param .b64 param1;
	st.param.f64 	[param1], 0d4000000000000000;
	.param .b64 retval0;
	call.uni (retval0), 
	__internal_accurate_pow, 
	(
	param0, 
	param1
	);
	ld.param.f64 	%fd567, [retval0];
	} // callseq 18
	setp.lt.s32 	%p460, %r1668, 0;
	neg.f64 	%fd569, %fd567;
	selp.f64 	%fd570, %fd569, %fd567, %p459;
	selp.f64 	%fd628, %fd570, %fd567, %p460;
	setp.neu.f64 	%p461, %fd39, 0d0000000000000000;
	@%p461 bra 	$L__BB0_380;
	setp.eq.s32 	%p462, %r1670, 1062207488;
	selp.b32 	%r5000, %r1668, 0, %p462;
	setp.lt.s32 	%p463, %r4999, 0;
	or.b32  	%r5001, %r5000, 2146435072;
	selp.b32 	%r5002, %r5001, %r5000, %p463;
	mov.b32 	%r5003, 0;
	mov.b64 	%fd628, {%r5003, %r5002};
$L__BB0_380:
	add.f64 	%fd571, %fd39, 0d4000000000000000;
	{
	.reg .b32 %temp; 
	mov.b64 	{%temp, %r5004}, %fd571;
	}
	and.b32  	%r5005, %r5004, 2146435072;
	setp.ne.s32 	%p464, %r5005, 2146435072;
	@%p464 bra 	$L__BB0_385;
	setp.num.f64 	%p465, %fd39, %fd39;
	@%p465 bra 	$L__BB0_383;
	mov.f64 	%fd572, 0d4000000000000000;
	add.rn.f64 	%fd628, %fd39, %fd572;
	bra.uni 	$L__BB0_385;
$L__BB0_383:
	setp.neu.f64 	%p466, %fd40, 0d7FF0000000000000;
	@%p466 bra 	$L__BB0_385;
	setp.lt.s32 	%p467, %r1668, 0;
	setp.eq.s32 	%p468, %r1670, 1062207488;
	setp.lt.s32 	%p469, %r4999, 0;
	selp.b32 	%r5007, 0, 2146435072, %p469;
	and.b32  	%r5008, %r4999, 2147483647;
	setp.ne.s32 	%p470, %r5008, 1071644672;
	or.b32  	%r5009, %r5007, -2147483648;
	selp.b32 	%r5010, %r5009, %r5007, %p470;
	selp.b32 	%r5011, %r5010, %r5007, %p468;
	selp.b32 	%r5012, %r5011, %r5007, %p467;
	mov.b32 	%r5013, 0;
	mov.b64 	%fd628, {%r5013, %r5012};
$L__BB0_385:
	setp.eq.s32 	%p471, %r1670, 1062207488;
	cvt.f64.f32 	%fd573, %f173;
	add.f64 	%fd47, %fd573, 0d40C1A9599999999A;
	{
	.reg .b32 %temp; 
	mov.b64 	{%temp, %r1671}, %fd47;
	}
	abs.f64 	%fd48, %fd47;
	{ // callseq 19, 0
	.param .b64 param0;
	st.param.f64 	[param0], %fd48;
	.param .b64 param1;
	st.param.f64 	[param1], 0d4000000000000000;
	.param .b64 retval0;
	call.uni (retval0), 
	__internal_accurate_pow, 
	(
	param0, 
	param1
	);
	ld.param.f64 	%fd574, [retval0];
	} // callseq 19
	setp.lt.s32 	%p472, %r1671, 0;
	neg.f64 	%fd576, %fd574;
	selp.f64 	%fd577, %fd576, %fd574, %p471;
	selp.f64 	%fd630, %fd577, %fd574, %p472;
	setp.neu.f64 	%p473, %fd47, 0d0000000000000000;
	@%p473 bra 	$L__BB0_387;
	setp.eq.s32 	%p474, %r1670, 1062207488;
	selp.b32 	%r5015, %r1671, 0, %p474;
	setp.lt.s32 	%p475, %r4999, 0;
	or.b32  	%r5016, %r5015, 2146435072;
	selp.b32 	%r5017, %r5016, %r5015, %p475;
	mov.b32 	%r5018, 0;
	mov.b64 	%fd630, {%r5018, %r5017};
$L__BB0_387:
	add.f64 	%fd578, %fd47, 0d4000000000000000;
	{
	.reg .b32 %temp; 
	mov.b64 	{%temp, %r5019}, %fd578;
	}
	and.b32  	%r5020, %r5019, 2146435072;
	setp.ne.s32 	%p476, %r5020, 2146435072;
	@%p476 bra 	$L__BB0_392;
	setp.num.f64 	%p477, %fd47, %fd47;
	@%p477 bra 	$L__BB0_390;
	mov.f64 	%fd579, 0d4000000000000000;
	add.rn.f64 	%fd630, %fd47, %fd579;
	bra.uni 	$L__BB0_392;
$L__BB0_390:
	setp.neu.f64 	%p478, %fd48, 0d7FF0000000000000;
	@%p478 bra 	$L__BB0_392;
	setp.lt.s32 	%p479, %r1671, 0;
	setp.eq.s32 	%p480, %r1670, 1062207488;
	setp.lt.s32 	%p481, %r4999, 0;
	selp.b32 	%r5022, 0, 2146435072, %p481;
	and.b32  	%r5023, %r4999, 2147483647;
	setp.ne.s32 	%p482, %r5023, 1071644672;
	or.b32  	%r5024, %r5022, -2147483648;
	selp.b32 	%r5025, %r5024, %r5022, %p482;
	selp.b32 	%r5026, %r5025, %r5022, %p480;
	selp.b32 	%r5027, %r5026, %r5022, %p479;
	mov.b32 	%r5028, 0;
	mov.b64 	%fd630, {%r5028, %r5027};
$L__BB0_392:
	setp.eq.f64 	%p483, %fd47, 0d3FF0000000000000;
	selp.f64 	%fd580, 0d3FF0000000000000, %fd630, %p483;
	setp.eq.f64 	%p484, %fd39, 0d3FF0000000000000;
	selp.f64 	%fd581, 0d3FF0000000000000, %fd628, %p484;
	add.f64 	%fd582, %fd581, %fd580;
	sqrt.rn.f64 	%fd583, %fd582;
	cvt.rn.f32.f64 	%f10, %fd583;
	div.rn.f64 	%fd55, %fd47, %fd39;
	abs.f64 	%fd56, %fd55;
	setp.leu.f64 	%p485, %fd56, 0d3FF0000000000000;
	mov.f64 	%fd631, %fd56;
	@%p485 bra 	$L__BB0_394;
	rcp.approx.ftz.f64 	%fd584, %fd56;
	neg.f64 	%fd585, %fd56;
	fma.rn.f64 	%fd586, %fd585, %fd584, 0d3FF0000000000000;
	fma.rn.f64 	%fd587, %fd586, %fd586, %fd586;
	fma.rn.f64 	%fd588, %fd587, %fd584, %fd584;
	setp.eq.f64 	%p486, %fd56, 0d7FF0000000000000;
	selp.f64 	%fd631, 0d0000000000000000, %fd588, %p486;
$L__BB0_394:
	setp.gt.f64 	%p487, %fd56, 0d3FF0000000000000;
	mul.f64 	%fd589, %fd631, %fd631;
	fma.rn.f64 	%fd590, %fd589, 0dBEF53E1D2A25FF7E, 0d3F2D3B63DBB65B49;
	fma.rn.f64 	%fd591, %fd590, %fd589, 0dBF5312788DDE082E;
	fma.rn.f64 	%fd592, %fd591, %fd589, 0d3F6F9690C8249315;
	fma.rn.f64 	%fd593, %fd592, %fd589, 0dBF82CF5AABC7CF0D;
	fma.rn.f64 	%fd594, %fd593, %fd589, 0d3F9162B0B2A3BFDE;
	fma.rn.f64 	%fd595, %fd594, %fd589, 0dBF9A7256FEB6FC6B;
	fma.rn.f64 	%fd596, %fd595, %fd589, 0d3FA171560CE4A489;
	fma.rn.f64 	%fd597, %fd596, %fd589, 0dBFA4F44D841450E4;
	fma.rn.f64 	%fd598, %fd597, %fd589, 0d3FA7EE3D3F36BB95;
	fma.rn.f64 	%fd599, %fd598, %fd589, 0dBFAAD32AE04A9FD1;
	fma.rn.f64 	%fd600, %fd599, %fd589, 0d3FAE17813D66954F;
	fma.rn.f64 	%fd601, %fd600, %fd589, 0dBFB11089CA9A5BCD;
	fma.rn.f64 	%fd602, %fd601, %fd589, 0d3FB3B12B2DB51738;
	fma.rn.f64 	%fd603, %fd602, %fd589, 0dBFB745D022F8DC5C;
	fma.rn.f64 	%fd604, %fd603, %fd589, 0d3FBC71C709DFE927;
	fma.rn.f64 	%fd605, %fd604, %fd589, 0dBFC2492491FA1744;
	fma.rn.f64 	%fd606, %fd605, %fd589, 0d3FC99999999840D2;
	fma.rn.f64 	%fd607, %fd606, %fd589, 0dBFD555555555544C;
	mul.f64 	%fd608, %fd589, %fd607;
	fma.rn.f64 	%fd609, %fd608, %fd631, %fd631;
	mov.f64 	%fd610, 0d3FF921FB54442D18;
	sub.f64 	%fd611, %fd610, %fd609;
	selp.f64 	%fd612, %fd611, %fd609, %p487;
	cvt.rn.f32.f64 	%f131, %fd612;
	abs.f32 	%f132, %f131;
	neg.f32 	%f133, %f132;
	mov.b64 	%rd195, %fd55;
	shr.u64 	%rd196, %rd195, 63;
	and.b64  	%rd197, %rd196, 1;
	setp.eq.b64 	%p488, %rd197, 1;
	selp.f32 	%f11, %f133, %f132, %p488;
	mul.f32 	%f134, %f11, 0f3F22F983;
	cvt.rni.s32.f32 	%r5956, %f134;
	cvt.rn.f32.s32 	%f135, %r5956;
	fma.rn.f32 	%f136, %f135, 0fBFC90FDA, %f11;
	fma.rn.f32 	%f137, %f135, 0fB3A22168, %f136;
	fma.rn.f32 	%f176, %f135, 0fA7C234C5, %f137;
	abs.f32 	%f13, %f11;
	setp.ltu.f32 	%p489, %f13, 0f47CE4780;
	mov.u32 	%r5952, %r5956;
	mov.f32 	%f175, %f176;
	@%p489 bra 	$L__BB0_402;
	setp.neu.f32 	%p490, %f13, 0f7F800000;
	@%p490 bra 	$L__BB0_397;
	mov.f32 	%f140, 0f00000000;
	mul.rn.f32 	%f175, %f11, %f140;
	mov.b32 	%r5952, 0;
	bra.uni 	$L__BB0_402;
$L__BB0_397:
	mov.b32 	%r1673, %f11;
	shl.b32 	%r5030, %r1673, 8;
	or.b32  	%r1674, %r5030, -2147483648;
	mov.b64 	%rd220, 0;
	mov.b32 	%r5949, 0;
	mov.u64 	%rd218, __cudart_i2opi_f;
	mov.u64 	%rd219, %rd6;
$L__BB0_398:
	.pragma "nounroll";
	ld.global.nc.u32 	%r5031, [%rd218];
	mad.wide.u32 	%rd200, %r5031, %r1674, %rd220;
	shr.u64 	%rd220, %rd200, 32;
	st.local.u32 	[%rd219], %rd200;
	add.s32 	%r5949, %r5949, 1;
	add.s64 	%rd219, %rd219, 4;
	add.s64 	%rd218, %rd218, 4;
	setp.ne.s32 	%p491, %r5949, 6;
	@%p491 bra 	$L__BB0_398;
	shr.u32 	%r5032, %r1673, 23;
	st.local.u32 	[%rd6+24], %rd220;
	and.b32  	%r1677, %r5032, 31;
	and.b32  	%r5033, %r5032, 224;
	add.s32 	%r5034, %r5033, -128;
	shr.u32 	%r5035, %r5034, 5;
	mul.wide.u32 	%rd201, %r5035, 4;
	sub.s64 	%rd38, %rd6, %rd201;
	ld.local.u32 	%r5950, [%rd38+24];
	ld.local.u32 	%r5951, [%rd38+20];
	setp.eq.s32 	%p492, %r1677, 0;
	@%p492 bra 	$L__BB0_401;
	shf.l.wrap.b32 	%r5950, %r5951, %r5950, %r1677;
	ld.local.u32 	%r5036, [%rd38+16];
	shf.l.wrap.b32 	%r5951, %r5036, %r5951, %r1677;
$L__BB0_401:
	shr.u32 	%r5037, %r5950, 30;
	shf.l.wrap.b32 	%r5038, %r5951, %r5950, 2;
	shl.b32 	%r5039, %r5951, 2;
	shr.u32 	%r5040, %r5038, 31;
	add.s32 	%r5041, %r5040, %r5037;
	neg.s32 	%r5042, %r5041;
	setp.lt.s32 	%p493, %r1673, 0;
	selp.b32 	%r5952, %r5042, %r5041, %p493;
	xor.b32  	%r5043, %r5038, %r1673;
	shr.s32 	%r5044, %r5038, 31;
	xor.b32  	%r5045, %r5044, %r5038;
	xor.b32  	%r5046, %r5044, %r5039;
	cvt.u64.u32 	%rd202, %r5045;
	shl.b64 	%rd203, %rd202, 32;
	cvt.u64.u32 	%rd204, %r5046;
	or.b64  	%rd205, %rd203, %rd204;
	cvt.rn.f64.s64 	%fd613, %rd205;
	mul.f64 	%fd614, %fd613, 0d3BF921FB54442D19;
	cvt.rn.f32.f64 	%f138, %fd614;
	neg.f32 	%f139, %f138;
	setp.lt.s32 	%p494, %r5043, 0;
	selp.f32 	%f175, %f139, %f138, %p494;
$L__BB0_402:
	setp.ltu.f32 	%p495, %f13, 0f47CE4780;
	mul.rn.f32 	%f141, %f175, %f175;
	and.b32  	%r5048, %r5952, 1;
	setp.eq.b32 	%p496, %r5048, 1;
	selp.f32 	%f142, 0f3F800000, %f175, %p496;
	fma.rn.f32 	%f143, %f141, %f142, 0f00000000;
	fma.rn.f32 	%f144, %f141, 0f37CBAC00, 0fBAB607ED;
	selp.f32 	%f145, %f144, 0fB94D4153, %p496;
	selp.f32 	%f146, 0f3D2AAABB, 0f3C0885E4, %p496;
	fma.rn.f32 	%f147, %f145, %f141, %f146;
	selp.f32 	%f148, 0fBEFFFFFF, 0fBE2AAAA8, %p496;
	fma.rn.f32 	%f149, %f147, %f141, %f148;
	fma.rn.f32 	%f150, %f149, %f143, %f142;
	and.b32  	%r5049, %r5952, 2;
	setp.eq.s32 	%p497, %r5049, 0;
	mov.f32 	%f151, 0f00000000;
	sub.f32 	%f152, %f151, %f150;
	selp.f32 	%f153, %f150, %f152, %p497;
	fma.rn.f32 	%f154, %f153, %f10, 0f404F7660;
	st.global.f32 	[%rd17+-12], %f154;
	@%p495 bra 	$L__BB0_410;
	setp.neu.f32 	%p498, %f13, 0f7F800000;
	@%p498 bra 	$L__BB0_405;
	mov.f32 	%f157, 0f00000000;
	mul.rn.f32 	%f176, %f11, %f157;
	mov.b32 	%r5956, 0;
	bra.uni 	$L__BB0_410;
$L__BB0_405:
	mov.b32 	%r1686, %f11;
	shl.b32 	%r5051, %r1686, 8;
	or.b32  	%r1687, %r5051, -2147483648;
	mov.b64 	%rd223, 0;
	mov.b32 	%r5953, 0;
	mov.u64 	%rd221, __cudart_i2opi_f;
	mov.u64 	%rd222, %rd5;
$L__BB0_406:
	.pragma "nounroll";
	ld.global.nc.u32 	%r5052, [%rd221];
	mad.wide.u32 	%rd208, %r5052, %r1687, %rd223;
	shr.u64 	%rd223, %rd208, 32;
	st.local.u32 	[%rd222], %rd208;
	add.s32 	%r5953, %r5953, 1;
	add.s64 	%rd222, %rd222, 4;
	add.s64 	%rd221, %rd221, 4;
	setp.ne.s32 	%p499, %r5953, 6;
	@%p499 bra 	$L__BB0_406;
	shr.u32 	%r5053, %r1686, 23;
	st.local.u32 	[%rd5+24], %rd223;
	and.b32  	%r1690, %r5053, 31;
	and.b32  	%r5054, %r5053, 224;
	add.s32 	%r5055, %r5054, -128;
	shr.u32 	%r5056, %r5055, 5;
	mul.wide.u32 	%rd209, %r5056, 4;
	sub.s64 	%rd45, %rd5, %rd209;
	ld.local.u32 	%r5954, [%rd45+24];
	ld.local.u32 	%r5955, [%rd45+20];
	setp.eq.s32 	%p500, %r1690, 0;
	@%p500 bra 	$L__BB0_409;
	shf.l.wrap.b32 	%r5954, %r5955, %r5954, %r1690;
	ld.local.u32 	%r5057, [%rd45+16];
	shf.l.wrap.b32 	%r5955, %r5057, %r5955, %r1690;
$L__BB0_409:
	shr.u32 	%r5058, %r5954, 30;
	shf.l.wrap.b32 	%r5059, %r5955, %r5954, 2;
	shl.b32 	%r5060, %r5955, 2;
	shr.u32 	%r5061, %r5059, 31;
	add.s32 	%r5062, %r5061, %r5058;
	neg.s32 	%r5063, %r5062;
	setp.lt.s32 	%p501, %r1686, 0;
	selp.b32 	%r5956, %r5063, %r5062, %p501;
	xor.b32  	%r5064, %r5059, %r1686;
	shr.s32 	%r5065, %r5059, 31;
	xor.b32  	%r5066, %r5065, %r5059;
	xor.b32  	%r5067, %r5065, %r5060;
	cvt.u64.u32 	%rd210, %r5066;
	shl.b64 	%rd211, %rd210, 32;
	cvt.u64.u32 	%rd212, %r5067;
	or.b64  	%rd213, %rd211, %rd212;
	cvt.rn.f64.s64 	%fd615, %rd213;
	mul.f64 	%fd616, %fd615, 0d3BF921FB54442D19;
	cvt.rn.f32.f64 	%f155, %fd616;
	neg.f32 	%f156, %f155;
	setp.lt.s32 	%p502, %r5064, 0;
	selp.f32 	%f176, %f156, %f155, %p502;
$L__BB0_410:
	add.s32 	%r5069, %r5956, 1;
	mul.rn.f32 	%f158, %f176, %f176;
	and.b32  	%r5070, %r5956, 1;
	setp.eq.b32 	%p503, %r5070, 1;
	selp.f32 	%f159, %f176, 0f3F800000, %p503;
	fma.rn.f32 	%f160, %f158, %f159, 0f00000000;
	fma.rn.f32 	%f161, %f158, 0f37CBAC00, 0fBAB607ED;
	selp.f32 	%f162, 0fB94D4153, %f161, %p503;
	selp.f32 	%f163, 0f3C0885E4, 0f3D2AAABB, %p503;
	fma.rn.f32 	%f164, %f162, %f158, %f163;
	selp.f32 	%f165, 0fBE2AAAA8, 0fBEFFFFFF, %p503;
	fma.rn.f32 	%f166, %f164, %f158, %f165;
	fma.rn.f32 	%f167, %f166, %f160, %f159;
	and.b32  	%r5071, %r5069, 2;
	setp.eq.s32 	%p504, %r5071, 0;
	mov.f32 	%f168, 0f00000000;
	sub.f32 	%f169, %f168, %f167;
	selp.f32 	%f170, %f167, %f169, %p504;
	mul.f32 	%f171, %f170, %f10;
	sub.f32 	%f172, %f168, %f171;
	st.global.f32 	[%rd17+-4], %f172;
	mov.b32 	%r5072, 0;
	st.global.u32 	[%rd17+-8], %r5072;
	bra.uni 	$L__BB0_703;
$L__BB0_411:
	setp.leu.f32 	%p65, %f1, 0f3F000000;
	@%p65 bra 	$L__BB0_541;
	cvt.u32.u64 	%r3641, %rd10;
	setp.eq.s32 	%p151, %r3641, 0;
	st.local.v2.u32 	[%rd4], {%r559, %r5386};
	st.local.v2.u32 	[%rd4+8], {%r5385, %r558};
	st.local.v2.u32 	[%rd4+16], {%r552, %r5382};
	mov.b32 	%r5976, -123459836;
	@%p151 bra 	$L__BB0_527;
	mov.b32 	%r5961, 0;
	mov.b32 	%r5976, -123459836;
	mov.u64 	%rd117, precalc_xorwow_matrix;
$L__BB0_414:
	mov.u64 	%rd46, %rd10;
	and.b64  	%rd47, %rd46, 3;
	setp.eq.s64 	%p152, %rd47, 0;
	@%p152 bra 	$L__BB0_526;
	mul.wide.u32 	%rd116, %r5961, 3200;
	add.s64 	%rd48, %rd117, %rd116;
	mov.b32 	%r5382, 0;
	mov.u32 	%r5975, %r5382;
	mov.u32 	%r5976, %r5382;
	mov.u32 	%r5385, %r5382;
	mov.u32 	%r5386, %r5382;
	mov.u32 	%r5967, %r5382;
$L__BB0_416:
	mul.wide.u32 	%rd118, %r5967, 4;
	add.s64 	%rd119, %rd4, %rd118;
	ld.local.u32 	%r1710, [%rd119+4];
	shl.b32 	%r1711, %r5967, 5;
	mov.b32 	%r5973, 0;
$L__BB0_417:
	.pragma "nounroll";
	shr.u32 	%r3646, %r1710, %r5973;
	and.b32  	%r3647, %r3646, 1;
	setp.eq.b32 	%p153, %r3647, 1;
	not.pred 	%p154, %p153;
	add.s32 	%r3648, %r1711, %r5973;
	mul.lo.s32 	%r3649, %r3648, 5;
	mul.wide.u32 	%rd120, %r3649, 4;
	add.s64 	%rd49, %rd48, %rd120;
	@%p154 bra 	$L__BB0_419;
	ld.global.u32 	%r3650, [%rd49];
	xor.b32  	%r5386, %r5386, %r3650;
	ld.global.u32 	%r3651, [%rd49+4];
	xor.b32  	%r5385, %r5385, %r3651;
	ld.global.u32 	%r3652, [%rd49+8];
	xor.b32  	%r5976, %r5976, %r3652;
	ld.global.u32 	%r3653, [%rd49+12];
	xor.b32  	%r5975, %r5975, %r3653;
	ld.global.u32 	%r3654, [%rd49+16];
	xor.b32  	%r5382, %r5382, %r3654;
$L__BB0_419:
	and.b32  	%r3656, %r3646, 2;
	setp.eq.s32 	%p155, %r3656, 0;
	@%p155 bra 	$L__BB0_421;
	ld.global.u32 	%r3657, [%rd49+20];
	xor.b32  	%r5386, %r5386, %r3657;
	ld.global.u32 	%r3658, [%rd49+24];
	xor.b32  	%r5385, %r5385, %r3658;
	ld.global.u32 	%r3659, [%rd49+28];
	xor.b32  	%r5976, %r5976, %r3659;
	ld.global.u32 	%r3660, [%rd49+32];
	xor.b32  	%r5975, %r5975, %r3660;
	ld.global.u32 	%r3661, [%rd49+36];
	xor.b32  	%r5382, %r5382, %r3661;
$L__BB0_421:
	and.b32  	%r3663, %r3646, 4;
	setp.eq.s32 	%p156, %r3663, 0;
	@%p156 bra 	$L__BB0_423;
	ld.global.u32 	%r3664, [%rd49+40];
	xor.b32  	%r5386, %r5386, %r3664;
	ld.global.u32 	%r3665, [%rd49+44];
	xor.b32  	%r5385, %r5385, %r3665;
	ld.global.u32 	%r3666, [%rd49+48];
	xor.b32  	%r5976, %r5976, %r3666;
	ld.global.u32 	%r3667, [%rd49+52];
	xor.b32  	%r5975, %r5975, %r3667;
	ld.global.u32 	%r3668, [%rd49+56];
	xor.b32  	%r5382, %r5382, %r3668;
$L__BB0_423:
	and.b32  	%r3670, %r3646, 8;
	setp.eq.s32 	%p157, %r3670, 0;
	@%p157 bra 	$L__BB0_425;
	ld.global.u32 	%r3671, [%rd49+60];
	xor.b32  	%r5386, %r5386, %r3671;
	ld.global.u32 	%r3672, [%rd49+64];
	xor.b32  	%r5385, %r5385, %r3672;
	ld.global.u32 	%r3673, [%rd49+68];
	xor.b32  	%r5976, %r5976, %r3673;
	ld.global.u32 	%r3674, [%rd49+72];
	xor.b32  	%r5975, %r5975, %r3674;
	ld.global.u32 	%r3675, [%rd49+76];
	xor.b32  	%r5382, %r5382, %r3675;
$L__BB0_425:
	and.b32  	%r3677, %r3646, 16;
	setp.eq.s32 	%p158, %r3677, 0;
	@%p158 bra 	$L__BB0_427;
	ld.global.u32 	%r3678, [%rd49+80];
	xor.b32  	%r5386, %r5386, %r3678;
	ld.global.u32 	%r3679, [%rd49+84];
	xor.b32  	%r5385, %r5385, %r3679;
	ld.global.u32 	%r3680, [%rd49+88];
	xor.b32  	%r5976, %r5976, %r3680;
	ld.global.u32 	%r3681, [%rd49+92];
	xor.b32  	%r5975, %r5975, %r3681;
	ld.global.u32 	%r3682, [%rd49+96];
	xor.b32  	%r5382, %r5382, %r3682;
$L__BB0_427:
	and.b32  	%r3684, %r3646, 32;
	setp.eq.s32 	%p159, %r3684, 0;
	@%p159 bra 	$L__BB0_429;
	ld.global.u32 	%r3685, [%rd49+100];
	xor.b32  	%r5386, %r5386, %r3685;
	ld.global.u32 	%r3686, [%rd49+104];
	xor.b32  	%r5385, %r5385, %r3686;
	ld.global.u32 	%r3687, [%rd49+108];
	xor.b32  	%r5976, %r5976, %r3687;
	ld.global.u32 	%r3688, [%rd49+112];
	xor.b32  	%r5975, %r5975, %r3688;
	ld.global.u32 	%r3689, [%rd49+116];
	xor.b32  	%r5382, %r5382, %r3689;
$L__BB0_429:
	and.b32  	%r3691, %r3646, 64;
	setp.eq.s32 	%p160, %r3691, 0;
	@%p160 bra 	$L__BB0_431;
	ld.global.u32 	%r3692, [%rd49+120];
	xor.b32  	%r5386, %r5386, %r3692;
	ld.global.u32 	%r3693, [%rd49+124];
	xor.b32  	%r5385, %r5385, %r3693;
	ld.global.u32 	%r3694, [%rd49+128];
	xor.b32  	%r5976, %r5976, %r3694;
	ld.global.u32 	%r3695, [%rd49+132];
	xor.b32  	%r5975, %r5975, %r3695;
	ld.global.u32 	%r3696, [%rd49+136];
	xor.b32  	%r5382, %r5382, %r3696;
$L__BB0_431:
	and.b32  	%r3698, %r3646, 128;
	setp.eq.s32 	%p161, %r3698, 0;
	@%p161 bra 	$L__BB0_433;
	ld.global.u32 	%r3699, [%rd49+140];
	xor.b32  	%r5386, %r5386, %r3699;
	ld.global.u32 	%r3700, [%rd49+144];
	xor.b32  	%r5385, %r5385, %r3700;
	ld.global.u32 	%r3701, [%rd49+148];
	xor.b32  	%r5976, %r5976, %r3701;
	ld.global.u32 	%r3702, [%rd49+152];
	xor.b32  	%r5975, %r5975, %r3702;
	ld.global.u32 	%r3703, [%rd49+156];
	xor.b32  	%r5382, %r5382, %r3703;
$L__BB0_433:
	and.b32  	%r3705, %r3646, 256;
	setp.eq.s32 	%p162, %r3705, 0;
	@%p162 bra 	$L__BB0_435;
	ld.global.u32 	%r3706, [%rd49+160];
	xor.b32  	%r5386, %r5386, %r3706;
	ld.global.u32 	%r3707, [%rd49+164];
	xor.b32  	%r5385, %r5385, %r3707;
	ld.global.u32 	%r3708, [%rd49+168];
	xor.b32  	%r5976, %r5976, %r3708;
	ld.global.u32 	%r3709, [%rd49+172];
	xor.b32  	%r5975, %r5975, %r3709;
	ld.global.u32 	%r3710, [%rd49+176];
	xor.b32  	%r5382, %r5382, %r3710;
$L__BB0_435:
	and.b32  	%r3712, %r3646, 512;
	setp.eq.s32 	%p163, %r3712, 0;
	@%p163 bra 	$L__BB0_437;
	ld.global.u32 	%r3713, [%rd49+180];
	xor.b32  	%r5386, %r5386, %r3713;
	ld.global.u32 	%r3714, [%rd49+184];
	xor.b32  	%r5385, %r5385, %r3714;
	ld.global.u32 	%r3715, [%rd49+188];
	xor.b32  	%r5976, %r5976, %r3715;
	ld.global.u32 	%r3716, [%rd49+192];
	xor.b32  	%r5975, %r5975, %r3716;
	ld.global.u32 	%r3717, [%rd49+196];
	xor.b32  	%r5382, %r5382, %r3717;
$L__BB0_437:
	and.b32  	%r3719, %r3646, 1024;
	setp.eq.s32 	%p164, %r3719, 0;
	@%p164 bra 	$L__BB0_439;
	ld.global.u32 	%r3720, [%rd49+200];
	xor.b32  	%r5386, %r5386, %r3720;
	ld.global.u32 	%r3721, [%rd49+204];
	xor.b32  	%r5385, %r5385, %r3721;
	ld.global.u32 	%r3722, [%rd49+208];
	xor.b32  	%r5976, %r5976, %r3722;
	ld.global.u32 	%r3723, [%rd49+212];
	xor.b32  	%r5975, %r5975, %r3723;
	ld.global.u32 	%r3724, [%rd49+216];
	xor.b32  	%r5382, %r5382, %r3724;
$L__BB0_439:
	and.b32  	%r3726, %r3646, 2048;
	setp.eq.s32 	%p165, %r3726, 0;
	@%p165 bra 	$L__BB0_441;
	ld.global.u32 	%r3727, [%rd49+220];
	xor.b32  	%r5386, %r5386, %r3727;
	ld.global.u32 	%r3728, [%rd49+224];
	xor.b32  	%r5385, %r5385, %r3728;
	ld.global.u32 	%r3729, [%rd49+228];
	xor.b32  	%r5976, %r5976, %r3729;
	ld.global.u32 	%r3730, [%rd49+232];
	xor.b32  	%r5975, %r5975, %r3730;
	ld.global.u32 	%r3731, [%rd49+236];
	xor.b32  	%r5382, %r5382, %r3731;
$L__BB0_441:
	and.b32  	%r3733, %r3646, 4096;
	setp.eq.s32 	%p166, %r3733, 0;
	@%p166 bra 	$L__BB0_443;
	ld.global.u32 	%r3734, [%rd49+240];
	xor.b32  	%r5386, %r5386, %r3734;
	ld.global.u32 	%r3735, [%rd49+244];
	xor.b32  	%r5385, %r5385, %r3735;
	ld.global.u32 	%r3736, [%rd49+248];
	xor.b32  	%r5976, %r5976, %r3736;
	ld.global.u32 	%r3737, [%rd49+252];
	xor.b32  	%r5975, %r5975, %r3737;
	ld.global.u32 	%r3738, [%rd49+256];
	xor.b32  	%r5382, %r5382, %r3738;
$L__BB0_443:
	and.b32  	%r3740, %r3646, 8192;
	setp.eq.s32 	%p167, %r3740, 0;
	@%p167 bra 	$L__BB0_445;
	ld.global.u32 	%r3741, [%rd49+260];
	xor.b32  	%r5386, %r5386, %r3741;
	ld.global.u32 	%r3742, [%rd49+264];
	xor.b32  	%r5385, %r5385, %r3742;
	ld.global.u32 	%r3743, [%rd49+268];
	xor.b32  	%r5976, %r5976, %r3743;
	ld.global.u32 	%r3744, [%rd49+272];
	xor.b32  	%r5975, %r5975, %r3744;
	ld.global.u32 	%r3745, [%rd49+276];
	xor.b32  	%r5382, %r5382, %r3745;
$L__BB0_445:
	and.b32  	%r3747, %r3646, 16384;
	setp.eq.s32 	%p168, %r3747, 0;
	@%p168 bra 	$L__BB0_447;
	ld.global.u32 	%r3748, [%rd49+280];
	xor.b32  	%r5386, %r5386, %r3748;
	ld.global.u32 	%r3749, [%rd49+284];
	xor.b32  	%r5385, %r5385, %r3749;
	ld.global.u32 	%r3750, [%rd49+288];
	xor.b32  	%r5976, %r5976, %r3750;
	ld.global.u32 	%r3751, [%rd49+292];
	xor.b32  	%r5975, %r5975, %r3751;
	ld.global.u32 	%r3752, [%rd49+296];
	xor.b32  	%r5382, %r5382, %r3752;
$L__BB0_447:
	and.b32  	%r3754, %r3646, 32768;
	setp.eq.s32 	%p169, %r3754, 0;
	@%p169 bra 	$L__BB0_449;
	ld.global.u32 	%r3755, [%rd49+300];
	xor.b32  	%r5386, %r5386, %r3755;
	ld.global.u32 	%r3756, [%rd49+304];
	xor.b32  	%r5385, %r5385, %r3756;
	ld.global.u32 	%r3757, [%rd49+308];
	xor.b32  	%r5976, %r5976, %r3757;
	ld.global.u32 	%r3758, [%rd49+312];
	xor.b32  	%r5975, %r5975, %r3758;
	ld.global.u32 	%r3759, [%rd49+316];
	xor.b32  	%r5382, %r5382, %r3759;
$L__BB0_449:
	add.s32 	%r5973, %r5973, 16;
	setp.ne.s32 	%p170, %r5973, 32;
	@%p170 bra 	$L__BB0_417;
	mad.lo.s32 	%r3760, %r5967, -31, %r1711;
	add.s32 	%r5967, %r3760, 1;
	setp.ne.s32 	%p171, %r5967, 5;
	@%p171 bra 	$L__BB0_416;
	st.local.u32 	[%rd4+4], %r5386;
	st.local.v2.u32 	[%rd4+8], {%r5385, %r5976};
	st.local.v2.u32 	[%rd4+16], {%r5975, %r5382};
	setp.eq.s64 	%p172, %rd47, 1;
	@%p172 bra 	$L__BB0_526;
	mov.b32 	%r5382, 0;
	mov.u32 	%r6067, %r5382;
	mov.u32 	%r5976, %r5382;
	mov.u32 	%r5385, %r5382;
	mov.u32 	%r5386, %r5382;
	mov.u32 	%r6059, %r5382;
$L__BB0_453:
	mul.wide.u32 	%rd121, %r6059, 4;
	add.s64 	%rd122, %rd4, %rd121;
	ld.local.u32 	%r1886, [%rd122+4];
	shl.b32 	%r1887, %r6059, 5;
	mov.b32 	%r6065, 0;
$L__BB0_454:
	.pragma "nounroll";
	shr.u32 	%r3763, %r1886, %r6065;
	and.b32  	%r3764, %r3763, 1;
	setp.eq.b32 	%p173, %r3764, 1;
	not.pred 	%p174, %p173;
	add.s32 	%r3765, %r1887, %r6065;
	mul.lo.s32 	%r3766, %r3765, 5;
	mul.wide.u32 	%rd123, %r3766, 4;
	add.s64 	%rd50, %rd48, %rd123;
	@%p174 bra 	$L__BB0_456;
	ld.global.u32 	%r3767, [%rd50];
	xor.b32  	%r5386, %r5386, %r3767;
	ld.global.u32 	%r3768, [%rd50+4];
	xor.b32  	%r5385, %r5385, %r3768;
	ld.global.u32 	%r3769, [%rd50+8];
	xor.b32  	%r5976, %r5976, %r3769;
	ld.global.u32 	%r3770, [%rd50+12];
	xor.b32  	%r6067, %r6067, %r3770;
	ld.global.u32 	%r3771, [%rd50+16];
	xor.b32  	%r5382, %r5382, %r3771;
$L__BB0_456:
	and.b32  	%r3773, %r3763, 2;
	setp.eq.s32 	%p175, %r3773, 0;
	@%p175 bra 	$L__BB0_458;
	ld.global.u32 	%r3774, [%rd50+20];
	xor.b32  	%r5386, %r5386, %r3774;
	ld.global.u32 	%r3775, [%rd50+24];
	xor.b32  	%r5385, %r5385, %r3775;
	ld.global.u32 	%r3776, [%rd50+28];
	xor.b32  	%r5976, %r5976, %r3776;
	ld.global.u32 	%r3777, [%rd50+32];
	xor.b32  	%r6067, %r6067, %r3777;
	ld.global.u32 	%r3778, [%rd50+36];
	xor.b32  	%r5382, %r5382, %r3778;
$L__BB0_458:
	and.b32  	%r3780, %r3763, 4;
	setp.eq.s32 	%p176, %r3780, 0;
	@%p176 bra 	$L__BB0_460;
	ld.global.u32 	%r3781, [%rd50+40];
	xor.b32  	%r5386, %r5386, %r3781;
	ld.global.u32 	%r3782, [%rd50+44];
	xor.b32  	%r5385, %r5385, %r3782;
	ld.global.u32 	%r3783, [%rd50+48];
	xor.b32  	%r5976, %r5976, %r3783;
	ld.global.u32 	%r3784, [%rd50+52];
	xor.b32  	%r6067, %r6067, %r3784;
	ld.global.u32 	%r3785, [%rd50+56];
	xor.b32  	%r5382, %r5382, %r3785;
$L__BB0_460:
	and.b32  	%r3787, %r3763, 8;
	setp.eq.s32 	%p177, %r3787, 0;
	@%p177 bra 	$L__BB0_462;
	ld.global.u32 	%r3788, [%rd50+60];
	xor.b32  	%r5386, %r5386, %r3788;
	ld.global.u32 	%r3789, [%rd50+64];
	xor.b32  	%r5385, %r5385, %r3789;
	ld.global.u32 	%r3790, [%rd50+68];
	xor.b32  	%r5976, %r5976, %r3790;
	ld.global.u32 	%r3791, [%rd50+72];
	xor.b32  	%r6067, %r6067, %r3791;
	ld.global.u32 	%r3792, [%rd50+76];
	xor.b32  	%r5382, %r5382, %r3792;
$L__BB0_462:
	and.b32  	%r3794, %r3763, 16;
	setp.eq.s32 	%p178, %r3794, 0;
	@%p178 bra 	$L__BB0_464;
	ld.global.u32 	%r3795, [%rd50+80];
	xor.b32  	%r5386, %r5386, %r3795;
	ld.global.u32 	%r3796, [%rd50+84];
	xor.b32  	%r5385, %r5385, %r3796;
	ld.global.u32 	%r3797, [%rd50+88];
	xor.b32  	%r5976, %r5976, %r3797;
	ld.global.u32 	%r3798, [%rd50+92];
	xor.b32  	%r6067, %r6067, %r3798;
	ld.global.u32 	%r3799, [%rd50+96];
	xor.b32  	%r5382, %r5382, %r3799;
$L__BB0_464:
	and.b32  	%r3801, %r3763, 32;
	setp.eq.s32 	%p179, %r3801, 0;
	@%p179 bra 	$L__BB0_466;
	ld.global.u32 	%r3802, [%rd50+100];
	xor.b32  	%r5386, %r5386, %r3802;
	ld.global.u32 	%r3803, [%rd50+104];
	xor.b32  	%r5385, %r5385, %r3803;
	ld.global.u32 	%r3804, [%rd50+108];
	xor.b32  	%r5976, %r5976, %r3804;
	ld.global.u32 	%r3805, [%rd50+112];
	xor.b32  	%r6067, %r6067, %r3805;
	ld.global.u32 	%r3806, [%rd50+116];
	xor.b32  	%r5382, %r5382, %r3806;
$L__BB0_466:
	and.b32  	%r3808, %r3763, 64;
	setp.eq.s32 	%p180, %r3808, 0;
	@%p180 bra 	$L__BB0_468;
	ld.global.u32 	%r3809, [%rd50+120];
	xor.b32  	%r5386, %r5386, %r3809;
	ld.global.u32 	%r3810, [%rd50+124];
	xor.b32  	%r5385, %r5385, %r3810;
	ld.global.u32 	%r3811, [%rd50+128];
	xor.b32  	%r5976, %r5976, %r3811;
	ld.global.u32 	%r3812, [%rd50+132];
	xor.b32  	%r6067, %r6067, %r3812;
	ld.global.u32 	%r3813, [%rd50+136];
	xor.b32  	%r5382, %r5382, %r3813;
$L__BB0_468:
	and.b32  	%r3815, %r3763, 128;
	setp.eq.s32 	%p181, %r3815, 0;
	@%p181 bra 	$L__BB0_470;
	ld.global.u32 	%r3816, [%rd50+140];
	xor.b32  	%r5386, %r5386, %r3816;
	ld.global.u32 	%r3817, [%rd50+144];
	xor.b32  	%r5385, %r5385, %r3817;
	ld.global.u32 	%r3818, [%rd50+148];
	xor.b32  	%r5976, %r5976, %r3818;
	ld.global.u32 	%r3819, [%rd50+152];
	xor.b32  	%r6067, %r6067, %r3819;
	ld.global.u32 	%r3820, [%rd50+156];
	xor.b32  	%r5382, %r5382, %r3820;
$L__BB0_470:
	and.b32  	%r3822, %r3763, 256;
	setp.eq.s32 	%p182, %r3822, 0;
	@%p182 bra 	$L__BB0_472;
	ld.global.u32 	%r3823, [%rd50+160];
	xor.b32  	%r5386, %r5386, %r3823;
	ld.global.u32 	%r3824, [%rd50+164];
	xor.b32  	%r5385, %r5385, %r3824;
	ld.global.u32 	%r3825, [%rd50+168];
	xor.b32  	%r5976, %r5976, %r3825;
	ld.global.u32 	%r3826, [%rd50+172];
	xor.b32  	%r6067, %r6067, %r3826;
	ld.global.u32 	%r3827, [%rd50+176];
	xor.b32  	%r5382, %r5382, %r3827;
$L__BB0_472:
	and.b32  	%r3829, %r3763, 512;
	setp.eq.s32 	%p183, %r3829, 0;
	@%p183 bra 	$L__BB0_474;
	ld.global.u32 	%r3830, [%rd50+180];
	xor.b32  	%r5386, %r5386, %r3830;
	ld.global.u32 	%r3831, [%rd50+184];
	xor.b32  	%r5385, %r5385, %r3831;
	ld.global.u32 	%r3832, [%rd50+188];
	xor.b32  	%r5976, %r5976, %r3832;
	ld.global.u32 	%r3833, [%rd50+192];
	xor.b32  	%r6067, %r6067, %r3833;
	ld.global.u32 	%r3834, [%rd50+196];
	xor.b32  	%r5382, %r5382, %r3834;
$L__BB0_474:
	and.b32  	%r3836, %r3763, 1024;
	setp.eq.s32 	%p184, %r3836, 0;
	@%p184 bra 	$L__BB0_476;
	ld.global.u32 	%r3837, [%rd50+200];
	xor.b32  	%r5386, %r5386, %r3837;
	ld.global.u32 	%r3838, [%rd50+204];
	xor.b32  	%r5385, %r5385, %r3838;
	ld.global.u32 	%r3839, [%rd50+208];
	xor.b32  	%r5976, %r5976, %r3839;
	ld.global.u32 	%r3840, [%rd50+212];
	xor.b32  	%r6067, %r6067, %r3840;
	ld.global.u32 	%r3841, [%rd50+216];
	xor.b32  	%r5382, %r5382, %r3841;
$L__BB0_476:
	and.b32  	%r3843, %r3763, 2048;
	setp.eq.s32 	%p185, %r3843, 0;
	@%p185 bra 	$L__BB0_478;
	ld.global.u32 	%r3844, [%rd50+220];
	xor.b32  	%r5386, %r5386, %r3844;
	ld.global.u32 	%r3845, [%rd50+224];
	xor.b32  	%r5385, %r5385, %r3845;
	ld.global.u32 	%r3846, [%rd50+228];
	xor.b32  	%r5976, %r5976, %r3846;
	ld.global.u32 	%r3847, [%rd50+232];
	xor.b32  	%r6067, %r6067, %r3847;
	ld.global.u32 	%r3848, [%rd50+236];
	xor.b32  	%r5382, %r5382, %r3848;
$L__BB0_478:
	and.b32  	%r3850, %r3763, 4096;
	setp.eq.s32 	%p186, %r3850, 0;
	@%p186 bra 	$L__BB0_480;
	ld.global.u32 	%r3851, [%rd50+240];
	xor.b32  	%r5386, %r5386, %r3851;
	ld.global.u32 	%r3852, [%rd50+244];
	xor.b32  	%r5385, %r5385, %r3852;
	ld.global.u32 	%r3853, [%rd50+248];
	xor.b32  	%r5976, %r5976, %r3853;
	ld.global.u32 	%r3854, [%rd50+252];
	xor.b32  	%r6067, %r6067, %r3854;
	ld.global.u32 	%r3855, [%rd50+256];
	xor.b32  	%r5382, %r5382, %r3855;
$L__BB0_480:
	and.b32  	%r3857, %r3763, 8192;
	setp.eq.s32 	%p187, %r3857, 0;
	@%p187 bra 	$L__BB0_482;
	ld.global.u32 	%r3858, [%rd50+260];
	xor.b32  	%r5386, %r5386, %r3858;
	ld.global.u32 	%r3859, [%rd50+264];
	xor.b32  	%r5385, %r5385, %r3859;
	ld.global.u32 	%r3860, [%rd50+268];
	xor.b32  	%r5976, %r5976, %r3860;
	ld.global.u32 	%r3861, [%rd50+272];
	xor.b32  	%r6067, %r6067, %r3861;
	ld.global.u32 	%r3862, [%rd50+276];
	xor.b32  	%r5382, %r5382, %r3862;
$L__BB0_482:
	and.b32  	%r3864, %r3763, 16384;
	setp.eq.s32 	%p188, %r3864, 0;
	@%p188 bra 	$L__BB0_484;
	ld.global.u32 	%r3865, [%rd50+280];
	xor.b32  	%r5386, %r5386, %r3865;
	ld.global.u32 	%r3866, [%rd50+284];
	xor.b32  	%r5385, %r5385, %r3866;
	ld.global.u32 	%r3867, [%rd50+288];
	xor.b32  	%r5976, %r5976, %r3867;
	ld.global.u32 	%r3868, [%rd50+292];
	xor.b32  	%r6067, %r6067, %r3868;
	ld.global.u32 	%r3869, [%rd50+296];
	xor.b32  	%r5382, %r5382, %r3869;
$L__BB0_484:
	and.b32  	%r3871, %r3763, 32768;
	setp.eq.s32 	%p189, %r3871, 0;
	@%p189 bra 	$L__BB0_486;
	ld.global.u32 	%r3872, [%rd50+300];
	xor.b32  	%r5386, %r5386, %r3872;
	ld.global.u32 	%r3873, [%rd50+304];
	xor.b32  	%r5385, %r5385, %r3873;
	ld.global.u32 	%r3874, [%rd50+308];
	xor.b32  	%r5976, %r5976, %r3874;
	ld.global.u32 	%r3875, [%rd50+312];
	xor.b32  	%r6067, %r6067, %r3875;
	ld.global.u32 	%r3876, [%rd50+316];
	xor.b32  	%r5382, %r5382, %r3876;
$L__BB0_486:
	add.s32 	%r6065, %r6065, 16;
	setp.ne.s32 	%p190, %r6065, 32;
	@%p190 bra 	$L__BB0_454;
	mad.lo.s32 	%r3877, %r6059, -31, %r1887;
	add.s32 	%r6059, %r3877, 1;
	setp.ne.s32 	%p191, %r6059, 5;
	@%p191 bra 	$L__BB0_453;
	st.local.u32 	[%rd4+4], %r5386;
	st.local.v2.u32 	[%rd4+8], {%r5385, %r5976};
	st.local.v2.u32 	[%rd4+16], {%r6067, %r5382};
	setp.ne.s64 	%p192, %rd47, 3;
	@%p192 bra 	$L__BB0_526;
	mov.b32 	%r5382, 0;
	mov.u32 	%r6159, %r5382;
	mov.u32 	%r5976, %r5382;
	mov.u32 	%r5385, %r5382;
	mov.u32 	%r5386, %r5382;
	mov.u32 	%r6151, %r5382;
$L__BB0_490:
	mul.wide.u32 	%rd124, %r6151, 4;
	add.s64 	%rd125, %rd4, %rd124;
	ld.local.u32 	%r2062, [%rd125+4];
	shl.b32 	%r2063, %r6151, 5;
	mov.b32 	%r6157, 0;
$L__BB0_491:
	.pragma "nounroll";
	shr.u32 	%r3880, %r2062, %r6157;
	and.b32  	%r3881, %r3880, 1;
	setp.eq.b32 	%p193, %r3881, 1;
	not.pred 	%p194, %p193;
	add.s32 	%r3882, %r2063, %r6157;
	mul.lo.s32 	%r3883, %r3882, 5;
	mul.wide.u32 	%rd126, %r3883, 4;
	add.s64 	%rd51, %rd48, %rd126;
	@%p194 bra 	$L__BB0_493;
	ld.global.u32 	%r3884, [%rd51];
	xor.b32  	%r5386, %r5386, %r3884;
	ld.global.u32 	%r3885, [%rd51+4];
	xor.b32  	%r5385, %r5385, %r3885;
	ld.global.u32 	%r3886, [%rd51+8];
	xor.b32  	%r5976, %r5976, %r3886;
	ld.global.u32 	%r3887, [%rd51+12];
	xor.b32  	%r6159, %r6159, %r3887;
	ld.global.u32 	%r3888, [%rd51+16];
	xor.b32  	%r5382, %r5382, %r3888;
$L__BB0_493:
	and.b32  	%r3890, %r3880, 2;
	setp.eq.s32 	%p195, %r3890, 0;
	@%p195 bra 	$L__BB0_495;
	ld.global.u32 	%r3891, [%rd51+20];
	xor.b32  	%r5386, %r5386, %r3891;
	ld.global.u32 	%r3892, [%rd51+24];
	xor.b32  	%r5385, %r5385, %r3892;
	ld.global.u32 	%r3893, [%rd51+28];
	xor.b32  	%r5976, %r5976, %r3893;
	ld.global.u32 	%r3894, [%rd51+32];
	xor.b32  	%r6159, %r6159, %r3894;
	ld.global.u32 	%r3895, [%rd51+36];
	xor.b32  	%r5382, %r5382, %r3895;
$L__BB0_495:
	and.b32  	%r3897, %r3880, 4;
	setp.eq.s32 	%p196, %r3897, 0;
	@%p196 bra 	$L__BB0_497;
	ld.global.u32 	%r3898, [%rd51+40];
	xor.b32  	%r5386, %r5386, %r3898;
	ld.global.u32 	%r3899, [%rd51+44];
	xor.b32  	%r5385, %r5385, %r3899;
	ld.global.u32 	%r3900, [%rd51+48];
	xor.b32  	%r5976, %r5976, %r3900;
	ld.global.u32 	%r3901, [%rd51+52];
	xor.b32  	%r6159, %r6159, %r3901;
	ld.global.u32 	%r3902, [%rd51+56];
	xor.b32  	%r5382, %r5382, %r3902;
$L__BB0_497:
	and.b32  	%r3904, %r3880, 8;
	setp.eq.s32 	%p197, %r3904, 0;
	@%p197 bra 	$L__BB0_499;
	ld.global.u32 	%r3905, [%rd51+60];
	xor.b32  	%r5386, %r5386, %r3905;
	ld.global.u32 	%r3906, [%rd51+64];
	xor.b32  	%r5385, %r5385, %r3906;
	ld.global.u32 	%r3907, [%rd51+68];
	xor.b32  	%r5976, %r5976, %r3907;
	ld.global.u32 	%r3908, [%rd51+72];
	xor.b32  	%r6159, %r6159, %r3908;
	ld.global.u32 	%r3909, [%rd51+76];
	xor.b32  	%r5382, %r5382, %r3909;
$L__BB0_499:
	and.b32  	%r3911, %r3880, 16;
	setp.eq.s32 	%p198, %r3911, 0;
	@%p198 bra 	$L__BB0_501;
	ld.global.u32 	%r3912, [%rd51+80];
	xor.b32  	%r5386, %r5386, %r3912;
	ld.global.u32 	%r3913, [%rd51+84];
	xor.b32  	%r5385, %r5385, %r3913;
	ld.global.u32 	%r3914, [%rd51+88];
	xor.b32  	%r5976, %r5976, %r3914;
	ld.global.u32 	%r3915, [%rd51+92];
	xor.b32  	%r6159, %r6159, %r3915;
	ld.global.u32 	%r3916, [%rd51+96];
	xor.b32  	%r5382, %r5382, %r3916;
$L__BB0_501:
	and.b32  	%r3918, %r3880, 32;
	setp.eq.s32 	%p199, %r3918, 0;
	@%p199 bra 	$L__BB0_503;
	ld.global.u32 	%r3919, [%rd51+100];
	xor.b32  	%r5386, %r5386, %r3919;
	ld.global.u32 	%r3920, [%rd51+104];
	xor.b32  	%r5385, %r5385, %r3920;
	ld.global.u32 	%r3921, [%rd51+108];
	xor.b32  	%r5976, %r5976, %r3921;
	ld.global.u32 	%r3922, [%rd51+112];
	xor.b32  	%r6159, %r6159, %r3922;
	ld.global.u32 	%r3923, [%rd51+116];
	xor.b32  	%r5382, %r5382, %r3923;
$L__BB0_503:
	and.b32  	%r3925, %r3880, 64;
	setp.eq.s32 	%p200, %r3925, 0;
	@%p200 bra 	$L__BB0_505;
	ld.global.u32 	%r3926, [%rd51+120];
	xor.b32  	%r5386, %r5386, %r3926;
	ld.global.u32 	%r3927, [%rd51+124];
	xor.b32  	%r5385, %r5385, %r3927;
	ld.global.u32 	%r3928, [%rd51+128];
	xor.b32  	%r5976, %r5976, %r3928;
	ld.global.u32 	%r3929, [%rd51+132];
	xor.b32  	%r6159, %r6159, %r3929;
	ld.global.u32 	%r3930, [%rd51+136];
	xor.b32  	%r5382, %r5382, %r3930;
$L__BB0_505:
	and.b32  	%r3932, %r3880, 128;
	setp.eq.s32 	%p201, %r3932, 0;
	@%p201 bra 	$L__BB0_507;
	ld.global.u32 	%r3933, [%rd51+140];
	xor.b32  	%r5386, %r5386, %r3933;
	ld.global.u32 	%r3934, [%rd51+144];
	xor.b32  	%r5385, %r5385, %r3934;
	ld.global.u32 	%r3935, [%rd51+148];
	xor.b32  	%r5976, %r5976, %r3935;
	ld.global.u32 	%r3936, [%rd51+152];
	xor.b32  	%r6159, %r6159, %r3936;
	ld.global.u32 	%r3937, [%rd51+156];
	xor.b32  	%r5382, %r5382, %r3937;
$L__BB0_507:
	and.b32  	%r3939, %r3880, 256;
	setp.eq.s32 	%p202, %r3939, 0;
	@%p202 bra 	$L__BB0_509;
	ld.global.u32 	%r3940, [%rd51+160];
	xor.b32  	%r5386, %r5386, %r3940;
	ld.global.u32 	%r3941, [%rd51+164];
	xor.b32  	%r5385, %r5385, %r3941;
	ld.global.u32 	%r3942, [%rd51+168];
	xor.b32  	%r5976, %r5976, %r3942;
	ld.global.u32 	%r3943, [%rd51+172];
	xor.b32  	%r6159, %r6159, %r3943;
	ld.global.u32 	%r3944, [%rd51+176];
	xor.b32  	%r5382, %r5382, %r3944;
$L__BB0_509:
	and.b32  	%r3946, %r3880, 512;
	setp.eq.s32 	%p203, %r3946, 0;
	@%p203 bra 	$L__BB0_511;
	ld.global.u32 	%r3947, [%rd51+180];
	xor.b32  	%r5386, %r5386, %r3947;
	ld.global.u32 	%r3948, [%rd51+184];
	xor.b32  	%r5385, %r5385, %r3948;
	ld.global.u32 	%r3949, [%rd51+188];
	xor.b32  	%r5976, %r5976, %r3949;
	ld.global.u32 	%r3950, [%rd51+192];
	xor.b32  	%r6159, %r6159, %r3950;
	ld.global.u32 	%r3951, [%rd51+196];
	xor.b32  	%r5382, %r5382, %r3951;
$L__BB0_511:
	and.b32  	%r3953, %r3880, 1024;
	setp.eq.s32 	%p204, %r3953, 0;
	@%p204 bra 	$L__BB0_513;
	ld.global.u32 	%r3954, [%rd51+200];
	xor.b32  	%r5386, %r5386, %r3954;
	ld.global.u32 	%r3955, [%rd51+204];
	xor.b32  	%r5385, %r5385, %r3955;
	ld.global.u32 	%r3956, [%rd51+208];
	xor.b32  	%r5976, %r5976, %r3956;
	ld.global.u32 	%r3957, [%rd51+212];
	xor.b32  	%r6159, %r6159, %r3957;
	ld.global.u32 	%r3958, [%rd51+216];
	xor.b32  	%r5382, %r5382, %r3958;
$L__BB0_513:
	and.b32  	%r3960, %r3880, 2048;
	setp.eq.s32 	%p205, %r3960, 0;
	@%p205 bra 	$L__BB0_515;
	ld.global.u32 	%r3961, [%rd51+220];
	xor.b32  	%r5386, %r5386, %r3961;
	ld.global.u32 	%r3962, [%rd51+224];
	xor.b32  	%r5385, %r5385, %r3962;
	ld.global.u32 	%r3963, [%rd51+228];
	xor.b32  	%r5976, %r5976, %r3963;
	ld.global.u32 	%r3964, [%rd51+232];
	xor.b32  	%r6159, %r6159, %r3964;
	ld.global.u32 	%r3965, [%rd51+236];
	xor.b32  	%r5382, %r5382, %r3965;
$L__BB0_515:
	and.b32  	%r3967, %r3880, 4096;
	setp.eq.s32 	%p206, %r3967, 0;
	@%p206 bra 	$L__BB0_517;
	ld.global.u32 	%r3968, [%rd51+240];
	xor.b32  	%r5386, %r5386, %r3968;
	ld.global.u32 	%r3969, [%rd51+244];
	xor.b32  	%r5385, %r5385, %r3969;
	ld.global.u32 	%r3970, [%rd51+248];
	xor.b32  	%r5976, %r5976, %r3970;
	ld.global.u32 	%r3971, [%rd51+252];
	xor.b32  	%r6159, %r6159, %r3971;
	ld.global.u32 	%r3972, [%rd51+256];
	xor.b32  	%r5382, %r5382, %r3972;
$L__BB0_517:
	and.b32  	%r3974, %r3880, 8192;
	setp.eq.s32 	%p207, %r3974, 0;
	@%p207 bra 	$L__BB0_519;
	ld.global.u32 	%r3975, [%rd51+260];
	xor.b32  	%r5386, %r5386, %r3975;
	ld.global.u32 	%r3976, [%rd51+264];
	xor.b32  	%r5385, %r5385, %r3976;
	ld.global.u32 	%r3977, [%rd51+268];
	xor.b32  	%r5976, %r5976, %r3977;
	ld.global.u32 	%r3978, [%rd51+272];
	xor.b32  	%r6159, %r6159, %r3978;
	ld.global.u32 	%r3979, [%rd51+276];
	xor.b32  	%r5382, %r5382, %r3979;
$L__BB0_519:
	and.b32  	%r3981, %r3880, 16384;
	setp.eq.s32 	%p208, %r3981, 0;
	@%p208 bra 	$L__BB0_521;
	ld.global.u32 	%r3982, [%rd51+280];
	xor.b32  	%r5386, %r5386, %r3982;
	ld.global.u32 	%r3983, [%rd51+284];
	xor.b32  	%r5385, %r5385, %r3983;
	ld.global.u32 	%r3984, [%rd51+288];
	xor.b32  	%r5976, %r5976, %r3984;
	ld.global.u32 	%r3985, [%rd51+292];
	xor.b32  	%r6159, %r6159, %r3985;
	ld.global.u32 	%r3986, [%rd51+296];
	xor.b32  	%r5382, %r5382, %r3986;
$L__BB0_521:
	and.b32  	%r3988, %r3880, 32768;
	setp.eq.s32 	%p209, %r3988, 0;
	@%p209 bra 	$L__BB0_523;
	ld.global.u32 	%r3989, [%rd51+300];
	xor.b32  	%r5386, %r5386, %r3989;
	ld.global.u32 	%r3990, [%rd51+304];
	xor.b32  	%r5385, %r5385, %r3990;
	ld.global.u32 	%r3991, [%rd51+308];
	xor.b32  	%r5976, %r5976, %r3991;
	ld.global.u32 	%r3992, [%rd51+312];
	xor.b32  	%r6159, %r6159, %r3992;
	ld.global.u32 	%r3993, [%rd51+316];
	xor.b32  	%r5382, %r5382, %r3993;
$L__BB0_523:
	add.s32 	%r6157, %r6157, 16;
	setp.ne.s32 	%p210, %r6157, 32;
	@%p210 bra 	$L__BB0_491;
	mad.lo.s32 	%r3994, %r6151, -31, %r2063;
	add.s32 	%r6151, %r3994, 1;
	setp.ne.s32 	%p211, %r6151, 5;
	@%p211 bra 	$L__BB0_490;
	st.local.u32 	[%rd4+4], %r5386;
	st.local.v2.u32 	[%rd4+8], {%r5385, %r5976};
	st.local.v2.u32 	[%rd4+16], {%r6159, %r5382};
$L__BB0_526:
	shr.u64 	%rd10, %rd46, 2;
	add.s32 	%r5961, %r5961, 1;
	setp.gt.u64 	%p212, %rd46, 3;
	@%p212 bra 	$L__BB0_414;
$L__BB0_527:
	shr.u32 	%r3995, %r5386, 2;
	xor.b32  	%r3996, %r3995, %r5386;
	shl.b32 	%r3997, %r5382, 4;
	shl.b32 	%r3998, %r3996, 1;
	xor.b32  	%r3999, %r3998, %r3997;
	xor.b32  	%r4000, %r3999, %r3996;
	xor.b32  	%r4001, %r4000, %r5382;
	add.s32 	%r4002, %r4001, %r551;
	cvt.rn.f32.u32 	%f53, %r4002;
	fma.rn.f32 	%f54, %f53, 0f2F800000, 0f2F000000;
	cvt.f64.f32 	%fd209, %f54;
	shr.u32 	%r4003, %r5385, 2;
	xor.b32  	%r4004, %r4003, %r5385;
	shl.b32 	%r4005, %r4001, 4;
	shl.b32 	%r4006, %r4004, 1;
	xor.b32  	%r4007, %r4006, %r4005;
	xor.b32  	%r4008, %r4007, %r4004;
	xor.b32  	%r4009, %r4008, %r4001;
	add.s32 	%r4010, %r4009, %r561;
	cvt.rn.f32.u32 	%f55, %r4010;
	fma.rn.f32 	%f56, %f55, 0f2F800000, 0f2F000000;
	cvt.f64.f32 	%fd210, %f56;
	shr.u32 	%r4011, %r5976, 2;
	xor.b32  	%r4012, %r4011, %r5976;
	shl.b32 	%r4013, %r4009, 4;
	shl.b32 	%r4014, %r4012, 1;
	xor.b32  	%r4015, %r4014, %r4013;
	xor.b32  	%r4016, %r4015, %r4012;
	xor.b32  	%r4017, %r4016, %r4009;
	add.s32 	%r4018, %r1, %r4017;
	add.s32 	%r4019, %r4018, -637045913;
	cvt.rn.f32.u32 	%f57, %r4019;
	fma.rn.f32 	%f20, %f57, 0f2F800000, 0f2F000000;
	add.f64 	%fd211, %fd210, %fd210;
	mov.f64 	%fd212, 0d3FF0000000000000;
	sub.f64 	%fd59, %fd212, %fd211;
	mov.f64 	%fd213, 0d40A8E30000000000;
	{
	.reg .b32 %temp; 
	mov.b64 	{%temp, %r4020}, %fd213;
	}
	mov.f64 	%fd214, 0d4008000000000000;
	{
	.reg .b32 %temp; 
	mov.b64 	{%temp, %r4021}, %fd214;
	}
	and.b32  	%r4023, %r4021, 2146435072;
	setp.eq.s32 	%p213, %r4023, 1073741824;
	{ // callseq 3, 0
	.param .b64 param0;
	st.param.f64 	[param0], 0d40A8E30000000000;
	.param .b64 param1;
	st.param.f64 	[param1], 0d4008000000000000;
	.param .b64 retval0;
	call.uni (retval0), 
	__internal_accurate_pow, 
	(
	param0, 
	param1
	);
	ld.param.f64 	%fd215, [retval0];
	} // callseq 3
	setp.lt.s32 	%p214, %r4020, 0;
	neg.f64 	%fd217, %fd215;
	selp.f64 	%fd218, %fd217, %fd215, %p213;
	selp.f64 	%fd219, %fd218, %fd215, %p214;
	mov.f64 	%fd220, 0d40B8E30000000000;
	{
	.reg .b32 %temp; 
	mov.b64 	{%temp, %r4024}, %fd220;
	}
	{ // callseq 4, 0
	.param .b64 param0;
	st.param.f64 	[param0], 0d40B8E30000000000;
	.param .b64 param1;
	st.param.f64 	[param1], 0d4008000000000000;
	.param .b64 retval0;
	call.uni (retval0), 
	__internal_accurate_pow, 
	(
	param0, 
	param1
	);
	ld.param.f64 	%fd221, [retval0];
	} // callseq 4
	setp.lt.s32 	%p215, %r4024, 0;
	neg.f64 	%fd223, %fd221;
	selp.f64 	%fd224, %fd223, %fd221, %p213;
	selp.f64 	%fd225, %fd224, %fd221, %p215;
	sub.f64 	%fd226, %fd225, %fd219;
	fma.rn.f64 	%fd227, %fd226, %fd209, %fd219;
	{
	.reg .b32 %temp; 
	mov.b64 	{%r4025, %temp}, %fd227;
	}
	{
	.reg .b32 %temp; 
	mov.b64 	{%temp, %r4026}, %fd227;
	}
	and.b32  	%r4027, %r4026, 2147483647;
	setp.lt.u32 	%p216, %r4027, 1048576;
	mov.b64 	%fd228, {%r4025, %r4027};
	mul.f64 	%fd229, %fd228, 0d4350000000000000;
	{
	.reg .b32 %temp; 
	mov.b64 	{%r4028, %temp}, %fd229;
	}
	{
	.reg .b32 %temp; 
	mov.b64 	{%temp, %r4029}, %fd229;
	}
	selp.b32 	%r4030, %r4028, %r4025, %p216;
	selp.b32 	%r4031, %r4029, %r4027, %p216;
	selp.b32 	%r4032, 4078, 1048576, %p216;
	shr.u32 	%r4033, %r4031, 20;
	add.s32 	%r4034, %r4033, -1022;
	cvt.rn.f32.s32 	%f58, %r4034;
	mul.f32 	%f59, %f58, 0f3EAAAAAB;
	cvt.rni.s32.f32 	%r4035, %f59;
	mad.lo.s32 	%r4036, %r4035, -3145728, %r4031;
	mov.b64 	%fd230, {%r4030, %r4036};
	cvt.rn.f32.f64 	%f60, %fd230;
	lg2.approx.ftz.f32 	%f61, %f60;
	mul.f32 	%f62, %f61, 0f3EAAAAAB;
	ex2.approx.ftz.f32 	%f63, %f62;
	cvt.f64.f32 	%fd231, %f63;
	mul.f64 	%fd232, %fd231, %fd231;
	{
	.reg .b32 %temp; 
	mov.b64 	{%r4037, %temp}, %fd232;
	}
	{
	.reg .b32 %temp; 
	mov.b64 	{%temp, %r4038}, %fd232;
	}
	add.s32 	%r4039, %r4038, 1048576;
	mov.b64 	%fd233, {%r4037, %r4039};
	fma.rn.f64 	%fd234, %fd233, %fd231, %fd230;
	rcp.approx.ftz.f64 	%fd235, %fd234;
	neg.f64 	%fd236, %fd234;
	fma.rn.f64 	%fd237, %fd236, %fd235, 0d3FF0000000000000;
	fma.rn.f64 	%fd238, %fd237, %fd237, %fd237;
	fma.rn.f64 	%fd239, %fd238, %fd235, %fd235;
	neg.f64 	%fd240, %fd231;
	fma.rn.f64 	%fd241, %fd232, %fd240, %fd230;
	mul.f64 	%fd242, %fd241, %fd239;
	fma.rn.f64 	%fd243, %fd231, %fd242, %fd231;
	{
	.reg .b32 %temp; 
	mov.b64 	{%r4040, %temp}, %fd243;
	}
	{
	.reg .b32 %temp; 
	mov.b64 	{%temp, %r4041}, %fd243;
	}
	add.s32 	%r4042, %r4035, %r4032;
	shl.b32 	%r4043, %r4042, 20;
	add.s32 	%r4044, %r4041, %r4043;
	mov.b64 	%fd244, {%r4040, %r4044};
	copysign.f64 	%fd245, %fd227, %fd244;
	add.f64 	%fd246, %fd227, %fd227;
	setp.equ.f64 	%p217, %fd246, %fd227;
	selp.f64 	%fd60, %fd246, %fd245, %p217;
	{
	.reg .b32 %temp; 
	mov.b64 	{%temp, %r2241}, %fd59;
	}
	mov.f64 	%fd247, 0d4000000000000000;
	{
	.reg .b32 %temp; 
	mov.b64 	{%temp, %r4045}, %fd247;
	}
	and.b32  	%r2243, %r4045, 2146435072;
	setp.eq.s32 	%p218, %r2243, 1062207488;
	abs.f64 	%fd61, %fd59;
	{ // callseq 5, 0
	.param .b64 param0;
	st.param.f64 	[param0], %fd61;
	.param .b64 param1;
	st.param.f64 	[param1], 0d4000000000000000;
	.param .b64 retval0;
	call.uni (retval0), 
	__internal_accurate_pow, 
	(
	param0, 
	param1
	);
	ld.param.f64 	%fd248, [retval0];
	} // callseq 5
	setp.lt.s32 	%p219, %r2241, 0;
	neg.f64 	%fd250, %fd248;
	selp.f64 	%fd251, %fd250, %fd248, %p218;
	selp.f64 	%fd633, %fd251, %fd248, %p219;
	setp.neu.f64 	%p220, %fd59, 0d0000000000000000;
	@%p220 bra 	$L__BB0_529;
	setp.eq.s32 	%p221, %r2243, 1062207488;
	selp.b32 	%r4046, %r2241, 0, %p221;
	setp.lt.s32 	%p222, %r4045, 0;
	or.b32  	%r4047, %r4046, 2146435072;
	selp.b32 	%r4048, %r4047, %r4046, %p222;
	mov.b32 	%r4049, 0;
	mov.b64 	%fd633, {%r4049, %r4048};
$L__BB0_529:
	add.f64 	%fd252, %fd59, 0d4000000000000000;
	{
	.reg .b32 %temp; 
	mov.b64 	{%temp, %r4050}, %fd252;
	}
	and.b32  	%r4051, %r4050, 2146435072;
	setp.ne.s32 	%p223, %r4051, 2146435072;
	setp.neu.f64 	%p224, %fd61, 0d7FF0000000000000;
	or.pred  	%p225, %p223, %p224;
	@%p225 bra 	$L__BB0_531;
	setp.lt.s32 	%p226, %r2241, 0;
	setp.eq.s32 	%p227, %r2243, 1062207488;
	setp.lt.s32 	%p228, %r4045, 0;
	selp.b32 	%r4053, 0, 2146435072, %p228;
	and.b32  	%r4054, %r4045, 2147483647;
	setp.ne.s32 	%p229, %r4054, 1071644672;
	or.b32  	%r4055, %r4053, -2147483648;
	selp.b32 	%r4056, %r4055, %r4053, %p229;
	selp.b32 	%r4057, %r4056, %r4053, %p227;
	selp.b32 	%r4058, %r4057, %r4053, %p226;
	mov.b32 	%r4059, 0;
	mov.b64 	%fd633, {%r4059, %r4058};
$L__BB0_531:
	setp.eq.f64 	%p230, %fd59, 0d3FF0000000000000;
	mov.f64 	%fd253, 0d3FF0000000000000;
	sub.f64 	%fd254, %fd253, %fd633;
	sqrt.rn.f64 	%fd255, %fd254;
	selp.f64 	%fd256, 0d0000000000000000, %fd255, %p230;
	mul.f64 	%fd67, %fd60, %fd256;
	cvt.f64.f32 	%fd257, %f20;
	mul.f64 	%fd68, %fd257, 0d40191EB851EB851F;
	setp.neu.f64 	%p231, %fd68, 0d7FF0000000000000;
	@%p231 bra 	$L__BB0_533;
	mov.f64 	%fd263, 0d0000000000000000;
	mov.f64 	%fd264, 0d7FF0000000000000;
	mul.rn.f64 	%fd635, %fd264, %fd263;
	mov.b32 	%r6247, 1;
	bra.uni 	$L__BB0_536;
$L__BB0_533:
	mul.f64 	%fd258, %fd68, 0d3FE45F306DC9C883;
	cvt.rni.s32.f64 	%r6246, %fd258;
	cvt.rn.f64.s32 	%fd259, %r6246;
	fma.rn.f64 	%fd260, %fd259, 0dBFF921FB54442D18, %fd68;
	fma.rn.f64 	%fd261, %fd259, 0dBC91A62633145C00, %fd260;
	fma.rn.f64 	%fd635, %fd259, 0dB97B839A252049C0, %fd261;
	setp.ltu.f64 	%p232, %fd68, 0d41E0000000000000;
	@%p232 bra 	$L__BB0_535;
	{ // callseq 6, 0
	.param .b64 param0;
	st.param.f64 	[param0], %fd68;
	.param .align 16 .b8 retval0[16];
	call.uni (retval0), 
	__internal_trig_reduction_slowpathd, 
	(
	param0
	);
	ld.param.f64 	%fd635, [retval0];
	ld.param.b32 	%r6246, [retval0+8];
	} // callseq 6
$L__BB0_535:
	add.s32 	%r6247, %r6246, 1;
$L__BB0_536:
	setp.neu.f64 	%p233, %fd68, 0d7FF0000000000000;
	shl.b32 	%r4062, %r6247, 6;
	cvt.u64.u32 	%rd127, %r4062;
	and.b64  	%rd128, %rd127, 64;
	mov.u64 	%rd129, __cudart_sin_cos_coeffs;
	add.s64 	%rd130, %rd129, %rd128;
	mul.rn.f64 	%fd265, %fd635, %fd635;
	and.b32  	%r4063, %r6247, 1;
	setp.eq.b32 	%p234, %r4063, 1;
	selp.f64 	%fd266, 0dBDA8FF8320FD8164, 0d3DE5DB65F9785EBA, %p234;
	ld.global.nc.v2.f64 	{%fd267, %fd268}, [%rd130];
	fma.rn.f64 	%fd269, %fd266, %fd265, %fd267;
	fma.rn.f64 	%fd270, %fd269, %fd265, %fd268;
	ld.global.nc.v2.f64 	{%fd271, %fd272}, [%rd130+16];
	fma.rn.f64 	%fd273, %fd270, %fd265, %fd271;
	fma.rn.f64 	%fd274, %fd273, %fd265, %fd272;
	ld.global.nc.v2.f64 	{%fd275, %fd276}, [%rd130+32];
	fma.rn.f64 	%fd277, %fd274, %fd265, %fd275;
	fma.rn.f64 	%fd278, %fd277, %fd265, %fd276;
	fma.rn.f64 	%fd279, %fd278, %fd635, %fd635;
	fma.rn.f64 	%fd280, %fd278, %fd265, 0d3FF0000000000000;
	selp.f64 	%fd281, %fd280, %fd279, %p234;
	and.b32  	%r4064, %r6247, 2;
	setp.eq.s32 	%p235, %r4064, 0;
	mov.f64 	%fd282, 0d0000000000000000;
	sub.f64 	%fd283, %fd282, %fd281;
	selp.f64 	%fd284, %fd281, %fd283, %p235;
	fma.rn.f64 	%fd285, %fd67, %fd284, 0dC0A2B10000000000;
	cvt.rn.f32.f64 	%f178, %fd285;
	st.global.f32 	[%rd17+-24], %f178;
	@%p233 bra 	$L__BB0_538;
	mov.f64 	%fd291, 0d0000000000000000;
	mov.f64 	%fd292, 0d7FF0000000000000;
	mul.rn.f64 	%fd636, %fd292, %fd291;
	mov.b32 	%r6248, 0;
	bra.uni 	$L__BB0_540;
$L__BB0_538:
	mul.f64 	%fd286, %fd68, 0d3FE45F306DC9C883;
	cvt.rni.s32.f64 	%r6248, %fd286;
	cvt.rn.f64.s32 	%fd287, %r6248;
	fma.rn.f64 	%fd288, %fd287, 0dBFF921FB54442D18, %fd68;
	fma.rn.f64 	%fd289, %fd287, 0dBC91A62633145C00, %fd288;
	fma.rn.f64 	%fd636, %fd287, 0dB97B839A252049C0, %fd289;
	setp.ltu.f64 	%p236, %fd68, 0d41E0000000000000;
	@%p236 bra 	$L__BB0_540;
	{ // callseq 7, 0
	.param .b64 param0;
	st.param.f64 	[param0], %fd68;
	.param .align 16 .b8 retval0[16];
	call.uni (retval0), 
	__internal_trig_reduction_slowpathd, 
	(
	param0
	);
	ld.param.f64 	%fd636, [retval0];
	ld.param.b32 	%r6248, [retval0+8];
	} // callseq 7
$L__BB0_540:
	shl.b32 	%r4067, %r6248, 6;
	cvt.u64.u32 	%rd131, %r4067;
	and.b64  	%rd132, %rd131, 64;
	add.s64 	%rd134, %rd129, %rd132;
	mul.rn.f64 	%fd293, %fd636, %fd636;
	and.b32  	%r4068, %r6248, 1;
	setp.eq.b32 	%p237, %r4068, 1;
	selp.f64 	%fd294, 0dBDA8FF8320FD8164, 0d3DE5DB65F9785EBA, %p237;
	ld.global.nc.v2.f64 	{%fd295, %fd296}, [%rd134];
	fma.rn.f64 	%fd297, %fd294, %fd293, %fd295;
	fma.rn.f64 	%fd298, %fd297, %fd293, %fd296;
	ld.global.nc.v2.f64 	{%fd299, %fd300}, [%rd134+16];
	fma.rn.f64 	%fd301, %fd298, %fd293, %fd299;
	fma.rn.f64 	%fd302, %fd301, %fd293, %fd300;
	ld.global.nc.v2.f64 	{%fd303, %fd304}, [%rd134+32];
	fma.rn.f64 	%fd305, %fd302, %fd293, %fd303;
	fma.rn.f64 	%fd306, %fd305, %fd293, %fd304;
	fma.rn.f64 	%fd307, %fd306, %fd636, %fd636;
	fma.rn.f64 	%fd308, %fd306, %fd293, 0d3FF0000000000000;
	selp.f64 	%fd309, %fd308, %fd307, %p237;
	and.b32  	%r4069, %r6248, 2;
	setp.eq.s32 	%p238, %r4069, 0;
	mov.f64 	%fd310, 0d0000000000000000;
	sub.f64 	%fd311, %fd310, %fd309;
	selp.f64 	%fd312, %fd309, %fd311, %p238;
	fma.rn.f64 	%fd313, %fd67, %fd312, 0dC0C1A9599999999A;
	cvt.rn.f32.f64 	%f64, %fd313;
	st.global.f32 	[%rd17+-20], %f64;
	mul.f64 	%fd314, %fd59, %fd60;
	cvt.rn.f32.f64 	%f177, %fd314;
	st.global.f32 	[%rd17+-16], %f177;
	bra.uni 	$L__BB0_670;
$L__BB0_541:
	cvt.u32.u64 	%r3216, %rd10;
	setp.eq.s32 	%p66, %r3216, 0;
	st.local.v2.u32 	[%rd3], {%r559, %r5386};
	st.local.v2.u32 	[%rd3+8], {%r5385, %r558};
	st.local.v2.u32 	[%rd3+16], {%r552, %r5382};
	mov.b32 	%r6268, -123459836;
	@%p66 bra 	$L__BB0_656;
	mov.b32 	%r6253, 0;
	mov.b32 	%r6268, -123459836;
	mov.u64 	%rd98, precalc_xorwow_matrix;
$L__BB0_543:
	mov.u64 	%rd53, %rd10;
	and.b64  	%rd54, %rd53, 3;
	setp.eq.s64 	%p67, %rd54, 0;
	@%p67 bra 	$L__BB0_655;
	mul.wide.u32 	%rd97, %r6253, 3200;
	add.s64 	%rd55, %rd98, %rd97;
	mov.b32 	%r5382, 0;
	mov.u32 	%r6267, %r5382;
	mov.u32 	%r6268, %r5382;
	mov.u32 	%r5385, %r5382;
	mov.u32 	%r5386, %r5382;
	mov.u32 	%r6259, %r5382;
$L__BB0_545:
	mul.wide.u32 	%rd99, %r6259, 4;
	add.s64 	%rd100, %rd3, %rd99;
	ld.local.u32 	%r2263, [%rd100+4];
	shl.b32 	%r2264, %r6259, 5;
	mov.b32 	%r6265, 0;
$L__BB0_546:
	.pragma "nounroll";
	shr.u32 	%r3221, %r2263, %r6265;
	and.b32  	%r3222, %r3221, 1;
	setp.eq.b32 	%p68, %r3222, 1;
	not.pred 	%p69, %p68;
	add.s32 	%r3223, %r2264, %r6265;
	mul.lo.s32 	%r3224, %r3223, 5;
	mul.wide.u32 	%rd101, %r3224, 4;
	add.s64 	%rd56, %rd55, %rd101;
	@%p69 bra 	$L__BB0_548;
	ld.global.u32 	%r3225, [%rd56];
	xor.b32  	%r5386, %r5386, %r3225;
	ld.global.u32 	%r3226, [%rd56+4];
	xor.b32  	%r5385, %r5385, %r3226;
	ld.global.u32 	%r3227, [%rd56+8];
	xor.b32  	%r6268, %r6268, %r3227;
	ld.global.u32 	%r3228, [%rd56+12];
	xor.b32  	%r6267, %r6267, %r3228;
	ld.global.u32 	%r3229, [%rd56+16];
	xor.b32  	%r5382, %r5382, %r3229;
$L__BB0_548:
	and.b32  	%r3231, %r3221, 2;
	setp.eq.s32 	%p70, %r3231, 0;
	@%p70 bra 	$L__BB0_550;
	ld.global.u32 	%r3232, [%rd56+20];
	xor.b32  	%r5386, %r5386, %r3232;
	ld.global.u32 	%r3233, [%rd56+24];
	xor.b32  	%r5385, %r5385, %r3233;
	ld.global.u32 	%r3234, [%rd56+28];
	xor.b32  	%r6268, %r6268, %r3234;
	ld.global.u32 	%r3235, [%rd56+32];
	xor.b32  	%r6267, %r6267, %r3235;
	ld.global.u32 	%r3236, [%rd56+36];
	xor.b32  	%r5382, %r5382, %r3236;
$L__BB0_550:
	and.b32  	%r3238, %r3221, 4;
	setp.eq.s32 	%p71, %r3238, 0;
	@%p71 bra 	$L__BB0_552;
	ld.global.u32 	%r3239, [%rd56+40];
	xor.b32  	%r5386, %r5386, %r3239;
	ld.global.u32 	%r3240, [%rd56+44];
	xor.b32  	%r5385, %r5385, %r3240;
	ld.global.u32 	%r3241, [%rd56+48];
	xor.b32  	%r6268, %r6268, %r3241;
	ld.global.u32 	%r3242, [%rd56+52];
	xor.b32  	%r6267, %r6267, %r3242;
	ld.global.u32 	%r3243, [%rd56+56];
	xor.b32  	%r5382, %r5382, %r3243;
$L__BB0_552:
	and.b32  	%r3245, %r3221, 8;
	setp.eq.s32 	%p72, %r3245, 0;
	@%p72 bra 	$L__BB0_554;
	ld.global.u32 	%r3246, [%rd56+60];
	xor.b32  	%r5386, %r5386, %r3246;
	ld.global.u32 	%r3247, [%rd56+64];
	xor.b32  	%r5385, %r5385, %r3247;
	ld.global.u32 	%r3248, [%rd56+68];
	xor.b32  	%r6268, %r6268, %r3248;
	ld.global.u32 	%r3249, [%rd56+72];
	xor.b32  	%r6267, %r6267, %r3249;
	ld.global.u32 	%r3250, [%rd56+76];
	xor.b32  	%r5382, %r5382, %r3250;
$L__BB0_554:
	and.b32  	%r3252, %r3221, 16;
	setp.eq.s32 	%p73, %r3252, 0;
	@%p73 bra 	$L__BB0_556;
	ld.global.u32 	%r3253, [%rd56+80];
	xor.b32  	%r5386, %r5386, %r3253;
	ld.global.u32 	%r3254, [%rd56+84];
	xor.b32  	%r5385, %r5385, %r3254;
	ld.global.u32 	%r3255, [%rd56+88];
	xor.b32  	%r6268, %r6268, %r3255;
	ld.global.u32 	%r3256, [%rd56+92];
	xor.b32  	%r6267, %r6267, %r3256;
	ld.global.u32 	%r3257, [%rd56+96];
	xor.b32  	%r5382, %r5382, %r3257;
$L__BB0_556:
	and.b32  	%r3259, %r3221, 32;
	setp.eq.s32 	%p74, %r3259, 0;
	@%p74 bra 	$L__BB0_558;
	ld.global.u32 	%r3260, [%rd56+100];
	xor.b32  	%r5386, %r5386, %r3260;
	ld.global.u32 	%r3261, [%rd56+104];
	xor.b32  	%r5385, %r5385, %r3261;
	ld.global.u32 	%r3262, [%rd56+108];
	xor.b32  	%r6268, %r6268, %r3262;
	ld.global.u32 	%r3263, [%rd56+112];
	xor.b32  	%r6267, %r6267, %r3263;
	ld.global.u32 	%r3264, [%rd56+116];
	xor.b32  	%r5382, %r5382, %r3264;
$L__BB0_558:
	and.b32  	%r3266, %r3221, 64;
	setp.eq.s32 	%p75, %r3266, 0;
	@%p75 bra 	$L__BB0_560;
	ld.global.u32 	%r3267, [%rd56+120];
	xor.b32  	%r5386, %r5386, %r3267;
	ld.global.u32 	%r3268, [%rd56+124];
	xor.b32  	%r5385, %r5385, %r3268;
	ld.global.u32 	%r3269, [%rd56+128];
	xor.b32  	%r6268, %r6268, %r3269;
	ld.global.u32 	%r3270, [%rd56+132];
	xor.b32  	%r6267, %r6267, %r3270;
	ld.global.u32 	%r3271, [%rd56+136];
	xor.b32  	%r5382, %r5382, %r3271;
$L__BB0_560:
	and.b32  	%r3273, %r3221, 128;
	setp.eq.s32 	%p76, %r3273, 0;
	@%p76 bra 	$L__BB0_562;
	ld.global.u32 	%r3274, [%rd56+140];
	xor.b32  	%r5386, %r5386, %r3274;
	ld.global.u32 	%r3275, [%rd56+144];
	xor.b32  	%r5385, %r5385, %r3275;
	ld.global.u32 	%r3276, [%rd56+148];
	xor.b32  	%r6268, %r6268, %r3276;
	ld.global.u32 	%r3277, [%rd56+152];
	xor.b32  	%r6267, %r6267, %r3277;
	ld.global.u32 	%r3278, [%rd56+156];
	xor.b32  	%r5382, %r5382, %r3278;
$L__BB0_562:
	and.b32  	%r3280, %r3221, 256;
	setp.eq.s32 	%p77, %r3280, 0;
	@%p77 bra 	$L__BB0_564;
	ld.global.u32 	%r3281, [%rd56+160];
	xor.b32  	%r5386, %r5386, %r3281;
	ld.global.u32 	%r3282, [%rd56+164];
	xor.b32  	%r5385, %r5385, %r3282;
	ld.global.u32 	%r3283, [%rd56+168];
	xor.b32  	%r6268, %r6268, %r3283;
	ld.global.u32 	%r3284, [%rd56+172];
	xor.b32  	%r6267, %r6267, %r3284;
	ld.global.u32 	%r3285, [%rd56+176];
	xor.b32  	%r5382, %r5382, %r3285;
$L__BB0_564:
	and.b32  	%r3287, %r3221, 512;
	setp.eq.s32 	%p78, %r3287, 0;
	@%p78 bra 	$L__BB0_566;
	ld.global.u32 	%r3288, [%rd56+180];
	xor.b32  	%r5386, %r5386, %r3288;
	ld.global.u32 	%r3289, [%rd56+184];
	xor.b32  	%r5385, %r5385, %r3289;
	ld.global.u32 	%r3290, [%rd56+188];
	xor.b32  	%r6268, %r6268, %r3290;
	ld.global.u32 	%r3291, [%rd56+192];
	xor.b32  	%r6267, %r6267, %r3291;
	ld.global.u32 	%r3292, [%rd56+196];
	xor.b32  	%r5382, %r5382, %r3292;
$L__BB0_566:
	and.b32  	%r3294, %r3221, 1024;
	setp.eq.s32 	%p79, %r3294, 0;
	@%p79 bra 	$L__BB0_568;
	ld.global.u32 	%r3295, [%rd56+200];
	xor.b32  	%r5386, %r5386, %r3295;
	ld.global.u32 	%r3296, [%rd56+204];
	xor.b32  	%r5385, %r5385, %r3296;
	ld.global.u32 	%r3297, [%rd56+208];
	xor.b32  	%r6268, %r6268, %r3297;
	ld.global.u32 	%r3298, [%rd56+212];
	xor.b32  	%r6267, %r6267, %r3298;
	ld.global.u32 	%r3299, [%rd56+216];
	xor.b32  	%r5382, %r5382, %r3299;
$L__BB0_568:
	and.b32  	%r3301, %r3221, 2048;
	setp.eq.s32 	%p80, %r3301, 0;
	@%p80 bra 	$L__BB0_570;
	ld.global.u32 	%r3302, [%rd56+220];
	xor.b32  	%r5386, %r5386, %r3302;
	ld.global.u32 	%r3303, [%rd56+224];
	xor.b32  	%r5385, %r5385, %r3303;
	ld.global.u32 	%r3304, [%rd56+228];
	xor.b32  	%r6268, %r6268, %r3304;
	ld.global.u32 	%r3305, [%rd56+232];
	xor.b32  	%r6267, %r6267, %r3305;
	ld.global.u32 	%r3306, [%rd56+236];
	xor.b32  	%r5382, %r5382, %r3306;
$L__BB0_570:
	and.b32  	%r3308, %r3221, 4096;
	setp.eq.s32 	%p81, %r3308, 0;
	@%p81 bra 	$L__BB0_572;
	ld.global.u32 	%r3309, [%rd56+240];
	xor.b32  	%r5386, %r5386, %r3309;
	ld.global.u32 	%r3310, [%rd56+244];
	xor.b32  	%r5385, %r5385, %r3310;
	ld.global.u32 	%r3311, [%rd56+248];
	xor.b32  	%r6268, %r6268, %r3311;
	ld.global.u32 	%r3312, [%rd56+252];
	xor.b32  	%r6267, %r6267, %r3312;
	ld.global.u32 	%r3313, [%rd56+256];
	xor.b32  	%r5382, %r5382, %r3313;
$L__BB0_572:
	and.b32  	%r3315, %r3221, 8192;
	setp.eq.s32 	%p82, %r3315, 0;
	@%p82 bra 	$L__BB0_574;
	ld.global.u32 	%r3316, [%rd56+260];
	xor.b32  	%r5386, %r5386, %r3316;
	ld.global.u32 	%r3317, [%rd56+264];
	xor.b32  	%r5385, %r5385, %r3317;
	ld.global.u32 	%r3318, [%rd56+268];
	xor.b32  	%r6268, %r6268, %r3318;
	ld.global.u32 	%r3319, [%rd56+272];
	xor.b32  	%r6267, %r6267, %r3319;
	ld.global.u32 	%r3320, [%rd56+276];
	xor.b32  	%r5382, %r5382, %r3320;
$L__BB0_574:
	and.b32  	%r3322, %r3221, 16384;
	setp.eq.s32 	%p83, %r3322, 0;
	@%p83 bra 	$L__BB0_576;
	ld.global.u32 	%r3323, [%rd56+280];
	xor.b32  	%r5386, %r5386, %r3323;
	ld.global.u32 	%r3324, [%rd56+284];
	xor.b32  	%r5385, %r5385, %r3324;
	ld.global.u32 	%r3325, [%rd56+288];
	xor.b32  	%r6268, %r6268, %r3325;
	ld.global.u32 	%r3326, [%rd56+292];
	xor.b32  	%r6267, %r6267, %r3326;
	ld.global.u32 	%r3327, [%rd56+296];
	xor.b32  	%r5382, %r5382, %r3327;
$L__BB0_576:
	and.b32  	%r3329, %r3221, 32768;
	setp.eq.s32 	%p84, %r3329, 0;
	@%p84 bra 	$L__BB0_578;
	ld.global.u32 	%r3330, [%rd56+300];
	xor.b32  	%r5386, %r5386, %r3330;
	ld.global.u32 	%r3331, [%rd56+304];
	xor.b32  	%r5385, %r5385, %r3331;
	ld.global.u32 	%r3332, [%rd56+308];
	xor.b32  	%r6268, %r6268, %r3332;
	ld.global.u32 	%r3333, [%rd56+312];
	xor.b32  	%r6267, %r6267, %r3333;
	ld.global.u32 	%r3334, [%rd56+316];
	xor.b32  	%r5382, %r5382, %r3334;
$L__BB0_578:
	add.s32 	%r6265, %r6265, 16;
	setp.ne.s32 	%p85, %r6265, 32;
	@%p85 bra 	$L__BB0_546;
	mad.lo.s32 	%r3335, %r6259, -31, %r2264;
	add.s32 	%r6259, %r3335, 1;
	setp.ne.s32 	%p86, %r6259, 5;
	@%p86 bra 	$L__BB0_545;
	st.local.u32 	[%rd3+4], %r5386;
	st.local.v2.u32 	[%rd3+8], {%r5385, %r6268};
	st.local.v2.u32 	[%rd3+16], {%r6267, %r5382};
	setp.eq.s64 	%p87, %rd54, 1;
	@%p87 bra 	$L__BB0_655;
	mov.b32 	%r5382, 0;
	mov.u32 	%r6359, %r5382;
	mov.u32 	%r6268, %r5382;
	mov.u32 	%r5385, %r5382;
	mov.u32 	%r5386, %r5382;
	mov.u32 	%r6351, %r5382;
$L__BB0_582:
	mul.wide.u32 	%rd102, %r6351, 4;
	add.s64 	%rd103, %rd3, %rd102;
	ld.local.u32 	%r2439, [%rd103+4];
	shl.b32 	%r2440, %r6351, 5;
	mov.b32 	%r6357, 0;
$L__BB0_583:
	.pragma "nounroll";
	shr.u32 	%r3338, %r2439, %r6357;
	and.b32  	%r3339, %r3338, 1;
	setp.eq.b32 	%p88, %r3339, 1;
	not.pred 	%p89, %p88;
	add.s32 	%r3340, %r2440, %r6357;
	mul.lo.s32 	%r3341, %r3340, 5;
	mul.wide.u32 	%rd104, %r3341, 4;
	add.s64 	%rd57, %rd55, %rd104;
	@%p89 bra 	$L__BB0_585;
	ld.global.u32 	%r3342, [%rd57];
	xor.b32  	%r5386, %r5386, %r3342;
	ld.global.u32 	%r3343, [%rd57+4];
	xor.b32  	%r5385, %r5385, %r3343;
	ld.global.u32 	%r3344, [%rd57+8];
	xor.b32  	%r6268, %r6268, %r3344;
	ld.global.u32 	%r3345, [%rd57+12];
	xor.b32  	%r6359, %r6359, %r3345;
	ld.global.u32 	%r3346, [%rd57+16];
	xor.b32  	%r5382, %r5382, %r3346;
$L__BB0_585:
	and.b32  	%r3348, %r3338, 2;
	setp.eq.s32 	%p90, %r3348, 0;
	@%p90 bra 	$L__BB0_587;
	ld.global.u32 	%r3349, [%rd57+20];
	xor.b32  	%r5386, %r5386, %r3349;
	ld.global.u32 	%r3350, [%rd57+24];
	xor.b32  	%r5385, %r5385, %r3350;
	ld.global.u32 	%r3351, [%rd57+28];
	xor.b32  	%r6268, %r6268, %r3351;
	ld.global.u32 	%r3352, [%rd57+32];
	xor.b32  	%r6359, %r6359, %r3352;
	ld.global.u32 	%r3353, [%rd57+36];
	xor.b32  	%r5382, %r5382, %r3353;
$L__BB0_587:
	and.b32  	%r3355, %r3338, 4;
	setp.eq.s32 	%p91, %r3355, 0;
	@%p91 bra 	$L__BB0_589;
	ld.global.u32 	%r3356, [%rd57+40];
	xor.b32  	%r5386, %r5386, %r3356;
	ld.global.u32 	%r3357, [%rd57+44];
	xor.b32  	%r5385, %r5385, %r3357;
	ld.global.u32 	%r3358, [%rd57+48];
	xor.b32  	%r6268, %r6268, %r3358;
	ld.global.u32 	%r3359, [%rd57+52];
	xor.b32  	%r6359, %r6359, %r3359;
	ld.global.u32 	%r3360, [%rd57+56];
	xor.b32  	%r5382, %r5382, %r3360;
$L__BB0_589:
	and.b32  	%r3362, %r3338, 8;
	setp.eq.s32 	%p92, %r3362, 0;
	@%p92 bra 	$L__BB0_591;
	ld.global.u32 	%r3363, [%rd57+60];
	xor.b32  	%r5386, %r5386, %r3363;
	ld.global.u32 	%r3364, [%rd57+64];
	xor.b32  	%r5385, %r5385, %r3364;
	ld.global.u32 	%r3365, [%rd57+68];
	xor.b32  	%r6268, %r6268, %r3365;
	ld.global.u32 	%r3366, [%rd57+72];
	xor.b32  	%r6359, %r6359, %r3366;
	ld.global.u32 	%r3367, [%rd57+76];
	xor.b32  	%r5382, %r5382, %r3367;
$L__BB0_591:
	and.b32  	%r3369, %r3338, 16;
	setp.eq.s32 	%p93, %r3369, 0;
	@%p93 bra 	$L__BB0_593;
	ld.global.u32 	%r3370, [%rd57+80];
	xor.b32  	%r5386, %r5386, %r3370;
	ld.global.u32 	%r3371, [%rd57+84];
	xor.b32  	%r5385, %r5385, %r3371;
	ld.global.u32 	%r3372, [%rd57+88];
	xor.b32  	%r6268, %r6268, %r3372;
	ld.global.u32 	%r3373, [%rd57+92];
	xor.b32  	%r6359, %r6359, %r3373;
	ld.global.u32 	%r3374, [%rd57+96];
	xor.b32  	%r5382, %r5382, %r3374;
$L__BB0_593:
	and.b32  	%r3376, %r3338, 32;
	setp.eq.s32 	%p94, %r3376, 0;
	@%p94 bra 	$L__BB0_595;
	ld.global.u32 	%r3377, [%rd57+100];
	xor.b32  	%r5386, %r5386, %r3377;
	ld.global.u32 	%r3378, [%rd57+104];
	xor.b32  	%r5385, %r5385, %r3378;
	ld.global.u32 	%r3379, [%rd57+108];
	xor.b32  	%r6268, %r6268, %r3379;
	ld.global.u32 	%r3380, [%rd57+112];
	xor.b32  	%r6359, %r6359, %r3380;
	ld.global.u32 	%r3381, [%rd57+116];
	xor.b32  	%r5382, %r5382, %r3381;
$L__BB0_595:
	and.b32  	%r3383, %r3338, 64;
	setp.eq.s32 	%p95, %r3383, 0;
	@%p95 bra 	$L__BB0_597;
	ld.global.u32 	%r3384, [%rd57+120];
	xor.b32  	%r5386, %r5386, %r3384;
	ld.global.u32 	%r3385, [%rd57+124];
	xor.b32  	%r5385, %r5385, %r3385;
	ld.global.u32 	%r3386, [%rd57+128];
	xor.b32  	%r6268, %r6268, %r3386;
	ld.global.u32 	%r3387, [%rd57+132];
	xor.b32  	%r6359, %r6359, %r3387;
	ld.global.u32 	%r3388, [%rd57+136];
	xor.b32  	%r5382, %r5382, %r3388;
$L__BB0_597:
	and.b32  	%r3390, %r3338, 128;
	setp.eq.s32 	%p96, %r3390, 0;
	@%p96 bra 	$L__BB0_599;
	ld.global.u32 	%r3391, [%rd57+140];
	xor.b32  	%r5386, %r5386, %r3391;
	ld.global.u32 	%r3392, [%rd57+144];
	xor.b32  	%r5385, %r5385, %r3392;
	ld.global.u32 	%r3393, [%rd57+148];
	xor.b32  	%r6268, %r6268, %r3393;
	ld.global.u32 	%r3394, [%rd57+152];
	xor.b32  	%r6359, %r6359, %r3394;
	ld.global.u32 	%r3395, [%rd57+156];
	xor.b32  	%r5382, %r5382, %r3395;
$L__BB0_599:
	and.b32  	%r3397, %r3338, 256;
	setp.eq.s32 	%p97, %r3397, 0;
	@%p97 bra 	$L__BB0_601;
	ld.global.u32 	%r3398, [%rd57+160];
	xor.b32  	%r5386, %r5386, %r3398;
	ld.global.u32 	%r3399, [%rd57+164];
	xor.b32  	%r5385, %r5385, %r3399;
	ld.global.u32 	%r3400, [%rd57+168];
	xor.b32  	%r6268, %r6268, %r3400;
	ld.global.u32 	%r3401, [%rd57+172];
	xor.b32  	%r6359, %r6359, %r3401;
	ld.global.u32 	%r3402, [%rd57+176];
	xor.b32  	%r5382, %r5382, %r3402;
$L__BB0_601:
	and.b32  	%r3404, %r3338, 512;
	setp.eq.s32 	%p98, %r3404, 0;
	@%p98 bra 	$L__BB0_603;
	ld.global.u32 	%r3405, [%rd57+180];
	xor.b32  	%r5386, %r5386, %r3405;
	ld.global.u32 	%r3406, [%rd57+184];
	xor.b32  	%r5385, %r5385, %r3406;
	ld.global.u32 	%r3407, [%rd57+188];
	xor.b32  	%r6268, %r6268, %r3407;
	ld.global.u32 	%r3408, [%rd57+192];
	xor.b32  	%r6359, %r6359, %r3408;
	ld.global.u32 	%r3409, [%rd57+196];
	xor.b32  	%r5382, %r5382, %r3409;
$L__BB0_603:
	and.b32  	%r3411, %r3338, 1024;
	setp.eq.s32 	%p99, %r3411, 0;
	@%p99 bra 	$L__BB0_605;
	ld.global.u32 	%r3412, [%rd57+200];
	xor.b32  	%r5386, %r5386, %r3412;
	ld.global.u32 	%r3413, [%rd57+204];
	xor.b32  	%r5385, %r5385, %r3413;
	ld.global.u32 	%r3414, [%rd57+208];
	xor.b32  	%r6268, %r6268, %r3414;
	ld.global.u32 	%r3415, [%rd57+212];
	xor.b32  	%r6359, %r6359, %r3415;
	ld.global.u32 	%r3416, [%rd57+216];
	xor.b32  	%r5382, %r5382, %r3416;
$L__BB0_605:
	and.b32  	%r3418, %r3338, 2048;
	setp.eq.s32 	%p100, %r3418, 0;
	@%p100 bra 	$L__BB0_607;
	ld.global.u32 	%r3419, [%rd57+220];
	xor.b32  	%r5386, %r5386, %r3419;
	ld.global.u32 	%r3420, [%rd57+224];
	xor.b32  	%r5385, %r5385, %r3420;
	ld.global.u32 	%r3421, [%rd57+228];
	xor.b32  	%r6268, %r6268, %r3421;
	ld.global.u32 	%r3422, [%rd57+232];
	xor.b32  	%r6359, %r6359, %r3422;
	ld.global.u32 	%r3423, [%rd57+236];
	xor.b32  	%r5382, %r5382, %r3423;
$L__BB0_607:
	and.b32  	%r3425, %r3338, 4096;
	setp.eq.s32 	%p101, %r3425, 0;
	@%p101 bra 	$L__BB0_609;
	ld.global.u32 	%r3426, [%rd57+240];
	xor.b32  	%r5386, %r5386, %r3426;
	ld.global.u32 	%r3427, [%rd57+244];
	xor.b32  	%r5385, %r5385, %r3427;
	ld.global.u32 	%r3428, [%rd57+248];
	xor.b32  	%r6268, %r6268, %r3428;
	ld.global.u32 	%r3429, [%rd57+252];
	xor.b32  	%r6359, %r6359, %r3429;
	ld.global.u32 	%r3430, [%rd57+256];
	xor.b32  	%r5382, %r5382, %r3430;
$L__BB0_609:
	and.b32  	%r3432, %r3338, 8192;
	setp.eq.s32 	%p102, %r3432, 0;
	@%p102 bra 	$L__BB0_611;
	ld.global.u32 	%r3433, [%rd57+260];
	xor.b32  	%r5386, %r5386, %r3433;
	ld.global.u32 	%r3434, [%rd57+264];
	xor.b32  	%r5385, %r5385, %r3434;
	ld.global.u32 	%r3435, [%rd57+268];
	xor.b32  	%r6268, %r6268, %r3435;
	ld.global.u32 	%r3436, [%rd57+272];
	xor.b32  	%r6359, %r6359, %r3436;
	ld.global.u32 	%r3437, [%rd57+276];
	xor.b32  	%r5382, %r5382, %r3437;
$L__BB0_611:
	and.b32  	%r3439, %r3338, 16384;
	setp.eq.s32 	%p103, %r3439, 0;
	@%p103 bra 	$L__BB0_613;
	ld.global.u32 	%r3440, [%rd57+280];
	xor.b32  	%r5386, %r5386, %r3440;
	ld.global.u32 	%r3441, [%rd57+284];
	xor.b32  	%r5385, %r5385, %r3441;
	ld.global.u32 	%r3442, [%rd57+288];
	xor.b32  	%r6268, %r6268, %r3442;
	ld.global.u32 	%r3443, [%rd57+292];
	xor.b32  	%r6359, %r6359, %r3443;
	ld.global.u32 	%r3444, [%rd57+296];
	xor.b32  	%r5382, %r5382, %r3444;
$L__BB0_613:
	and.b32  	%r3446, %r3338, 32768;
	setp.eq.s32 	%p104, %r3446, 0;
	@%p104 bra 	$L__BB0_615;
	ld.global.u32 	%r3447, [%rd57+300];
	xor.b32  	%r5386, %r5386, %r3447;
	ld.global.u32 	%r3448, [%rd57+304];
	xor.b32  	%r5385, %r5385, %r3448;
	ld.global.u32 	%r3449, [%rd57+308];
	xor.b32  	%r6268, %r6268, %r3449;
	ld.global.u32 	%r3450, [%rd57+312];
	xor.b32  	%r6359, %r6359, %r3450;
	ld.global.u32 	%r3451, [%rd57+316];
	xor.b32  	%r5382, %r5382, %r3451;
$L__BB0_615:
	add.s32 	%r6357, %r6357, 16;
	setp.ne.s32 	%p105, %r6357, 32;
	@%p105 bra 	$L__BB0_583;
	mad.lo.s32 	%r3452, %r6351, -31, %r2440;
	add.s32 	%r6351, %r3452, 1;
	setp.ne.s32 	%p106, %r6351, 5;
	@%p106 bra 	$L__BB0_582;
	st.local.u32 	[%rd3+4], %r5386;
	st.local.v2.u32 	[%rd3+8], {%r5385, %r6268};
	st.local.v2.u32 	[%rd3+16], {%r6359, %r5382};
	setp.ne.s64 	%p107, %rd54, 3;
	@%p107 bra 	$L__BB0_655;
	mov.b32 	%r5382, 0;
	mov.u32 	%r6451, %r5382;
	mov.u32 	%r6268, %r5382;
	mov.u32 	%r5385, %r5382;
	mov.u32 	%r5386, %r5382;
	mov.u32 	%r6443, %r5382;
$L__BB0_619:
	mul.wide.u32 	%rd105, %r6443, 4;
	add.s64 	%rd106, %rd3, %rd105;
	ld.local.u32 	%r2615, [%rd106+4];
	shl.b32 	%r2616, %r6443, 5;
	mov.b32 	%r6449, 0;
$L__BB0_620:
	.pragma "nounroll";
	shr.u32 	%r3455, %r2615, %r6449;
	and.b32  	%r3456, %r3455, 1;
	setp.eq.b32 	%p108, %r3456, 1;
	not.pred 	%p109, %p108;
	add.s32 	%r3457, %r2616, %r6449;
	mul.lo.s32 	%r3458, %r3457, 5;
	mul.wide.u32 	%rd107, %r3458, 4;
	add.s64 	%rd58, %rd55, %rd107;
	@%p109 bra 	$L__BB0_622;
	ld.global.u32 	%r3459, [%rd58];
	xor.b32  	%r5386, %r5386, %r3459;
	ld.global.u32 	%r3460, [%rd58+4];
	xor.b32  	%r5385, %r5385, %r3460;
	ld.global.u32 	%r3461, [%rd58+8];
	xor.b32  	%r6268, %r6268, %r3461;
	ld.global.u32 	%r3462, [%rd58+12];
	xor.b32  	%r6451, %r6451, %r3462;
	ld.global.u32 	%r3463, [%rd58+16];
	xor.b32  	%r5382, %r5382, %r3463;
$L__BB0_622:
	and.b32  	%r3465, %r3455, 2;
	setp.eq.s32 	%p110, %r3465, 0;
	@%p110 bra 	$L__BB0_624;
	ld.global.u32 	%r3466, [%rd58+20];
	xor.b32  	%r5386, %r5386, %r3466;
	ld.global.u32 	%r3467, [%rd58+24];
	xor.b32  	%r5385, %r5385, %r3467;
	ld.global.u32 	%r3468, [%rd58+28];
	xor.b32  	%r6268, %r6268, %r3468;
	ld.global.u32 	%r3469, [%rd58+32];
	xor.b32  	%r6451, %r6451, %r3469;
	ld.global.u32 	%r3470, [%rd58+36];
	xor.b32  	%r5382, %r5382, %r3470;
$L__BB0_624:
	and.b32  	%r3472, %r3455, 4;
	setp.eq.s32 	%p111, %r3472, 0;
	@%p111 bra 	$L__BB0_626;
	ld.global.u32 	%r3473, [%rd58+40];
	xor.b32  	%r5386, %r5386, %r3473;
	ld.global.u32 	%r3474, [%rd58+44];
	xor.b32  	%r5385, %r5385, %r3474;
	ld.global.u32 	%r3475, [%rd58+48];
	xor.b32  	%r6268, %r6268, %r3475;
	ld.global.u32 	%r3476, [%rd58+52];
	xor.b32  	%r6451, %r6451, %r3476;
	ld.global.u32 	%r3477, [%rd58+56];
	xor.b32  	%r5382, %r5382, %r3477;
$L__BB0_626:
	and.b32  	%r3479, %r3455, 8;
	setp.eq.s32 	%p112, %r3479, 0;
	@%p112 bra 	$L__BB0_628;
	ld.global.u32 	%r3480, [%rd58+60];
	xor.b32  	%r5386, %r5386, %r3480;
	ld.global.u32 	%r3481, [%rd58+64];
	xor.b32  	%r5385, %r5385, %r3481;
	ld.global.u32 	%r3482, [%rd58+68];
	xor.b32  	%r6268, %r6268, %r3482;
	ld.global.u32 	%r3483, [%rd58+72];
	xor.b32  	%r6451, %r6451, %r3483;
	ld.global.u32 	%r3484, [%rd58+76];
	xor.b32  	%r5382, %r5382, %r3484;
$L__BB0_628:
	and.b32  	%r3486, %r3455, 16;
	setp.eq.s32 	%p113, %r3486, 0;
	@%p113 bra 	$L__BB0_630;
	ld.global.u32 	%r3487, [%rd58+80];
	xor.b32  	%r5386, %r5386, %r3487;
	ld.global.u32 	%r3488, [%rd58+84];
	xor.b32  	%r5385, %r5385, %r3488;
	ld.global.u32 	%r3489, [%rd58+88];
	xor.b32  	%r6268, %r6268, %r3489;
	ld.global.u32 	%r3490, [%rd58+92];
	xor.b32  	%r6451, %r6451, %r3490;
	ld.global.u32 	%r3491, [%rd58+96];
	xor.b32  	%r5382, %r5382, %r3491;
$L__BB0_630:
	and.b32  	%r3493, %r3455, 32;
	setp.eq.s32 	%p114, %r3493, 0;
	@%p114 bra 	$L__BB0_632;
	ld.global.u32 	%r3494, [%rd58+100];
	xor.b32  	%r5386, %r5386, %r3494;
	ld.global.u32 	%r3495, [%rd58+104];
	xor.b32  	%r5385, %r5385, %r3495;
	ld.global.u32 	%r3496, [%rd58+108];
	xor.b32  	%r6268, %r6268, %r3496;
	ld.global.u32 	%r3497, [%rd58+112];
	xor.b32  	%r6451, %r6451, %r3497;
	ld.global.u32 	%r3498, [%rd58+116];
	xor.b32  	%r5382, %r5382, %r3498;
$L__BB0_632:
	and.b32  	%r3500, %r3455, 64;
	setp.eq.s32 	%p115, %r3500, 0;
	@%p115 bra 	$L__BB0_634;
	ld.global.u32 	%r3501, [%rd58+120];
	xor.b32  	%r5386, %r5386, %r3501;
	ld.global.u32 	%r3502, [%rd58+124];
	xor.b32  	%r5385, %r5385, %r3502;
	ld.global.u32 	%r3503, [%rd58+128];
	xor.b32  	%r6268, %r6268, %r3503;
	ld.global.u32 	%r3504, [%rd58+132];
	xor.b32  	%r6451, %r6451, %r3504;
	ld.global.u32 	%r3505, [%rd58+136];
	xor.b32  	%r5382, %r5382, %r3505;
$L__BB0_634:
	and.b32  	%r3507, %r3455, 128;
	setp.eq.s32 	%p116, %r3507, 0;
	@%p116 bra 	$L__BB0_636;
	ld.global.u32 	%r3508, [%rd58+140];
	xor.b32  	%r5386, %r5386, %r3508;
	ld.global.u32 	%r3509, [%rd58+144];
	xor.b32  	%r5385, %r5385, %r3509;
	ld.global.u32 	%r3510, [%rd58+148];
	xor.b32  	%r6268, %r6268, %r3510;
	ld.global.u32 	%r3511, [%rd58+152];
	xor.b32  	%r6451, %r6451, %r3511;
	ld.global.u32 	%r3512, [%rd58+156];
	xor.b32  	%r5382, %r5382, %r3512;
$L__BB0_636:
	and.b32  	%r3514, %r3455, 256;
	setp.eq.s32 	%p117, %r3514, 0;
	@%p117 bra 	$L__BB0_638;
	ld.global.u32 	%r3515, [%rd58+160];
	xor.b32  	%r5386, %r5386, %r3515;
	ld.global.u32 	%r3516, [%rd58+164];
	xor.b32  	%r5385, %r5385, %r3516;
	ld.global.u32 	%r3517, [%rd58+168];
	xor.b32  	%r6268, %r6268, %r3517;
	ld.global.u32 	%r3518, [%rd58+172];
	xor.b32  	%r6451, %r6451, %r3518;
	ld.global.u32 	%r3519, [%rd58+176];
	xor.b32  	%r5382, %r5382, %r3519;
$L__BB0_638:
	and.b32  	%r3521, %r3455, 512;
	setp.eq.s32 	%p118, %r3521, 0;
	@%p118 bra 	$L__BB0_640;
	ld.global.u32 	%r3522, [%rd58+180];
	xor.b32  	%r5386, %r5386, %r3522;
	ld.global.u32 	%r3523, [%rd58+184];
	xor.b32  	%r5385, %r5385, %r3523;
	ld.global.u32 	%r3524, [%rd58+188];
	xor.b32  	%r6268, %r6268, %r3524;
	ld.global.u32 	%r3525, [%rd58+192];
	xor.b32  	%r6451, %r6451, %r3525;
	ld.global.u32 	%r3526, [%rd58+196];
	xor.b32  	%r5382, %r5382, %r3526;
$L__BB0_640:
	and.b32  	%r3528, %r3455, 1024;
	setp.eq.s32 	%p119, %r3528, 0;
	@%p119 bra 	$L__BB0_642;
	ld.global.u32 	%r3529, [%rd58+200];
	xor.b32  	%r5386, %r5386, %r3529;
	ld.global.u32 	%r3530, [%rd58+204];
	xor.b32  	%r5385, %r5385, %r3530;
	ld.global.u32 	%r3531, [%rd58+208];
	xor.b32  	%r6268, %r6268, %r3531;
	ld.global.u32 	%r3532, [%rd58+212];
	xor.b32  	%r6451, %r6451, %r3532;
	ld.global.u32 	%r3533, [%rd58+216];
	xor.b32  	%r5382, %r5382, %r3533;
$L__BB0_642:
	and.b32  	%r3535, %r3455, 2048;
	setp.eq.s32 	%p120, %r3535, 0;
	@%p120 bra 	$L__BB0_644;
	ld.global.u32 	%r3536, [%rd58+220];
	xor.b32  	%r5386, %r5386, %r3536;
	ld.global.u32 	%r3537, [%rd58+224];
	xor.b32  	%r5385, %r5385, %r3537;
	ld.global.u32 	%r3538, [%rd58+228];
	xor.b32  	%r6268, %r6268, %r3538;
	ld.global.u32 	%r3539, [%rd58+232];
	xor.b32  	%r6451, %r6451, %r3539;
	ld.global.u32 	%r3540, [%rd58+236];
	xor.b32  	%r5382, %r5382, %r3540;
$L__BB0_644:
	and.b32  	%r3542, %r3455, 4096;
	setp.eq.s32 	%p121, %r3542, 0;
	@%p121 bra 	$L__BB0_646;
	ld.global.u32 	%r3543, [%rd58+240];
	xor.b32  	%r5386, %r5386, %r3543;
	ld.global.u32 	%r3544, [%rd58+244];
	xor.b32  	%r5385, %r5385, %r3544;
	ld.global.u32 	%r3545, [%rd58+248];
	xor.b32  	%r6268, %r6268, %r3545;
	ld.global.u32 	%r3546, [%rd58+252];
	xor.b32  	%r6451, %r6451, %r3546;
	ld.global.u32 	%r3547, [%rd58+256];
	xor.b32  	%r5382, %r5382, %r3547;
$L__BB0_646:
	and.b32  	%r3549, %r3455, 8192;
	setp.eq.s32 	%p122, %r3549, 0;
	@%p122 bra 	$L__BB0_648;
	ld.global.u32 	%r3550, [%rd58+260];
	xor.b32  	%r5386, %r5386, %r3550;
	ld.global.u32 	%r3551, [%rd58+264];
	xor.b32  	%r5385, %r5385, %r3551;
	ld.global.u32 	%r3552, [%rd58+268];
	xor.b32  	%r6268, %r6268, %r3552;
	ld.global.u32 	%r3553, [%rd58+272];
	xor.b32  	%r6451, %r6451, %r3553;
	ld.global.u32 	%r3554, [%rd58+276];
	xor.b32  	%r5382, %r5382, %r3554;
$L__BB0_648:
	and.b32  	%r3556, %r3455, 16384;
	setp.eq.s32 	%p123, %r3556, 0;
	@%p123 bra 	$L__BB0_650;
	ld.global.u32 	%r3557, [%rd58+280];
	xor.b32  	%r5386, %r5386, %r3557;
	ld.global.u32 	%r3558, [%rd58+284];
	xor.b32  	%r5385, %r5385, %r3558;
	ld.global.u32 	%r3559, [%rd58+288];
	xor.b32  	%r6268, %r6268, %r3559;
	ld.global.u32 	%r3560, [%rd58+292];
	xor.b32  	%r6451, %r6451, %r3560;
	ld.global.u32 	%r3561, [%rd58+296];
	xor.b32  	%r5382, %r5382, %r3561;
$L__BB0_650:
	and.b32  	%r3563, %r3455, 32768;
	setp.eq.s32 	%p124, %r3563, 0;
	@%p124 bra 	$L__BB0_652;
	ld.global.u32 	%r3564, [%rd58+300];
	xor.b32  	%r5386, %r5386, %r3564;
	ld.global.u32 	%r3565, [%rd58+304];
	xor.b32  	%r5385, %r5385, %r3565;
	ld.global.u32 	%r3566, [%rd58+308];
	xor.b32  	%r6268, %r6268, %r3566;
	ld.global.u32 	%r3567, [%rd58+312];
	xor.b32  	%r6451, %r6451, %r3567;
	ld.global.u32 	%r3568, [%rd58+316];
	xor.b32  	%r5382, %r5382, %r3568;
$L__BB0_652:
	add.s32 	%r6449, %r6449, 16;
	setp.ne.s32 	%p125, %r6449, 32;
	@%p125 bra 	$L__BB0_620;
	mad.lo.s32 	%r3569, %r6443, -31, %r2616;
	add.s32 	%r6443, %r3569, 1;
	setp.ne.s32 	%p126, %r6443, 5;
	@%p126 bra 	$L__BB0_619;
	st.local.u32 	[%rd3+4], %r5386;
	st.local.v2.u32 	[%rd3+8], {%r5385, %r6268};
	st.local.v2.u32 	[%rd3+16], {%r6451, %r5382};
$L__BB0_655:
	shr.u64 	%rd10, %rd53, 2;
	add.s32 	%r6253, %r6253, 1;
	setp.gt.u64 	%p127, %rd53, 3;
	@%p127 bra 	$L__BB0_543;
$L__BB0_656:
	shr.u32 	%r3570, %r5386, 2;
	xor.b32  	%r3571, %r3570, %r5386;
	shl.b32 	%r3572, %r5382, 4;
	shl.b32 	%r3573, %r3571, 1;
	xor.b32  	%r3574, %r3573, %r3572;
	xor.b32  	%r3575, %r3574, %r3571;
	xor.b32  	%r3576, %r3575, %r5382;
	add.s32 	%r3577, %r3576, %r551;
	cvt.rn.f32.u32 	%f41, %r3577;
	fma.rn.f32 	%f42, %f41, 0f2F800000, 0f2F000000;
	cvt.f64.f32 	%fd117, %f42;
	shr.u32 	%r3578, %r5385, 2;
	xor.b32  	%r3579, %r3578, %r5385;
	shl.b32 	%r3580, %r3576, 4;
	shl.b32 	%r3581, %r3579, 1;
	xor.b32  	%r3582, %r3581, %r3580;
	xor.b32  	%r3583, %r3582, %r3579;
	xor.b32  	%r3584, %r3583, %r3576;
	add.s32 	%r3585, %r3584, %r561;
	cvt.rn.f32.u32 	%f43, %r3585;
	fma.rn.f32 	%f44, %f43, 0f2F800000, 0f2F000000;
	cvt.f64.f32 	%fd118, %f44;
	shr.u32 	%r3586, %r6268, 2;
	xor.b32  	%r3587, %r3586, %r6268;
	shl.b32 	%r3588, %r3584, 4;
	shl.b32 	%r3589, %r3587, 1;
	xor.b32  	%r3590, %r3589, %r3588;
	xor.b32  	%r3591, %r3590, %r3587;
	xor.b32  	%r3592, %r3591, %r3584;
	add.s32 	%r3593, %r1, %r3592;
	add.s32 	%r3594, %r3593, -637045913;
	cvt.rn.f32.u32 	%f45, %r3594;
	fma.rn.f32 	%f23, %f45, 0f2F800000, 0f2F000000;
	add.f64 	%fd119, %fd118, %fd118;
	mov.f64 	%fd120, 0d3FF0000000000000;
	sub.f64 	%fd78, %fd120, %fd119;
	{
	.reg .b32 %temp; 
	mov.b64 	{%r3595, %temp}, %fd117;
	}
	{
	.reg .b32 %temp; 
	mov.b64 	{%temp, %r3596}, %fd117;
	}
	and.b32  	%r3597, %r3596, 2147483647;
	setp.lt.u32 	%p128, %r3597, 1048576;
	mov.b64 	%fd121, {%r3595, %r3597};
	mul.f64 	%fd122, %fd121, 0d4350000000000000;
	{
	.reg .b32 %temp; 
	mov.b64 	{%r3598, %temp}, %fd122;
	}
	{
	.reg .b32 %temp; 
	mov.b64 	{%temp, %r3599}, %fd122;
	}
	selp.b32 	%r3600, %r3598, %r3595, %p128;
	selp.b32 	%r3601, %r3599, %r3597, %p128;
	selp.b32 	%r3602, 4078, 1048576, %p128;
	shr.u32 	%r3603, %r3601, 20;
	add.s32 	%r3604, %r3603, -1022;
	cvt.rn.f32.s32 	%f46, %r3604;
	mul.f32 	%f47, %f46, 0f3EAAAAAB;
	cvt.rni.s32.f32 	%r3605, %f47;
	mad.lo.s32 	%r3606, %r3605, -3145728, %r3601;
	mov.b64 	%fd123, {%r3600, %r3606};
	cvt.rn.f32.f64 	%f48, %fd123;
	lg2.approx.ftz.f32 	%f49, %f48;
	mul.f32 	%f50, %f49, 0f3EAAAAAB;
	ex2.approx.ftz.f32 	%f51, %f50;
	cvt.f64.f32 	%fd124, %f51;
	mul.f64 	%fd125, %fd124, %fd124;
	{
	.reg .b32 %temp; 
	mov.b64 	{%r3607, %temp}, %fd125;
	}
	{
	.reg .b32 %temp; 
	mov.b64 	{%temp, %r3608}, %fd125;
	}
	add.s32 	%r3609, %r3608, 1048576;
	mov.b64 	%fd126, {%r3607, %r3609};
	fma.rn.f64 	%fd127, %fd126, %fd124, %fd123;
	rcp.approx.ftz.f64 	%fd128, %fd127;
	neg.f64 	%fd129, %fd127;
	fma.rn.f64 	%fd130, %fd129, %fd128, 0d3FF0000000000000;
	fma.rn.f64 	%fd131, %fd130, %fd130, %fd130;
	fma.rn.f64 	%fd132, %fd131, %fd128, %fd128;
	neg.f64 	%fd133, %fd124;
	fma.rn.f64 	%fd134, %fd125, %fd133, %fd123;
	mul.f64 	%fd135, %fd134, %fd132;
	fma.rn.f64 	%fd136, %fd124, %fd135, %fd124;
	{
	.reg .b32 %temp; 
	mov.b64 	{%r3610, %temp}, %fd136;
	}
	{
	.reg .b32 %temp; 
	mov.b64 	{%temp, %r3611}, %fd136;
	}
	add.s32 	%r3612, %r3605, %r3602;
	shl.b32 	%r3613, %r3612, 20;
	add.s32 	%r3614, %r3611, %r3613;
	mov.b64 	%fd137, {%r3610, %r3614};
	abs.f64 	%fd138, %fd137;
	add.f64 	%fd139, %fd117, %fd117;
	setp.equ.f64 	%p129, %fd139, %fd117;
	selp.f64 	%fd140, %fd139, %fd138, %p129;
	mul.f64 	%fd79, %fd140, 0d40A8E30000000000;
	{
	.reg .b32 %temp; 
	mov.b64 	{%temp, %r2794}, %fd78;
	}
	mov.f64 	%fd141, 0d4000000000000000;
	{
	.reg .b32 %temp; 
	mov.b64 	{%temp, %r3615}, %fd141;
	}
	and.b32  	%r2796, %r3615, 2146435072;
	setp.eq.s32 	%p130, %r2796, 1062207488;
	abs.f64 	%fd80, %fd78;
	{ // callseq 0, 0
	.param .b64 param0;
	st.param.f64 	[param0], %fd80;
	.param .b64 param1;
	st.param.f64 	[param1], 0d4000000000000000;
	.param .b64 retval0;
	call.uni (retval0), 
	__internal_accurate_pow, 
	(
	param0, 
	param1
	);
	ld.param.f64 	%fd142, [retval0];
	} // callseq 0
	setp.lt.s32 	%p131, %r2794, 0;
	neg.f64 	%fd144, %fd142;
	selp.f64 	%fd145, %fd144, %fd142, %p130;
	selp.f64 	%fd638, %fd145, %fd142, %p131;
	setp.neu.f64 	%p132, %fd78, 0d0000000000000000;
	@%p132 bra 	$L__BB0_658;
	setp.eq.s32 	%p133, %r2796, 1062207488;
	selp.b32 	%r3616, %r2794, 0, %p133;
	setp.lt.s32 	%p134, %r3615, 0;
	or.b32  	%r3617, %r3616, 2146435072;
	selp.b32 	%r3618, %r3617, %r3616, %p134;
	mov.b32 	%r3619, 0;
	mov.b64 	%fd638, {%r3619, %r3618};
$L__BB0_658:
	add.f64 	%fd146, %fd78, 0d4000000000000000;
	{
	.reg .b32 %temp; 
	mov.b64 	{%temp, %r3620}, %fd146;
	}
	and.b32  	%r3621, %r3620, 2146435072;
	setp.ne.s32 	%p135, %r3621, 2146435072;
	setp.neu.f64 	%p136, %fd80, 0d7FF0000000000000;
	or.pred  	%p137, %p135, %p136;
	@%p137 bra 	$L__BB0_660;
	setp.lt.s32 	%p138, %r2794, 0;
	setp.eq.s32 	%p139, %r2796, 1062207488;
	setp.lt.s32 	%p140, %r3615, 0;
	selp.b32 	%r3623, 0, 2146435072, %p140;
	and.b32  	%r3624, %r3615, 2147483647;
	setp.ne.s32 	%p141, %r3624, 1071644672;
	or.b32  	%r3625, %r3623, -2147483648;
	selp.b32 	%r3626, %r3625, %r3623, %p141;
	selp.b32 	%r3627, %r3626, %r3623, %p139;
	selp.b32 	%r3628, %r3627, %r3623, %p138;
	mov.b32 	%r3629, 0;
	mov.b64 	%fd638, {%r3629, %r3628};
$L__BB0_660:
	setp.eq.f64 	%p142, %fd78, 0d3FF0000000000000;
	mov.f64 	%fd147, 0d3FF0000000000000;
	sub.f64 	%fd148, %fd147, %fd638;
	sqrt.rn.f64 	%fd149, %fd148;
	selp.f64 	%fd150, 0d0000000000000000, %fd149, %p142;
	mul.f64 	%fd86, %fd79, %fd150;
	cvt.f64.f32 	%fd151, %f23;
	mul.f64 	%fd87, %fd151, 0d40191EB851EB851F;
	setp.neu.f64 	%p143, %fd87, 0d7FF0000000000000;
	@%p143 bra 	$L__BB0_662;
	mov.f64 	%fd157, 0d0000000000000000;
	mov.f64 	%fd158, 0d7FF0000000000000;
	mul.rn.f64 	%fd640, %fd158, %fd157;
	mov.b32 	%r6539, 1;
	bra.uni 	$L__BB0_665;
$L__BB0_662:
	mul.f64 	%fd152, %fd87, 0d3FE45F306DC9C883;
	cvt.rni.s32.f64 	%r6538, %fd152;
	cvt.rn.f64.s32 	%fd153, %r6538;
	fma.rn.f64 	%fd154, %fd153, 0dBFF921FB54442D18, %fd87;
	fma.rn.f64 	%fd155, %fd153, 0dBC91A62633145C00, %fd154;
	fma.rn.f64 	%fd640, %fd153, 0dB97B839A252049C0, %fd155;
	setp.ltu.f64 	%p144, %fd87, 0d41E0000000000000;
	@%p144 bra 	$L__BB0_664;
	{ // callseq 1, 0
	.param .b64 param0;
	st.param.f64 	[param0], %fd87;
	.param .align 16 .b8 retval0[16];
	call.uni (retval0), 
	__internal_trig_reduction_slowpathd, 
	(
	param0
	);
	ld.param.f64 	%fd640, [retval0];
	ld.param.b32 	%r6538, [retval0+8];
	} // callseq 1
$L__BB0_664:
	add.s32 	%r6539, %r6538, 1;
$L__BB0_665:
	setp.neu.f64 	%p145, %fd87, 0d7FF0000000000000;
	shl.b32 	%r3632, %r6539, 6;
	cvt.u64.u32 	%rd108, %r3632;
	and.b64  	%rd109, %rd108, 64;
	mov.u64 	%rd110, __cudart_sin_cos_coeffs;
	add.s64 	%rd111, %rd110, %rd109;
	mul.rn.f64 	%fd159, %fd640, %fd640;
	and.b32  	%r3633, %r6539, 1;
	setp.eq.b32 	%p146, %r3633, 1;
	selp.f64 	%fd160, 0dBDA8FF8320FD8164, 0d3DE5DB65F9785EBA, %p146;
	ld.global.nc.v2.f64 	{%fd161, %fd162}, [%rd111];
	fma.rn.f64 	%fd163, %fd160, %fd159, %fd161;
	fma.rn.f64 	%fd164, %fd163, %fd159, %fd162;
	ld.global.nc.v2.f64 	{%fd165, %fd166}, [%rd111+16];
	fma.rn.f64 	%fd167, %fd164, %fd159, %fd165;
	fma.rn.f64 	%fd168, %fd167, %fd159, %fd166;
	ld.global.nc.v2.f64 	{%fd169, %fd170}, [%rd111+32];
	fma.rn.f64 	%fd171, %fd168, %fd159, %fd169;
	fma.rn.f64 	%fd172, %fd171, %fd159, %fd170;
	fma.rn.f64 	%fd173, %fd172, %fd640, %fd640;
	fma.rn.f64 	%fd174, %fd172, %fd159, 0d3FF0000000000000;
	selp.f64 	%fd175, %fd174, %fd173, %p146;
	and.b32  	%r3634, %r6539, 2;
	setp.eq.s32 	%p147, %r3634, 0;
	mov.f64 	%fd176, 0d0000000000000000;
	sub.f64 	%fd177, %fd176, %fd175;
	selp.f64 	%fd178, %fd175, %fd177, %p147;
	fma.rn.f64 	%fd179, %fd86, %fd178, 0dC0A2B10000000000;
	cvt.rn.f32.f64 	%f178, %fd179;
	st.global.f32 	[%rd17+-24], %f178;
	@%p145 bra 	$L__BB0_667;
	mov.f64 	%fd185, 0d0000000000000000;
	mov.f64 	%fd186, 0d7FF0000000000000;
	mul.rn.f64 	%fd641, %fd186, %fd185;
	mov.b32 	%r6540, 0;
	bra.uni 	$L__BB0_669;
$L__BB0_667:
	mul.f64 	%fd180, %fd87, 0d3FE45F306DC9C883;
	cvt.rni.s32.f64 	%r6540, %fd180;
	cvt.rn.f64.s32 	%fd181, %r6540;
	fma.rn.f64 	%fd182, %fd181, 0dBFF921FB54442D18, %fd87;
	fma.rn.f64 	%fd183, %fd181, 0dBC91A62633145C00, %fd182;
	fma.rn.f64 	%fd641, %fd181, 0dB97B839A252049C0, %fd183;
	setp.ltu.f64 	%p148, %fd87, 0d41E0000000000000;
	@%p148 bra 	$L__BB0_669;
	{ // callseq 2, 0
	.param .b64 param0;
	st.param.f64 	[param0], %fd87;
	.param .align 16 .b8 retval0[16];
	call.uni (retval0), 
	__internal_trig_reduction_slowpathd, 
	(
	param0
	);
	ld.param.f64 	%fd641, [retval0];
	ld.param.b32 	%r6540, [retval0+8];
	} // callseq 2
$L__BB0_669:
	shl.b32 	%r3637, %r6540, 6;
	cvt.u64.u32 	%rd112, %r3637;
	and.b64  	%rd113, %rd112, 64;
	add.s64 	%rd115, %rd110, %rd113;
	mul.rn.f64 	%fd187, %fd641, %fd641;
	and.b32  	%r3638, %r6540, 1;
	setp.eq.b32 	%p149, %r3638, 1;
	selp.f64 	%fd188, 0dBDA8FF8320FD8164, 0d3DE5DB65F9785EBA, %p149;
	ld.global.nc.v2.f64 	{%fd189, %fd190}, [%rd115];
	fma.rn.f64 	%fd191, %fd188, %fd187, %fd189;
	fma.rn.f64 	%fd192, %fd191, %fd187, %fd190;
	ld.global.nc.v2.f64 	{%fd193, %fd194}, [%rd115+16];
	fma.rn.f64 	%fd195, %fd192, %fd187, %fd193;
	fma.rn.f64 	%fd196, %fd195, %fd187, %fd194;
	ld.global.nc.v2.f64 	{%fd197, %fd198}, [%rd115+32];
	fma.rn.f64 	%fd199, %fd196, %fd187, %fd197;
	fma.rn.f64 	%fd200, %fd199, %fd187, %fd198;
	fma.rn.f64 	%fd201, %fd200, %fd641, %fd641;
	fma.rn.f64 	%fd202, %fd200, %fd187, 0d3FF0000000000000;
	selp.f64 	%fd203, %fd202, %fd201, %p149;
	and.b32  	%r3639, %r6540, 2;
	setp.eq.s32 	%p150, %r3639, 0;
	mov.f64 	%fd204, 0d0000000000000000;
	sub.f64 	%fd205, %fd204, %fd203;
	selp.f64 	%fd206, %fd203, %fd205, %p150;
	fma.rn.f64 	%fd207, %fd86, %fd206, 0dC0C1A9599999999A;
	cvt.rn.f32.f64 	%f52, %fd207;
	st.global.f32 	[%rd17+-20], %f52;
	mul.f64 	%fd208, %fd78, %fd79;
	cvt.rn.f32.f64 	%f177, %fd208;
	st.global.f32 	[%rd17+-16], %f177;
$L__BB0_670:
	cvt.f64.f32 	%fd315, %f178;
	add.f64 	%fd97, %fd315, 0dC0A2B10000000000;
	{
	.reg .b32 %temp; 
	mov.b64 	{%temp, %r2805}, %fd97;
	}
	mov.f64 	%fd316, 0d4000000000000000;
	{
	.reg .b32 %temp; 
	mov.b64 	{%temp, %r4070}, %fd316;
	}
	and.b32  	%r2807, %r4070, 2146435072;
	setp.eq.s32 	%p239, %r2807, 1062207488;
	abs.f64 	%fd98, %fd97;
	{ // callseq 8, 0
	.param .b64 param0;
	st.param.f64 	[param0], %fd98;
	.param .b64 param1;
	st.param.f64 	[param1], 0d4000000000000000;
	.param .b64 retval0;
	call.uni (retval0), 
	__internal_accurate_pow, 
	(
	param0, 
	param1
	);
	ld.param.f64 	%fd317, [retval0];
	} // callseq 8
	setp.lt.s32 	%p240, %r2805, 0;
	neg.f64 	%fd319, %fd317;
	selp.f64 	%fd320, %fd319, %fd317, %p239;
	selp.f64 	%fd643, %fd320, %fd317, %p240;
	setp.neu.f64 	%p241, %fd97, 0d0000000000000000;
	@%p241 bra 	$L__BB0_672;
	setp.eq.s32 	%p242, %r2807, 1062207488;
	selp.b32 	%r4071, %r2805, 0, %p242;
	setp.lt.s32 	%p243, %r4070, 0;
	or.b32  	%r4072, %r4071, 2146435072;
	selp.b32 	%r4073, %r4072, %r4071, %p243;
	mov.b32 	%r4074, 0;
	mov.b64 	%fd643, {%r4074, %r4073};
$L__BB0_672:
	add.f64 	%fd321, %fd97, 0d4000000000000000;
	{
	.reg .b32 %temp; 
	mov.b64 	{%temp, %r4075}, %fd321;
	}
	and.b32  	%r4076, %r4075, 2146435072;
	setp.ne.s32 	%p244, %r4076, 2146435072;
	@%p244 bra 	$L__BB0_677;
	setp.num.f64 	%p245, %fd97, %fd97;
	@%p245 bra 	$L__BB0_675;
	mov.f64 	%fd322, 0d4000000000000000;
	add.rn.f64 	%fd643, %fd97, %fd322;
	bra.uni 	$L__BB0_677;
$L__BB0_675:
	setp.neu.f64 	%p246, %fd98, 0d7FF0000000000000;
	@%p246 bra 	$L__BB0_677;
	setp.lt.s32 	%p247, %r2805, 0;
	setp.eq.s32 	%p248, %r2807, 1062207488;
	setp.lt.s32 	%p249, %r4070, 0;
	selp.b32 	%r4078, 0, 2146435072, %p249;
	and.b32  	%r4079, %r4070, 2147483647;
	setp.ne.s32 	%p250, %r4079, 1071644672;
	or.b32  	%r4080, %r4078, -2147483648;
	selp.b32 	%r4081, %r4080, %r4078, %p250;
	selp.b32 	%r4082, %r4081, %r4078, %p248;
	selp.b32 	%r4083, %r4082, %r4078, %p247;
	mov.b32 	%r4084, 0;
	mov.b64 	%fd643, {%r4084, %r4083};
$L__BB0_677:
	setp.eq.s32 	%p251, %r2807, 1062207488;
	cvt.f64.f32 	%fd323, %f177;
	add.f64 	%fd105, %fd323, 0dC0C1A9599999999A;
	{
	.reg .b32 %temp; 
	mov.b64 	{%temp, %r2808}, %fd105;
	}
	abs.f64 	%fd106, %fd105;
	{ // callseq 9, 0
	.param .b64 param0;
	st.param.f64 	[param0], %fd106;
	.param .b64 param1;
	st.param.f64 	[param1], 0d4000000000000000;
	.param .b64 retval0;
	call.uni (retval0), 
	__internal_accurate_pow, 
	(
	param0, 
	param1
	);
	ld.param.f64 	%fd324, [retval0];
	} // callseq 9
	setp.lt.s32 	%p252, %r2808, 0;
	neg.f64 	%fd326, %fd324;
	selp.f64 	%fd327, %fd326, %fd324, %p251;
	selp.f64 	%fd645, %fd327, %fd324, %p252;
	setp.neu.f64 	%p253, %fd105, 0d0000000000000000;
	@%p253 bra 	$L__BB0_679;
	setp.eq.s32 	%p254, %r2807, 1062207488;
	selp.b32 	%r4086, %r2808, 0, %p254;
	setp.lt.s32 	%p255, %r4070, 0;
	or.b32  	%r4087, %r4086, 2146435072;
	selp.b32 	%r4088, %r4087, %r4086, %p255;
	mov.b32 	%r4089, 0;
	mov.b64 	%fd645, {%r4089, %r4088};
$L__BB0_679:
	add.f64 	%fd328, %fd105, 0d4000000000000000;
	{
	.reg .b32 %temp; 
	mov.b64 	{%temp, %r4090}, %fd328;
	}
	and.b32  	%r4091, %r4090, 2146435072;
	setp.ne.s32 	%p256, %r4091, 2146435072;
	@%p256 bra 	$L__BB0_684;
	setp.num.f64 	%p257, %fd105, %fd105;
	@%p257 bra 	$L__BB0_682;
	mov.f64 	%fd329, 0d4000000000000000;
	add.rn.f64 	%fd645, %fd105, %fd329;
	bra.uni 	$L__BB0_684;
$L__BB0_682:
	setp.neu.f64 	%p258, %fd106, 0d7FF0000000000000;
	@%p258 bra 	$L__BB0_684;
	setp.lt.s32 	%p259, %r2808, 0;
	setp.eq.s32 	%p260, %r2807, 1062207488;
	setp.lt.s32 	%p261, %r4070, 0;
	selp.b32 	%r4093, 0, 2146435072, %p261;
	and.b32  	%r4094, %r4070, 2147483647;
	setp.ne.s32 	%p262, %r4094, 1071644672;
	or.b32  	%r4095, %r4093, -2147483648;
	selp.b32 	%r4096, %r4095, %r4093, %p262;
	selp.b32 	%r4097, %r4096, %r4093, %p260;
	selp.b32 	%r4098, %r4097, %r4093, %p259;
	mov.b32 	%r4099, 0;
	mov.b64 	%fd645, {%r4099, %r4098};
$L__BB0_684:
	setp.eq.f64 	%p263, %fd105, 0d3FF0000000000000;
	selp.f64 	%fd330, 0d3FF0000000000000, %fd645, %p263;
	setp.eq.f64 	%p264, %fd97, 0d3FF0000000000000;
	selp.f64 	%fd331, 0d3FF0000000000000, %fd643, %p264;
	add.f64 	%fd332, %fd331, %fd330;
	sqrt.rn.f64 	%fd333, %fd332;
	cvt.rn.f32.f64 	%f28, %fd333;
	div.rn.f64 	%fd113, %fd105, %fd97;
	abs.f64 	%fd114, %fd113;
	setp.leu.f64 	%p265, %fd114, 0d3FF0000000000000;
	mov.f64 	%fd646, %fd114;
	@%p265 bra 	$L__BB0_686;
	rcp.approx.ftz.f64 	%fd334, %fd114;
	neg.f64 	%fd335, %fd114;
	fma.rn.f64 	%fd336, %fd335, %fd334, 0d3FF0000000000000;
	fma.rn.f64 	%fd337, %fd336, %fd336, %fd336;
	fma.rn.f64 	%fd338, %fd337, %fd334, %fd334;
	setp.eq.f64 	%p266, %fd114, 0d7FF0000000000000;
	selp.f64 	%fd646, 0d0000000000000000, %fd338, %p266;
$L__BB0_686:
	setp.gt.f64 	%p267, %fd114, 0d3FF0000000000000;
	mul.f64 	%fd339, %fd646, %fd646;
	fma.rn.f64 	%fd340, %fd339, 0dBEF53E1D2A25FF7E, 0d3F2D3B63DBB65B49;
	fma.rn.f64 	%fd341, %fd340, %fd339, 0dBF5312788DDE082E;
	fma.rn.f64 	%fd342, %fd341, %fd339, 0d3F6F9690C8249315;
	fma.rn.f64 	%fd343, %fd342, %fd339, 0dBF82CF5AABC7CF0D;
	fma.rn.f64 	%fd344, %fd343, %fd339, 0d3F9162B0B2A3BFDE;
	fma.rn.f64 	%fd345, %fd344, %fd339, 0dBF9A7256FEB6FC6B;
	fma.rn.f64 	%fd346, %fd345, %fd339, 0d3FA171560CE4A489;
	fma.rn.f64 	%fd347, %fd346, %fd339, 0dBFA4F44D841450E4;
	fma.rn.f64 	%fd348, %fd347, %fd339, 0d3FA7EE3D3F36BB95;
	fma.rn.f64 	%fd349, %fd348, %fd339, 0dBFAAD32AE04A9FD1;
	fma.rn.f64 	%fd350, %fd349, %fd339, 0d3FAE17813D66954F;
	fma.rn.f64 	%fd351, %fd350, %fd339, 0dBFB11089CA9A5BCD;
	fma.rn.f64 	%fd352, %fd351, %fd339, 0d3FB3B12B2DB51738;
	fma.rn.f64 	%fd353, %fd352, %fd339, 0dBFB745D022F8DC5C;
	fma.rn.f64 	%fd354, %fd353, %fd339, 0d3FBC71C709DFE927;
	fma.rn.f64 	%fd355, %fd354, %fd339, 0dBFC2492491FA1744;
	fma.rn.f64 	%fd356, %fd355, %fd339, 0d3FC99999999840D2;
	fma.rn.f64 	%fd357, %fd356, %fd339, 0dBFD555555555544C;
	mul.f64 	%fd358, %fd339, %fd357;
	fma.rn.f64 	%fd359, %fd358, %fd646, %fd646;
	mov.f64 	%fd360, 0d3FF921FB54442D18;
	sub.f64 	%fd361, %fd360, %fd359;
	selp.f64 	%fd362, %fd361, %fd359, %p267;
	cvt.rn.f32.f64 	%f65, %fd362;
	abs.f32 	%f66, %f65;
	neg.f32 	%f67, %f66;
	mov.b64 	%rd135, %fd113;
	shr.u64 	%rd136, %rd135, 63;
	and.b64  	%rd137, %rd136, 1;
	setp.eq.b64 	%p268, %rd137, 1;
	selp.f32 	%f29, %f67, %f66, %p268;
	mul.f32 	%f68, %f29, 0f3F22F983;
	cvt.rni.s32.f32 	%r6548, %f68;
	cvt.rn.f32.s32 	%f69, %r6548;
	fma.rn.f32 	%f70, %f69, 0fBFC90FDA, %f29;
	fma.rn.f32 	%f71, %f69, 0fB3A22168, %f70;
	fma.rn.f32 	%f180, %f69, 0fA7C234C5, %f71;
	abs.f32 	%f31, %f29;
	setp.ltu.f32 	%p269, %f31, 0f47CE4780;
	mov.u32 	%r6544, %r6548;
	mov.f32 	%f179, %f180;
	@%p269 bra 	$L__BB0_694;
	setp.neu.f32 	%p270, %f31, 0f7F800000;
	@%p270 bra 	$L__BB0_689;
	mov.f32 	%f74, 0f00000000;
	mul.rn.f32 	%f179, %f29, %f74;
	mov.b32 	%r6544, 0;
	bra.uni 	$L__BB0_694;
$L__BB0_689:
	mov.b32 	%r2810, %f29;
	shl.b32 	%r4101, %r2810, 8;
	or.b32  	%r2811, %r4101, -2147483648;
	mov.b64 	%rd228, 0;
	mov.b32 	%r6541, 0;
	mov.u64 	%rd226, __cudart_i2opi_f;
	mov.u64 	%rd227, %rd2;
$L__BB0_690:
	.pragma "nounroll";
	ld.global.nc.u32 	%r4102, [%rd226];
	mad.wide.u32 	%rd140, %r4102, %r2811, %rd228;
	shr.u64 	%rd228, %rd140, 32;
	st.local.u32 	[%rd227], %rd140;
	add.s32 	%r6541, %r6541, 1;
	add.s64 	%rd227, %rd227, 4;
	add.s64 	%rd226, %rd226, 4;
	setp.ne.s32 	%p271, %r6541, 6;
	@%p271 bra 	$L__BB0_690;
	shr.u32 	%r4103, %r2810, 23;
	st.local.u32 	[%rd2+24], %rd228;
	and.b32  	%r2814, %r4103, 31;
	and.b32  	%r4104, %r4103, 224;
	add.s32 	%r4105, %r4104, -128;
	shr.u32 	%r4106, %r4105, 5;
	mul.wide.u32 	%rd141, %r4106, 4;
	sub.s64 	%rd66, %rd2, %rd141;
	ld.local.u32 	%r6542, [%rd66+24];
	ld.local.u32 	%r6543, [%rd66+20];
	setp.eq.s32 	%p272, %r2814, 0;
	@%p272 bra 	$L__BB0_693;
	shf.l.wrap.b32 	%r6542, %r6543, %r6542, %r2814;
	ld.local.u32 	%r4107, [%rd66+16];
	shf.l.wrap.b32 	%r6543, %r4107, %r6543, %r2814;
$L__BB0_693:
	shr.u32 	%r4108, %r6542, 30;
	shf.l.wrap.b32 	%r4109, %r6543, %r6542, 2;
	shl.b32 	%r4110, %r6543, 2;
	shr.u32 	%r4111, %r4109, 31;
	add.s32 	%r4112, %r4111, %r4108;
	neg.s32 	%r4113, %r4112;
	setp.lt.s32 	%p273, %r2810, 0;
	selp.b32 	%r6544, %r4113, %r4112, %p273;
	xor.b32  	%r4114, %r4109, %r2810;
	shr.s32 	%r4115, %r4109, 31;
	xor.b32  	%r4116, %r4115, %r4109;
	xor.b32  	%r4117, %r4115, %r4110;
	cvt.u64.u32 	%rd142, %r4116;
	shl.b64 	%rd143, %rd142, 32;
	cvt.u64.u32 	%rd144, %r4117;
	or.b64  	%rd145, %rd143, %rd144;
	cvt.rn.f64.s64 	%fd363, %rd145;
	mul.f64 	%fd364, %fd363, 0d3BF921FB54442D19;
	cvt.rn.f32.f64 	%f72, %fd364;
	neg.f32 	%f73, %f72;
	setp.lt.s32 	%p274, %r4114, 0;
	selp.f32 	%f179, %f73, %f72, %p274;
$L__BB0_694:
	setp.ltu.f32 	%p275, %f31, 0f47CE4780;
	mul.rn.f32 	%f75, %f179, %f179;
	and.b32  	%r4119, %r6544, 1;
	setp.eq.b32 	%p276, %r4119, 1;
	selp.f32 	%f76, 0f3F800000, %f179, %p276;
	fma.rn.f32 	%f77, %f75, %f76, 0f00000000;
	fma.rn.f32 	%f78, %f75, 0f37CBAC00, 0fBAB607ED;
	selp.f32 	%f79, %f78, 0fB94D4153, %p276;
	selp.f32 	%f80, 0f3D2AAABB, 0f3C0885E4, %p276;
	fma.rn.f32 	%f81, %f79, %f75, %f80;
	selp.f32 	%f82, 0fBEFFFFFF, 0fBE2AAAA8, %p276;
	fma.rn.f32 	%f83, %f81, %f75, %f82;
	fma.rn.f32 	%f84, %f83, %f77, %f76;
	and.b32  	%r4120, %r6544, 2;
	setp.eq.s32 	%p277, %r4120, 0;
	mov.f32 	%f85, 0f00000000;
	sub.f32 	%f86, %f85, %f84;
	selp.f32 	%f87, %f84, %f86, %p277;
	fma.rn.f32 	%f88, %f87, %f28, 0fC04F7660;
	st.global.f32 	[%rd17+-12], %f88;
	@%p275 bra 	$L__BB0_702;
	setp.neu.f32 	%p278, %f31, 0f7F800000;
	@%p278 bra 	$L__BB0_697;
	mov.f32 	%f91, 0f00000000;
	mul.rn.f32 	%f180, %f29, %f91;
	mov.b32 	%r6548, 0;
	bra.uni 	$L__BB0_702;
$L__BB0_697:
	mov.b32 	%r2823, %f29;
	shl.b32 	%r4122, %r2823, 8;
	or.b32  	%r2824, %r4122, -2147483648;
	mov.b64 	%rd229, 0;
	mov.b32 	%r6545, 0;
	mov.u64 	%rd148, __cudart_i2opi_f;
$L__BB0_698:
	.pragma "nounroll";
	mul.wide.u32 	%rd147, %r6545, 4;
	add.s64 	%rd149, %rd148, %rd147;
	ld.global.nc.u32 	%r4123, [%rd149];
	mad.wide.u32 	%rd150, %r4123, %r2824, %rd229;
	shr.u64 	%rd229, %rd150, 32;
	add.s64 	%rd151, %rd1, %rd147;
	st.local.u32 	[%rd151], %rd150;
	add.s32 	%r6545, %r6545, 1;
	setp.ne.s32 	%p279, %r6545, 6;
	@%p279 bra 	$L__BB0_698;
	shr.u32 	%r4124, %r2823, 23;
	st.local.u32 	[%rd1+24], %rd229;
	and.b32  	%r2827, %r4124, 31;
	and.b32  	%r4125, %r4124, 224;
	add.s32 	%r4126, %r4125, -128;
	shr.u32 	%r4127, %r4126, 5;
	mul.wide.u32 	%rd152, %r4127, 4;
	sub.s64 	%rd69, %rd1, %rd152;
	ld.local.u32 	%r6546, [%rd69+24];
	ld.local.u32 	%r6547, [%rd69+20];
	setp.eq.s32 	%p280, %r2827, 0;
	@%p280 bra 	$L__BB0_701;
	shf.l.wrap.b32 	%r6546, %r6547, %r6546, %r2827;
	ld.local.u32 	%r4128, [%rd69+16];
	shf.l.wrap.b32 	%r6547, %r4128, %r6547, %r2827;
$L__BB0_701:
	shr.u32 	%r4129, %r6546, 30;
	shf.l.wrap.b32 	%r4130, %r6547, %r6546, 2;
	shl.b32 	%r4131, %r6547, 2;
	shr.u32 	%r4132, %r4130, 31;
	add.s32 	%r4133, %r4132, %r4129;
	neg.s32 	%r4134, %r4133;
	setp.lt.s32 	%p281, %r2823, 0;
	selp.b32 	%r6548, %r4134, %r4133, %p281;
	xor.b32  	%r4135, %r4130, %r2823;
	shr.s32 	%r4136, %r4130, 31;
	xor.b32  	%r4137, %r4136, %r4130;
	xor.b32  	%r4138, %r4136, %r4131;
	cvt.u64.u32 	%rd153, %r4137;
	shl.b64 	%rd154, %rd153, 32;
	cvt.u64.u32 	%rd155, %r4138;
	or.b64  	%rd156, %rd154, %rd155;
	cvt.rn.f64.s64 	%fd365, %rd156;
	mul.f64 	%fd366, %fd365, 0d3BF921FB54442D19;
	cvt.rn.f32.f64 	%f89, %fd366;
	neg.f32 	%f90, %f89;
	setp.lt.s32 	%p282, %r4135, 0;
	selp.f32 	%f180, %f90, %f89, %p282;
$L__BB0_702:
	add.s32 	%r4140, %r6548, 1;
	mul.rn.f32 	%f92, %f180, %f180;
	and.b32  	%r4141, %r6548, 1;
	setp.eq.b32 	%p283, %r4141, 1;
	selp.f32 	%f93, %f180, 0f3F800000, %p283;
	fma.rn.f32 	%f94, %f92, %f93, 0f00000000;
	fma.rn.f32 	%f95, %f92, 0f37CBAC00, 0fBAB607ED;
	selp.f32 	%f96, 0fB94D4153, %f95, %p283;
	selp.f32 	%f97, 0f3C0885E4, 0f3D2AAABB, %p283;
	fma.rn.f32 	%f98, %f96, %f92, %f97;
	selp.f32 	%f99, 0fBE2AAAA8, 0fBEFFFFFF, %p283;
	fma.rn.f32 	%f100, %f98, %f92, %f99;
	fma.rn.f32 	%f101, %f100, %f94, %f93;
	and.b32  	%r4142, %r4140, 2;
	setp.eq.s32 	%p284, %r4142, 0;
	mov.f32 	%f102, 0f00000000;
	sub.f32 	%f103, %f102, %f101;
	selp.f32 	%f104, %f101, %f103, %p284;
	mul.f32 	%f105, %f104, %f28;
	sub.f32 	%f106, %f102, %f105;
	st.global.f32 	[%rd17+-4], %f106;
	mov.b32 	%r4143, 0;
	st.global.u32 	[%rd17+-8], %r4143;
$L__BB0_703:
	ret;

}
	// .globl	_Z16calculate_forcesPvS_
.visible .entry _Z16calculate_forcesPvS_(
	.param .u64 .ptr .align 1 _Z16calculate_forcesPvS__param_0,
	.param .u64 .ptr .align 1 _Z16calculate_forcesPvS__param_1
)
{
	.reg .pred 	%p<19>;
	.reg .b16 	%rs<10>;
	.reg .b32 	%r<25>;
	.reg .b32 	%f<39>;
	.reg .b64 	%rd<11>;
	.reg .b64 	%fd<56>;

	ld.param.u64 	%rd3, [_Z16calculate_forcesPvS__param_0];
	ld.param.u64 	%rd2, [_Z16calculate_forcesPvS__param_1];
	cvta.to.global.u64 	%rd1, %rd3;
	mov.u32 	%r12, %ctaid.x;
	mov.u32 	%r1, %ntid.x;
	mov.u32 	%r2, %tid.x;
	mad.lo.s32 	%r3, %r12, %r1, %r2;
	mul.wide.s32 	%rd4, %r3, 28;
	add.s64 	%rd5, %rd1, %rd4;
	ld.global.f32 	%f1, [%rd5];
	ld.global.f32 	%f2, [%rd5+4];
	ld.global.f32 	%f3, [%rd5+8];
	ld.global.u8 	%rs1, [%rd5+24];
	mov.u32 	%r13, shParticles;
	mad.lo.s32 	%r4, %r2, 28, %r13;
	mov.f32 	%f36, 0f00000000;
	mov.b32 	%r22, 0;
	mov.f32 	%f37, %f36;
	mov.f32 	%f38, %f36;
$L__BB1_1:
	mad.lo.s32 	%r15, %r22, %r1, %r2;
	mul.wide.u32 	%rd6, %r15, 28;
	add.s64 	%rd7, %rd1, %rd6;
	ld.global.f32 	%f19, [%rd7];
	ld.global.f32 	%f20, [%rd7+4];
	ld.global.f32 	%f21, [%rd7+8];
	ld.global.f32 	%f22, [%rd7+12];
	ld.global.f32 	%f23, [%rd7+16];
	ld.global.f32 	%f24, [%rd7+20];
	ld.global.u32 	%r16, [%rd7+24];
	st.shared.f32 	[%r4], %f19;
	st.shared.f32 	[%r4+4], %f20;
	st.shared.f32 	[%r4+8], %f21;
	st.shared.f32 	[%r4+12], %f22;
	st.shared.f32 	[%r4+16], %f23;
	st.shared.f32 	[%r4+20], %f24;
	st.shared.u32 	[%r4+24], %r16;
	bar.sync 	0;
	mov.b32 	%r23, 0;
$L__BB1_2:
	setp.ne.s16 	%p1, %rs1, 0;
	mov.u32 	%r18, shParticles;
	mad.lo.s32 	%r19, %r23, 28, %r18;
	ld.shared.f32 	%f25, [%r19];
	ld.shared.f32 	%f26, [%r19+4];
	ld.shared.f32 	%f27, [%r19+8];
	ld.shared.u8 	%rs4, [%r19+24];
	sub.f32 	%f10, %f25, %f1;
	sub.f32 	%f11, %f26, %f2;
	sub.f32 	%f12, %f27, %f3;
	mul.f32 	%f28, %f11, %f11;
	fma.rn.f32 	%f29, %f10, %f10, %f28;
	fma.rn.f32 	%f13, %f12, %f12, %f29;
	setp.eq.s16 	%p2, %rs4, 0;
	and.pred  	%p3, %p1, %p2;
	mov.b32 	%r24, 0;
	@%p3 bra 	$L__BB1_5;
	setp.eq.s16 	%p4, %rs1, 0;
	setp.ne.s16 	%p5, %rs4, 0;
	and.pred  	%p6, %p4, %p5;
	mov.b32 	%r24, 1;
	@%p6 bra 	$L__BB1_5;
	setp.ne.s16 	%p7, %rs4, 0;
	setp.ne.s16 	%p8, %rs1, 0;
	selp.b32 	%r21, 2, 3, %p7;
	selp.b32 	%r24, %r21, 3, %p8;
$L__BB1_5:
	sqrt.rn.f32 	%f14, %f13;
	cvt.f64.f32 	%fd1, %f14;
	cvt.f64.f32 	%fd2, %f13;
	mov.f64 	%fd5, 0d43008CA5047A8000;
	mov.f64 	%fd4, 0d402A18253930B465;
	mov.f64 	%fd3, 0d42F08CA5047A8000;
	setp.gt.s32 	%p9, %r24, 1;
	@%p9 bra 	$L__BB1_8;
	setp.eq.s32 	%p11, %r24, 0;
	@%p11 bra 	$L__BB1_11;
	mov.f64 	%fd4, 0d4013CC5AA0CBC22A;
	bra.uni 	$L__BB1_11;
$L__BB1_8:
	setp.eq.s32 	%p10, %r24, 2;
	@%p10 bra 	$L__BB1_10;
	mov.f64 	%fd3, 0d43008CA5047A8000;
	mov.f64 	%fd5, %fd3;
	bra.uni 	$L__BB1_11;
$L__BB1_10:
	mov.f64 	%fd4, 0d4013CC5AA0CBC22A;
	mov.f64 	%fd3, 0d42F08CA5047A8000;
	mov.f64 	%fd5, %fd3;
$L__BB1_11:
	setp.ltu.f64 	%p12, %fd1, 0d40778C7AE147AE14;
	@%p12 bra 	$L__BB1_13;
	div.rn.f64 	%fd55, %fd4, %fd2;
	bra.uni 	$L__BB1_21;
$L__BB1_13:
	setp.ltu.f64 	%p13, %fd1, 0d4077867396D0917D;
	@%p13 bra 	$L__BB1_15;
	div.rn.f64 	%fd22, %fd4, %fd2;
	add.f64 	%fd23, %fd3, %fd5;
	mul.f64 	%fd24, %fd23, 0dBFE0000000000000;
	mov.f64 	%fd25, 0d4101545958E21964;
	sub.f64 	%fd26, %fd25, %fd2;
	fma.rn.f64 	%fd55, %fd26, %fd24, %fd22;
	bra.uni 	$L__BB1_21;
$L__BB1_15:
	setp.ltu.f64 	%p14, %fd1, 0d4077806C4C5974E6;
	@%p14 bra 	$L__BB1_17;
	div.rn.f64 	%fd27, %fd4, %fd2;
	add.f64 	%fd28, %fd3, %fd5;
	mul.f64 	%fd29, %fd28, 0dBFE0000000000000;
	mov.f64 	%fd30, 0d4101545958E21964;
	sub.f64 	%fd31, %fd30, %fd2;
	fma.rn.f64 	%fd55, %fd31, %fd29, %fd27;
	bra.uni 	$L__BB1_21;
$L__BB1_17:
	setp.ltu.f64 	%p15, %fd1, 0d40478C7AE147AE14;
	@%p15 bra 	$L__BB1_19;
	div.rn.f64 	%fd32, %fd4, %fd2;
	add.f64 	%fd33, %fd3, %fd5;
	mul.f64 	%fd34, %fd33, 0dBFE0000000000000;
	mov.f64 	%fd35, 0d4101545958E21964;
	sub.f64 	%fd36, %fd35, %fd2;
	fma.rn.f64 	%fd55, %fd36, %fd34, %fd32;
	bra.uni 	$L__BB1_21;
$L__BB1_19:
	setp.geu.f64 	%p16, %fd1, 0d40478C7AE147AE14;
	@%p16 bra 	$L__BB1_21;
	div.rn.f64 	%fd38, %fd4, %fd2;
	add.f64 	%fd39, %fd3, %fd5;
	mul.f64 	%fd40, %fd39, 0dBFE0000000000000;
	mov.f64 	%fd41, 0d4101545958E21964;
	sub.f64 	%fd42, %fd41, %fd2;
	fma.rn.f64 	%fd55, %fd42, %fd40, %fd38;
$L__BB1_21:
	div.rn.f32 	%f30, %f10, %f14;
	cvt.f64.f32 	%fd43, %f30;
	cvt.f64.f32 	%fd44, %f36;
	fma.rn.f64 	%fd45, %fd55, %fd43, %fd44;
	cvt.rn.f32.f64 	%f36, %fd45;
	div.rn.f32 	%f31, %f11, %f14;
	cvt.f64.f32 	%fd46, %f31;
	cvt.f64.f32 	%fd47, %f37;
	fma.rn.f64 	%fd48, %fd55, %fd46, %fd47;
	cvt.rn.f32.f64 	%f37, %fd48;
	div.rn.f32 	%f32, %f12, %f14;
	cvt.f64.f32 	%fd49, %f32;
	cvt.f64.f32 	%fd50, %f38;
	fma.rn.f64 	%fd51, %fd55, %fd49, %fd50;
	cvt.rn.f32.f64 	%f38, %fd51;
	add.s32 	%r23, %r23, 1;
	setp.ne.s32 	%p17, %r23, %r1;
	@%p17 bra 	$L__BB1_2;
	bar.sync 	0;
	add.s32 	%r22, %r22, 1;
	setp.ne.s32 	%p18, %r22, 40;
	@%p18 bra 	$L__BB1_1;
	cvta.to.global.u64 	%rd8, %rd2;
	mul.wide.s32 	%rd9, %r3, 12;
	add.s64 	%rd10, %rd8, %rd9;
	st.global.f32 	[%rd10], %f36;
	st.global.f32 	[%rd10+4], %f37;
	st.global.f32 	[%rd10+8], %f38;
	ret;

}
	// .globl	_Z10update_posPvS_
.visible .entry _Z10update_posPvS_(
	.param .u64 .ptr .align 1 _Z10update_posPvS__param_0,
	.param .u64 .ptr .align 1 _Z10update_posPvS__param_1
)
{
	.reg .pred 	%p<3>;
	.reg .b32 	%r<9>;
	.reg .b32 	%f<16>;
	.reg .b64 	%rd<9>;
	.reg .b64 	%fd<23>;

	ld.param.u64 	%rd1, [_Z10update_posPvS__param_0];
	ld.param.u64 	%rd2, [_Z10update_posPvS__param_1];
	cvta.to.global.u64 	%rd3, %rd2;
	cvta.to.global.u64 	%rd4, %rd1;
	mov.u32 	%r1, %ctaid.x;
	mov.u32 	%r2, %ntid.x;
	mov.u32 	%r3, %tid.x;
	mad.lo.s32 	%r4, %r1, %r2, %r3;
	mul.wide.s32 	%rd5, %r4, 28;
	add.s64 	%rd6, %rd4, %rd5;
	ld.global.f32 	%f1, [%rd6];
	cvt.f64.f32 	%fd1, %f1;
	ld.global.f32 	%f2, [%rd6+12];
	cvt.f64.f32 	%fd2, %f2;
	fma.rn.f64 	%fd3, %fd2, 0d40173F2E48E8A71E, %fd1;
	mul.wide.s32 	%rd7, %r4, 12;
	add.s64 	%rd8, %rd3, %rd7;
	ld.global.f32 	%f3, [%rd8];
	mul.f32 	%f4, %f3, 0f3F000000;
	cvt.f64.f32 	%fd4, %f4;
	mov.f64 	%fd5, 0d40173F2E48E8A71E;
	{
	.reg .b32 %temp; 
	mov.b64 	{%temp, %r5}, %fd5;
	}
	mov.f64 	%fd6, 0d4000000000000000;
	{
	.reg .b32 %temp; 
	mov.b64 	{%temp, %r6}, %fd6;
	}
	and.b32  	%r8, %r6, 2146435072;
	setp.eq.s32 	%p1, %r8, 1062207488;
	{ // callseq 20, 0
	.param .b64 param0;
	st.param.f64 	[param0], 0d40173F2E48E8A71E;
	.param .b64 param1;
	st.param.f64 	[param1], 0d4000000000000000;
	.param .b64 retval0;
	call.uni (retval0), 
	__internal_accurate_pow, 
	(
	param0, 
	param1
	);
	ld.param.f64 	%fd7, [retval0];
	} // callseq 20
	setp.lt.s32 	%p2, %r5, 0;
	neg.f64 	%fd9, %fd7;
	selp.f64 	%fd10, %fd9, %fd7, %p1;
	selp.f64 	%fd11, %fd10, %fd7, %p2;
	fma.rn.f64 	%fd12, %fd11, %fd4, %fd3;
	cvt.rn.f32.f64 	%f5, %fd12;
	st.global.f32 	[%rd6], %f5;
	ld.global.f32 	%f6, [%rd6+4];
	cvt.f64.f32 	%fd13, %f6;
	ld.global.f32 	%f7, [%rd6+16];
	cvt.f64.f32 	%fd14, %f7;
	fma.rn.f64 	%fd15, %fd14, 0d40173F2E48E8A71E, %fd13;
	ld.global.f32 	%f8, [%rd8+4];
	mul.f32 	%f9, %f8, 0f3F000000;
	cvt.f64.f32 	%fd16, %f9;
	fma.rn.f64 	%fd17, %fd11, %fd16, %fd15;
	cvt.rn.f32.f64 	%f10, %fd17;
	st.global.f32 	[%rd6+4], %f10;
	ld.global.f32 	%f11, [%rd6+8];
	cvt.f64.f32 	%fd18, %f11;
	ld.global.f32 	%f12, [%rd6+20];
	cvt.f64.f32 	%fd19, %f12;
	fma.rn.f64 	%fd20, %fd19, 0d40173F2E48E8A71E, %fd18;
	ld.global.f32 	%f13, [%rd8+8];
	mul.f32 	%f14, %f13, 0f3F000000;
	cvt.f64.f32 	%fd21, %f14;
	fma.rn.f64 	%fd22, %fd11, %fd21, %fd20;
	cvt.rn.f32.f64 	%f15, %fd22;
	st.global.f32 	[%rd6+8], %f15;
	ret;

}
	// .globl	_Z10update_velPvS_S_
.visible .entry _Z10update_velPvS_S_(
	.param .u64 .ptr .align 1 _Z10update_velPvS_S__param_0,
	.param .u64 .ptr .align 1 _Z10update_velPvS_S__param_1,
	.param .u64 .ptr .align 1 _Z10update_velPvS_S__param_2
)
{
	.reg .b32 	%r<5>;
	.reg .b32 	%f<19>;
	.reg .b64 	%rd<12>;
	.reg .b64 	%fd<10>;

	ld.param.u64 	%rd1, [_Z10update_velPvS_S__param_0];
	ld.param.u64 	%rd2, [_Z10update_velPvS_S__param_1];
	ld.param.u64 	%rd3, [_Z10update_velPvS_S__param_2];
	cvta.to.global.u64 	%rd4, %rd2;
	cvta.to.global.u64 	%rd5, %rd3;
	cvta.to.global.u64 	%rd6, %rd1;
	mov.u32 	%r1, %ctaid.x;
	mov.u32 	%r2, %ntid.x;
	mov.u32 	%r3, %tid.x;
	mad.lo.s32 	%r4, %r1, %r2, %r3;
	mul.wide.s32 	%rd7, %r4, 28;
	add.s64 	%rd8, %rd6, %rd7;
	ld.global.f32 	%f1, [%rd8+12];
	cvt.f64.f32 	%fd1, %f1;
	mul.wide.s32 	%rd9, %r4, 12;
	add.s64 	%rd10, %rd5, %rd9;
	ld.global.f32 	%f2, [%rd10];
	add.s64 	%rd11, %rd4, %rd9;
	ld.global.f32 	%f3, [%rd11];
	add.f32 	%f4, %f2, %f3;
	mul.f32 	%f5, %f4, 0f3F000000;
	cvt.f64.f32 	%fd2, %f5;
	fma.rn.f64 	%fd3, %fd2, 0d40173F2E48E8A71E, %fd1;
	cvt.rn.f32.f64 	%f6, %fd3;
	st.global.f32 	[%rd8+12], %f6;
	ld.global.f32 	%f7, [%rd8+16];
	cvt.f64.f32 	%fd4, %f7;
	ld.global.f32 	%f8, [%rd10+4];
	ld.global.f32 	%f9, [%rd11+4];
	add.f32 	%f10, %f8, %f9;
	mul.f32 	%f11, %f10, 0f3F000000;
	cvt.f64.f32 	%fd5, %f11;
	fma.rn.f64 	%fd6, %fd5, 0d40173F2E48E8A71E, %fd4;
	cvt.rn.f32.f64 	%f12, %fd6;
	st.global.f32 	[%rd8+16], %f12;
	ld.global.f32 	%f13, [%rd8+20];
	cvt.f64.f32 	%fd7, %f13;
	ld.global.f32 	%f14, [%rd10+8];
	ld.global.f32 	%f15, [%rd11+8];
	add.f32 	%f16, %f14, %f15;
	mul.f32 	%f17, %f16, 0f3F000000;
	cvt.f64.f32 	%fd8, %f17;
	fma.rn.f64 	%fd9, %fd8, 0d40173F2E48E8A71E, %fd7;
	cvt.rn.f32.f64 	%f18, %fd9;
	st.global.f32 	[%rd8+20], %f18;
	ret;

}
.func  (.param .align 16 .b8 func_retval0[16]) __internal_trig_reduction_slowpathd(
	.param .b64 __internal_trig_reduction_slowpathd_param_0
)
{
	.local .align 8 .b8 	__local_depot4[40];
	.reg .b64 	%SP;
	.reg .b64 	%SPL;
	.reg .pred 	%p<10>;
	.reg .b32 	%r<47>;
	.reg .b64 	%rd<74>;
	.reg .b64 	%fd<5>;

	mov.u64 	%SPL, __local_depot4;
	ld.param.f64 	%fd4, [__internal_trig_reduction_slowpathd_param_0];
	add.u64 	%rd1, %SPL, 0;
	{
	.reg .b32 %temp; 
	mov.b64 	{%temp, %r1}, %fd4;
	}
	shr.u32 	%r2, %r1, 20;
	and.b32  	%r3, %r2, 2047;
	setp.eq.s32 	%p1, %r3, 2047;
	mov.b32 	%r46, 0;
	@%p1 bra 	$L__BB4_9;
	add.s32 	%r20, %r3, -1024;
	mov.b64 	%rd20, %fd4;
	shl.b64 	%rd2, %rd20, 11;
	shr.u32 	%r4, %r20, 6;
	sub.s32 	%r45, 15, %r4;
	sub.s32 	%r21, 19, %r4;
	setp.lt.u32 	%p2, %r20, 128;
	selp.b32 	%r6, 18, %r21, %p2;
	setp.ge.s32 	%p3, %r45, %r6;
	mov.b64 	%rd70, 0;
	@%p3 bra 	$L__BB4_4;
	add.s32 	%r23, %r6, %r4;
	neg.s32 	%r43, %r23;
	or.b64  	%rd3, %rd2, -9223372036854775808;
	mov.b64 	%rd70, 0;
	mov.b32 	%r42, 0;
	mov.u64 	%rd25, __cudart_i2opi_d;
	mov.u32 	%r44, %r45;
$L__BB4_3:
	.pragma "nounroll";
	mul.wide.s32 	%rd22, %r42, 8;
	add.s64 	%rd23, %rd1, %rd22;
	mul.wide.s32 	%rd24, %r44, 8;
	add.s64 	%rd26, %rd25, %rd24;
	ld.global.nc.u64 	%rd27, [%rd26];
	{
	.reg .u32 %r0, %r1, %r2, %r3, %alo, %ahi, %blo, %bhi, %clo, %chi;
	mov.b64 	{%alo,%ahi}, %rd27;
	mov.b64 	{%blo,%bhi}, %rd3;
	mov.b64 	{%clo,%chi}, %rd70;
	mad.lo.cc.u32 	%r0, %alo, %blo, %clo;
	madc.hi.cc.u32 	%r1, %alo, %blo, %chi;
	madc.hi.u32 	%r2, %alo, %bhi, 0;
	mad.lo.cc.u32 	%r1, %alo, %bhi, %r1;
	madc.hi.cc.u32 	%r2, %ahi, %blo, %r2;
	madc.hi.u32 	%r3, %ahi, %bhi, 0;
	mad.lo.cc.u32 	%r1, %ahi, %blo, %r1;
	madc.lo.cc.u32 	%r2, %ahi, %bhi, %r2;
	addc.u32 	%r3, %r3, 0;
	mov.b64 	%rd28, {%r0,%r1};
	mov.b64 	%rd70, {%r2,%r3};
	}
	st.local.u64 	[%rd23], %rd28;
	add.s32 	%r44, %r44, 1;
	add.s32 	%r43, %r43, 1;
	add.s32 	%r42, %r42, 1;
	setp.ne.s32 	%p4, %r43, -15;
	mov.u32 	%r45, %r6;
	@%p4 bra 	$L__BB4_3;
$L__BB4_4:
	cvt.s64.s32 	%rd29, %r45;
	cvt.u64.u32 	%rd30, %r4;
	add.s64 	%rd31, %rd30, %rd29;
	shl.b64 	%rd32, %rd31, 3;
	add.s64 	%rd33, %rd1, %rd32;
	st.local.u64 	[%rd33+-120], %rd70;
	and.b32  	%r15, %r2, 63;
	ld.local.u64 	%rd72, [%rd1+16];
	ld.local.u64 	%rd71, [%rd1+24];
	setp.eq.s32 	%p5, %r15, 0;
	@%p5 bra 	$L__BB4_6;
	shl.b64 	%rd34, %rd71, %r15;
	shr.u64 	%rd35, %rd72, 1;
	xor.b32  	%r24, %r15, 63;
	shr.u64 	%rd36, %rd35, %r24;
	or.b64  	%rd71, %rd34, %rd36;
	ld.local.u64 	%rd37, [%rd1+8];
	shl.b64 	%rd38, %rd72, %r15;
	shr.u64 	%rd39, %rd37, 1;
	shr.u64 	%rd40, %rd39, %r24;
	or.b64  	%rd72, %rd38, %rd40;
$L__BB4_6:
	and.b32  	%r25, %r1, -2147483648;
	shr.u64 	%rd41, %rd71, 62;
	cvt.u32.u64 	%r26, %rd41;
	mov.b64 	{%r27, %r28}, %rd71;
	mov.b64 	{%r29, %r30}, %rd72;
	shf.l.wrap.b32 	%r31, %r30, %r27, 2;
	shf.l.wrap.b32 	%r32, %r27, %r28, 2;
	mov.b64 	%rd42, {%r31, %r32};
	shl.b64 	%rd43, %rd72, 2;
	shr.u64 	%rd44, %rd42, 63;
	cvt.u32.u64 	%r33, %rd44;
	add.s32 	%r34, %r33, %r26;
	setp.eq.s32 	%p6, %r25, 0;
	neg.s32 	%r35, %r34;
	selp.b32 	%r46, %r34, %r35, %p6;
	setp.gt.s64 	%p7, %rd42, -1;
	mov.b64 	%rd45, 0;
	{
	.reg .u32 %r0, %r1, %r2, %r3, %a0, %a1, %a2, %a3, %b0, %b1, %b2, %b3;
	mov.b64 	{%a0,%a1}, %rd45;
	mov.b64 	{%a2,%a3}, %rd45;
	mov.b64 	{%b0,%b1}, %rd43;
	mov.b64 	{%b2,%b3}, %rd42;
	sub.cc.u32 	%r0, %a0, %b0;
	subc.cc.u32 	%r1, %a1, %b1;
	subc.cc.u32 	%r2, %a2, %b2;
	subc.u32 	%r3, %a3, %b3;
	mov.b64 	%rd46, {%r0,%r1};
	mov.b64 	%rd47, {%r2,%r3};
	}
	xor.b32  	%r36, %r25, -2147483648;
	selp.b64 	%rd73, %rd42, %rd47, %p7;
	selp.b64 	%rd14, %rd43, %rd46, %p7;
	selp.b32 	%r17, %r25, %r36, %p7;
	clz.b64 	%r37, %rd73;
	cvt.u64.u32 	%rd15, %r37;
	setp.eq.s32 	%p8, %r37, 0;
	@%p8 bra 	$L__BB4_8;
	cvt.u32.u64 	%r38, %rd15;
	and.b32  	%r39, %r38, 63;
	shl.b64 	%rd48, %rd73, %r39;
	shr.u64 	%rd49, %rd14, 1;
	not.b32 	%r40, %r38;
	and.b32  	%r41, %r40, 63;
	shr.u64 	%rd50, %rd49, %r41;
	or.b64  	%rd73, %rd48, %rd50;
$L__BB4_8:
	mov.b64 	%rd51, -3958705157555305931;
	{
	.reg .u32 %r0, %r1, %r2, %r3, %alo, %ahi, %blo, %bhi;
	mov.b64 	{%alo,%ahi}, %rd73;
	mov.b64 	{%blo,%bhi}, %rd51;
	mul.lo.u32 	%r0, %alo, %blo;
	mul.hi.u32 	%r1, %alo, %blo;
	mad.lo.cc.u32 	%r1, %alo, %bhi, %r1;
	madc.hi.u32 	%r2, %alo, %bhi, 0;
	mad.lo.cc.u32 	%r1, %ahi, %blo, %r1;
	madc.hi.cc.u32 	%r2, %ahi, %blo, %r2;
	madc.hi.u32 	%r3, %ahi, %bhi, 0;
	mad.lo.cc.u32 	%r2, %ahi, %bhi, %r2;
	addc.u32 	%r3, %r3, 0;
	mov.b64 	%rd52, {%r0,%r1};
	mov.b64 	%rd53, {%r2,%r3};
	}
	setp.gt.s64 	%p9, %rd53, 0;
	{
	.reg .u32 %r0, %r1, %r2, %r3, %a0, %a1, %a2, %a3, %b0, %b1, %b2, %b3;
	mov.b64 	{%a0,%a1}, %rd52;
	mov.b64 	{%a2,%a3}, %rd53;
	mov.b64 	{%b0,%b1}, %rd52;
	mov.b64 	{%b2,%b3}, %rd53;
	add.cc.u32 	%r0, %a0, %b0;
	addc.cc.u32 	%r1, %a1, %b1;
	addc.cc.u32 	%r2, %a2, %b2;
	addc.u32 	%r3, %a3, %b3;
	mov.b64 	%rd54, {%r0,%r1};
	mov.b64 	%rd55, {%r2,%r3};
	}
	selp.b64 	%rd56, %rd55, %rd53, %p9;
	selp.s64 	%rd57, -1, 0, %p9;
	sub.s64 	%rd58, %rd57, %rd15;
	cvt.u64.u32 	%rd59, %r17;
	shl.b64 	%rd60, %rd59, 32;
	add.s64 	%rd61, %rd56, 1;
	shr.u64 	%rd62, %rd61, 10;
	add.s64 	%rd63, %rd62, 1;
	shr.u64 	%rd64, %rd63, 1;
	shl.b64 	%rd65, %rd58, 52;
	add.s64 	%rd66, %rd65, %rd64;
	add.s64 	%rd67, %rd66, 4602678819172646912;
	or.b64  	%rd68, %rd67, %rd60;
	mov.b64 	%fd4, %rd68;
$L__BB4_9:
	st.param.f64 	[func_retval0], %fd4;
	st.param.b32 	[func_retval0+8], %r46;
	ret;

}
.func  (.param .b64 func_retval0) __internal_accurate_pow(
	.param .b64 __internal_accurate_pow_param_0,
	.param .b64 __internal_accurate_pow_param_1
)
{
	.reg .pred 	%p<8>;
	.reg .b32 	%r<49>;
	.reg .b32 	%f<3>;
	.reg .b64 	%fd<109>;

	ld.param.f64 	%fd10, [__internal_accurate_pow_param_0];
	ld.param.f64 	%fd11, [__internal_accurate_pow_param_1];
	{
	.reg .b32 %temp; 
	mov.b64 	{%temp, %r46}, %fd10;
	}
	{
	.reg .b32 %temp; 
	mov.b64 	{%r45, %temp}, %fd10;
	}
	shr.u32 	%r47, %r46, 20;
	setp.gt.u32 	%p1, %r46, 1048575;
	@%p1 bra 	$L__BB5_2;
	mul.f64 	%fd12, %fd10, 0d4350000000000000;
	{
	.reg .b32 %temp; 
	mov.b64 	{%temp, %r46}, %fd12;
	}
	{
	.reg .b32 %temp; 
	mov.b64 	{%r45, %temp}, %fd12;
	}
	shr.u32 	%r16, %r46, 20;
	add.s32 	%r47, %r16, -54;
$L__BB5_2:
	add.s32 	%r48, %r47, -1023;
	and.b32  	%r17, %r46, -2146435073;
	or.b32  	%r18, %r17, 1072693248;
	mov.b64 	%fd107, {%r45, %r18};
	setp.lt.u32 	%p2, %r18, 1073127583;
	@%p2 bra 	$L__BB5_4;
	{
	.reg .b32 %temp; 
	mov.b64 	{%r19, %temp}, %fd107;
	}
	{
	.reg .b32 %temp; 
	mov.b64 	{%temp, %r20}, %fd107;
	}
	add.s32 	%r21, %r20, -1048576;
	mov.b64 	%fd107, {%r19, %r21};
	add.s32 	%r48, %r47, -1022;
$L__BB5_4:
	add.f64 	%fd13, %fd107, 0dBFF0000000000000;
	add.f64 	%fd14, %fd107, 0d3FF0000000000000;
	rcp.approx.ftz.f64 	%fd15, %fd14;
	neg.f64 	%fd16, %fd14;
	fma.rn.f64 	%fd17, %fd16, %fd15, 0d3FF0000000000000;
	fma.rn.f64 	%fd18, %fd17, %fd17, %fd17;
	fma.rn.f64 	%fd19, %fd18, %fd15, %fd15;
	mul.f64 	%fd20, %fd13, %fd19;
	fma.rn.f64 	%fd21, %fd13, %fd19, %fd20;
	mul.f64 	%fd22, %fd21, %fd21;
	fma.rn.f64 	%fd23, %fd22, 0d3EB0F5FF7D2CAFE2, 0d3ED0F5D241AD3B5A;
	fma.rn.f64 	%fd24, %fd23, %fd22, 0d3EF3B20A75488A3F;
	fma.rn.f64 	%fd25, %fd24, %fd22, 0d3F1745CDE4FAECD5;
	fma.rn.f64 	%fd26, %fd25, %fd22, 0d3F3C71C7258A578B;
	fma.rn.f64 	%fd27, %fd26, %fd22, 0d3F6249249242B910;
	fma.rn.f64 	%fd28, %fd27, %fd22, 0d3F89999999999DFB;
	sub.f64 	%fd29, %fd13, %fd21;
	add.f64 	%fd30, %fd29, %fd29;
	neg.f64 	%fd31, %fd21;
	fma.rn.f64 	%fd32, %fd31, %fd13, %fd30;
	mul.f64 	%fd33, %fd19, %fd32;
	fma.rn.f64 	%fd34, %fd22, %fd28, 0d3FB5555555555555;
	mov.f64 	%fd35, 0d3FB5555555555555;
	sub.f64 	%fd36, %fd35, %fd34;
	fma.rn.f64 	%fd37, %fd22, %fd28, %fd36;
	add.f64 	%fd38, %fd37, 0dBC46A4CB00B9E7B0;
	add.f64 	%fd39, %fd34, %fd38;
	sub.f64 	%fd40, %fd34, %fd39;
	add.f64 	%fd41, %fd38, %fd40;
	mul.rn.f64 	%fd42, %fd21, %fd21;
	neg.f64 	%fd43, %fd42;
	fma.rn.f64 	%fd44, %fd21, %fd21, %fd43;
	{
	.reg .b32 %temp; 
	mov.b64 	{%r22, %temp}, %fd33;
	}
	{
	.reg .b32 %temp; 
	mov.b64 	{%temp, %r23}, %fd33;
	}
	add.s32 	%r24, %r23, 1048576;
	mov.b64 	%fd45, {%r22, %r24};
	fma.rn.f64 	%fd46, %fd21, %fd45, %fd44;
	mul.rn.f64 	%fd47, %fd42, %fd21;
	neg.f64 	%fd48, %fd47;
	fma.rn.f64 	%fd49, %fd42, %fd21, %fd48;
	fma.rn.f64 	%fd50, %fd42, %fd33, %fd49;
	fma.rn.f64 	%fd51, %fd46, %fd21, %fd50;
	mul.rn.f64 	%fd52, %fd39, %fd47;
	neg.f64 	%fd53, %fd52;
	fma.rn.f64 	%fd54, %fd39, %fd47, %fd53;
	fma.rn.f64 	%fd55, %fd39, %fd51, %fd54;
	fma.rn.f64 	%fd56, %fd41, %fd47, %fd55;
	add.f64 	%fd57, %fd52, %fd56;
	sub.f64 	%fd58, %fd52, %fd57;
	add.f64 	%fd59, %fd56, %fd58;
	add.f64 	%fd60, %fd21, %fd57;
	sub.f64 	%fd61, %fd21, %fd60;
	add.f64 	%fd62, %fd57, %fd61;
	add.f64 	%fd63, %fd59, %fd62;
	add.f64 	%fd64, %fd33, %fd63;
	add.f64 	%fd65, %fd60, %fd64;
	sub.f64 	%fd66, %fd60, %fd65;
	add.f64 	%fd67, %fd64, %fd66;
	xor.b32  	%r25, %r48, -2147483648;
	mov.b32 	%r26, 1127219200;
	mov.b64 	%fd68, {%r25, %r26};
	mov.b32 	%r27, -2147483648;
	mov.b64 	%fd69, {%r27, %r26};
	sub.f64 	%fd70, %fd68, %fd69;
	fma.rn.f64 	%fd71, %fd70, 0d3FE62E42FEFA39EF, %fd65;
	fma.rn.f64 	%fd72, %fd70, 0dBFE62E42FEFA39EF, %fd71;
	sub.f64 	%fd73, %fd72, %fd65;
	sub.f64 	%fd74, %fd67, %fd73;
	fma.rn.f64 	%fd75, %fd70, 0d3C7ABC9E3B39803F, %fd74;
	add.f64 	%fd76, %fd71, %fd75;
	sub.f64 	%fd77, %fd71, %fd76;
	add.f64 	%fd78, %fd75, %fd77;
	{
	.reg .b32 %temp; 
	mov.b64 	{%temp, %r28}, %fd11;
	}
	{
	.reg .b32 %temp; 
	mov.b64 	{%r29, %temp}, %fd11;
	}
	shl.b32 	%r30, %r28, 1;
	setp.gt.u32 	%p3, %r30, -33554433;
	and.b32  	%r31, %r28, -15728641;
	selp.b32 	%r32, %r31, %r28, %p3;
	mov.b64 	%fd79, {%r29, %r32};
	mul.rn.f64 	%fd80, %fd76, %fd79;
	neg.f64 	%fd81, %fd80;
	fma.rn.f64 	%fd82, %fd76, %fd79, %fd81;
	fma.rn.f64 	%fd83, %fd78, %fd79, %fd82;
	add.f64 	%fd4, %fd80, %fd83;
	sub.f64 	%fd84, %fd80, %fd4;
	add.f64 	%fd5, %fd83, %fd84;
	fma.rn.f64 	%fd85, %fd4, 0d3FF71547652B82FE, 0d4338000000000000;
	{
	.reg .b32 %temp; 
	mov.b64 	{%r13, %temp}, %fd85;
	}
	mov.f64 	%fd86, 0dC338000000000000;
	add.rn.f64 	%fd87, %fd85, %fd86;
	fma.rn.f64 	%fd88, %fd87, 0dBFE62E42FEFA39EF, %fd4;
	fma.rn.f64 	%fd89, %fd87, 0dBC7ABC9E3B39803F, %fd88;
	fma.rn.f64 	%fd90, %fd89, 0d3E5ADE1569CE2BDF, 0d3E928AF3FCA213EA;
	fma.rn.f64 	%fd91, %fd90, %fd89, 0d3EC71DEE62401315;
	fma.rn.f64 	%fd92, %fd91, %fd89, 0d3EFA01997C89EB71;
	fma.rn.f64 	%fd93, %fd92, %fd89, 0d3F2A01A014761F65;
	fma.rn.f64 	%fd94, %fd93, %fd89, 0d3F56C16C1852B7AF;
	fma.rn.f64 	%fd95, %fd94, %fd89, 0d3F81111111122322;
	fma.rn.f64 	%fd96, %fd95, %fd89, 0d3FA55555555502A1;
	fma.rn.f64 	%fd97, %fd96, %fd89, 0d3FC5555555555511;
	fma.rn.f64 	%fd98, %fd97, %fd89, 0d3FE000000000000B;
	fma.rn.f64 	%fd99, %fd98, %fd89, 0d3FF0000000000000;
	fma.rn.f64 	%fd100, %fd99, %fd89, 0d3FF0000000000000;
	{
	.reg .b32 %temp; 
	mov.b64 	{%r14, %temp}, %fd100;
	}
	{
	.reg .b32 %temp; 
	mov.b64 	{%temp, %r15}, %fd100;
	}
	shl.b32 	%r33, %r13, 20;
	add.s32 	%r34, %r33, %r15;
	mov.b64 	%fd108, {%r14, %r34};
	{
	.reg .b32 %temp; 
	mov.b64 	{%temp, %r35}, %fd4;
	}
	mov.b32 	%f2, %r35;
	abs.f32 	%f1, %f2;
	setp.lt.f32 	%p4, %f1, 0f4086232B;
	@%p4 bra 	$L__BB5_7;
	setp.lt.f64 	%p5, %fd4, 0d0000000000000000;
	add.f64 	%fd101, %fd4, 0d7FF0000000000000;
	selp.f64 	%fd108, 0d0000000000000000, %fd101, %p5;
	setp.geu.f32 	%p6, %f1, 0f40874800;
	@%p6 bra 	$L__BB5_7;
	shr.u32 	%r36, %r13, 31;
	add.s32 	%r37, %r13, %r36;
	shr.s32 	%r38, %r37, 1;
	shl.b32 	%r39, %r38, 20;
	add.s32 	%r40, %r15, %r39;
	mov.b64 	%fd102, {%r14, %r40};
	sub.s32 	%r41, %r13, %r38;
	shl.b32 	%r42, %r41, 20;
	add.s32 	%r43, %r42, 1072693248;
	mov.b32 	%r44, 0;
	mov.b64 	%fd103, {%r44, %r43};
	mul.f64 	%fd108, %fd103, %fd102;
$L__BB5_7:
	abs.f64 	%fd104, %fd108;
	setp.eq.f64 	%p7, %fd104, 0d7FF0000000000000;
	fma.rn.f64 	%fd105, %fd108, %fd5, %fd108;
	selp.f64 	%fd106, %fd108, %fd105, %p7;
	st.param.f64 	[func_retval0], %fd106;
	ret;

}


// ===== COMPILED SASS (sm_100) =====

	.target	sm_100

	.elftype	@"ET_EXEC"


//--------------------- .note.nv.tkinfo           --------------------------
	.section	.note.nv.tkinfo,"",@"SHT_NOTE"
	.sectionflags	@"SHF_NOTE_NV_TKINFO"
	.tkinfo
        /*0018*/ 	.word	0x00000002
        /*0030*/ 	.string	""
        /*0030*/ 	.string	"ptxas"
        /*0030*/ 	.string	"Cuda compilation tools, release 13.0, V13.0.88"
        /*0030*/ 	.string	"Build cuda_13.0.r13.0/compiler.36424714_0"
        /*0030*/ 	.string	"-arch sm_100 -m 64 "



//--------------------- .note.nv.cuinfo           --------------------------
	.section	.note.nv.cuinfo,"",@"SHT_NOTE"
	.sectionflags	@"SHF_NOTE_NV_CUINFO"
        /*0018*/ 	.short	0x0002
        /*001a*/ 	.short	0x0064
        /*001c*/ 	.short	0x0082
	.zero		2


//--------------------- .nv.info                  --------------------------
	.section	.nv.info,"",@"SHT_CUDA_INFO"
	.align	4


	//----- nvinfo : EIATTR_REGCOUNT
	.align		4
        /*0000*/ 	.byte	0x04, 0x2f
        /*0002*/ 	.short	(.L_13 - .L_12)
	.align		4
.L_12:
        /*0004*/ 	.word	index@(_Z25initial_position_velocityjP8Particle)
        /*0008*/ 	.word	0x00000026


	//----- nvinfo : EIATTR_FRAME_SIZE
	.align		4
.L_13:
        /*000c*/ 	.byte	0x04, 0x11
        /*000e*/ 	.short	(.L_15 - .L_14)
	.align		4
.L_14:
        /*0010*/ 	.word	index@($_Z25initial_position_velocityjP8Particle$__internal_trig_reduction_slowpathd)
        /*0014*/ 	.word	0x00000088


	//----- nvinfo : EIATTR_FRAME_SIZE
	.align		4
.L_15:
        /*0018*/ 	.byte	0x04, 0x11
        /*001a*/ 	.short	(.L_17 - .L_16)
	.align		4
.L_16:
        /*001c*/ 	.word	index@($_Z25initial_position_velocityjP8Particle$__internal_accurate_pow)
        /*0020*/ 	.word	0x00000088


	//----- nvinfo : EIATTR_FRAME_SIZE
	.align		4
.L_17:
        /*0024*/ 	.byte	0x04, 0x11
        /*0026*/ 	.short	(.L_19 - .L_18)
	.align		4
.L_18:
        /*0028*/ 	.word	index@($__internal_4_$__cuda_sm20_dsqrt_rn_f64_mediumpath_v1)
        /*002c*/ 	.word	0x00000088


	//----- nvinfo : EIATTR_FRAME_SIZE
	.align		4
.L_19:
        /*0030*/ 	.byte	0x04, 0x11
        /*0032*/ 	.short	(.L_21 - .L_20)
	.align		4
.L_20:
        /*0034*/ 	.word	index@($__internal_3_$__cuda_sm20_div_rn_f64_full)
        /*0038*/ 	.word	0x00000088


	//----- nvinfo : EIATTR_FRAME_SIZE
	.align		4
.L_21:
        /*003c*/ 	.byte	0x04, 0x11
        /*003e*/ 	.short	(.L_23 - .L_22)
	.align		4
.L_22:
        /*0040*/ 	.word	index@(_Z25initial_position_velocityjP8Particle)
        /*0044*/ 	.word	0x00000088


	//----- nvinfo : EIATTR_REGCOUNT
	.align		4
.L_23:
        /*0048*/ 	.byte	0x04, 0x2f
        /*004a*/ 	.short	(.L_25 - .L_24)
	.align		4
.L_24:
        /*004c*/ 	.word	index@(_Z16calculate_forcesPvS_)
        /*0050*/ 	.word	0x0000002c


	//----- nvinfo : EIATTR_FRAME_SIZE
	.align		4
.L_25:
        /*0054*/ 	.byte	0x04, 0x11
        /*0056*/ 	.short	(.L_27 - .L_26)
	.align		4
.L_26:
        /*0058*/ 	.word	index@($__internal_2_$__cuda_sm3x_div_rn_noftz_f32_slowpath)
        /*005c*/ 	.word	0x00000000


	//----- nvinfo : EIATTR_FRAME_SIZE
	.align		4
.L_27:
        /*0060*/ 	.byte	0x04, 0x11
        /*0062*/ 	.short	(.L_29 - .L_28)
	.align		4
.L_28:
        /*0064*/ 	.word	index@($__internal_1_$__cuda_sm20_sqrt_rn_f32_slowpath)
        /*0068*/ 	.word	0x00000000


	//----- nvinfo : EIATTR_FRAME_SIZE
	.align		4
.L_29:
        /*006c*/ 	.byte	0x04, 0x11
        /*006e*/ 	.short	(.L_31 - .L_30)
	.align		4
.L_30:
        /*0070*/ 	.word	index@($__internal_0_$__cuda_sm20_div_rn_f64_full)
        /*0074*/ 	.word	0x00000000


	//----- nvinfo : EIATTR_FRAME_SIZE
	.align		4
.L_31:
        /*0078*/ 	.byte	0x04, 0x11
        /*007a*/ 	.short	(.L_33 - .L_32)
	.align		4
.L_32:
        /*007c*/ 	.word	index@(_Z16calculate_forcesPvS_)
        /*0080*/ 	.word	0x00000000


	//----- nvinfo : EIATTR_REGCOUNT
	.align		4
.L_33:
        /*0084*/ 	.byte	0x04, 0x2f
        /*0086*/ 	.short	(.L_35 - .L_34)
	.align		4
.L_34:
        /*0088*/ 	.word	index@(_Z10update_posPvS_)
        /*008c*/ 	.word	0x0000001e


	//----- nvinfo : EIATTR_FRAME_SIZE
	.align		4
.L_35:
        /*0090*/ 	.byte	0x04, 0x11
        /*0092*/ 	.short	(.L_37 - .L_36)
	.align		4
.L_36:
        /*0094*/ 	.word	index@($_Z10update_posPvS_$__internal_accurate_pow)
        /*0098*/ 	.word	0x00000000


	//----- nvinfo : EIATTR_FRAME_SIZE
	.align		4
.L_37:
        /*009c*/ 	.byte	0x04, 0x11
        /*009e*/ 	.short	(.L_39 - .L_38)
	.align		4
.L_38:
        /*00a0*/ 	.word	index@(_Z10update_posPvS_)
        /*00a4*/ 	.word	0x00000000


	//----- nvinfo : EIATTR_REGCOUNT
	.align		4
.L_39:
        /*00a8*/ 	.byte	0x04, 0x2f
        /*00aa*/ 	.short	(.L_41 - .L_40)
	.align		4
.L_40:
        /*00ac*/ 	.word	index@(_Z10update_velPvS_S_)
        /*00b0*/ 	.word	0x00000013


	//----- nvinfo : EIATTR_FRAME_SIZE
	.align		4
.L_41:
        /*00b4*/ 	.byte	0x04, 0x11
        /*00b6*/ 	.short	(.L_43 - .L_42)
	.align		4
.L_42:
        /*00b8*/ 	.word	index@(_Z10update_velPvS_S_)
        /*00bc*/ 	.word	0x00000000


	//----- nvinfo : EIATTR_MIN_STACK_SIZE
	.align		4
.L_43:
        /*00c0*/ 	.byte	0x04, 0x12
        /*00c2*/ 	.short	(.L_45 - .L_44)
	.align		4
.L_44:
        /*00c4*/ 	.word	index@(_Z10update_velPvS_S_)
        /*00c8*/ 	.word	0x00000000


	//----- nvinfo : EIATTR_MIN_STACK_SIZE
	.align		4
.L_45:
        /*00cc*/ 	.byte	0x04, 0x12
        /*00ce*/ 	.short	(.L_47 - .L_46)
	.align		4
.L_46:
        /*00d0*/ 	.word	index@(_Z10update_posPvS_)
        /*00d4*/ 	.word	0x00000000


	//----- nvinfo : EIATTR_MIN_STACK_SIZE
	.align		4
.L_47:
        /*00d8*/ 	.byte	0x04, 0x12
        /*00da*/ 	.short	(.L_49 - .L_48)
	.align		4
.L_48:
        /*00dc*/ 	.word	index@(_Z16calculate_forcesPvS_)
        /*00e0*/ 	.word	0x00000000


	//----- nvinfo : EIATTR_MIN_STACK_SIZE
	.align		4
.L_49:
        /*00e4*/ 	.byte	0x04, 0x12
        /*00e6*/ 	.short	(.L_51 - .L_50)
	.align		4
.L_50:
        /*00e8*/ 	.word	index@(_Z25initial_position_velocityjP8Particle)
        /*00ec*/ 	.word	0x00000088
.L_51:


//--------------------- .nv.compat                --------------------------
	.section	.nv.compat,"",@"SHT_CUDA_COMPAT_INFO"
	.align	4
        /*0000*/ 	.byte	0x02, 0x09, 0x00, 0x00, 0x02, 0x02, 0x01, 0x00, 0x02, 0x05, 0x05, 0x00, 0x03, 0x07, 0x01, 0x01
        /*0010*/ 	.byte	0x02, 0x03, 0x00, 0x00, 0x02, 0x06, 0x01, 0x00, 0x04, 0x0b, 0x08, 0x00, 0x01, 0x00, 0x00, 0x00
        /*0020*/ 	.byte	0x00, 0x00, 0x00, 0x00


//--------------------- .nv.info._Z10update_velPvS_S_ --------------------------
	.section	.nv.info._Z10update_velPvS_S_,"",@"SHT_CUDA_INFO"
	.sectionflags	@""
	.align	4


	//----- nvinfo : EIATTR_CUDA_API_VERSION
	.align		4
        /*0000*/ 	.byte	0x04, 0x37
        /*0002*/ 	.short	(.L_53 - .L_52)
.L_52:
        /*0004*/ 	.word	0x00000082


	//----- nvinfo : EIATTR_KPARAM_INFO
	.align		4
.L_53:
        /*0008*/ 	.byte	0x04, 0x17
        /*000a*/ 	.short	(.L_55 - .L_54)
.L_54:
        /*000c*/ 	.word	0x00000000
        /*0010*/ 	.short	0x0002
        /*0012*/ 	.short	0x0010
        /*0014*/ 	.byte	0x00, 0xf5, 0x21, 0x00


	//----- nvinfo : EIATTR_KPARAM_INFO
	.align		4
.L_55:
        /*0018*/ 	.byte	0x04, 0x17
        /*001a*/ 	.short	(.L_57 - .L_56)
.L_56:
        /*001c*/ 	.word	0x00000000
        /*0020*/ 	.short	0x0001
        /*0022*/ 	.short	0x0008
        /*0024*/ 	.byte	0x00, 0xf5, 0x21, 0x00


	//----- nvinfo : EIATTR_KPARAM_INFO
	.align		4
.L_57:
        /*0028*/ 	.byte	0x04, 0x17
        /*002a*/ 	.short	(.L_59 - .L_58)
.L_58:
        /*002c*/ 	.word	0x00000000
        /*0030*/ 	.short	0x0000
        /*0032*/ 	.short	0x0000
        /*0034*/ 	.byte	0x00, 0xf5, 0x21, 0x00


	//----- nvinfo : EIATTR_SPARSE_MMA_MASK
	.align		4
.L_59:
        /*0038*/ 	.byte	0x03, 0x50
        /*003a*/ 	.short	0x0000


	//----- nvinfo : EIATTR_MAXREG_COUNT
	.align		4
        /*003c*/ 	.byte	0x03, 0x1b
        /*003e*/ 	.short	0x00ff


	//----- nvinfo : EIATTR_MERCURY_ISA_VERSION
	.align		4
        /*0040*/ 	.byte	0x03, 0x5f
        /*0042*/ 	.short	0x0101


	//----- nvinfo : EIATTR_VRC_CTA_INIT_COUNT
	.align		4
        /*0044*/ 	.byte	0x02, 0x4a
	.zero		1
	.zero		1


	//----- nvinfo : EIATTR_EXIT_INSTR_OFFSETS
	.align		4
        /*0048*/ 	.byte	0x04, 0x1c
        /*004a*/ 	.short	(.L_61 - .L_60)


	//   ....[0]....
.L_60:
        /*004c*/ 	.word	0x000002c0


	//----- nvinfo : EIATTR_CBANK_PARAM_SIZE
	.align		4
.L_61:
        /*0050*/ 	.byte	0x03, 0x19
        /*0052*/ 	.short	0x0018


	//----- nvinfo : EIATTR_PARAM_CBANK
	.align		4
        /*0054*/ 	.byte	0x04, 0x0a
        /*0056*/ 	.short	(.L_63 - .L_62)
	.align		4
.L_62:
        /*0058*/ 	.word	index@(.nv.constant0._Z10update_velPvS_S_)
        /*005c*/ 	.short	0x0380
        /*005e*/ 	.short	0x0018


	//----- nvinfo : EIATTR_SW_WAR
	.align		4
.L_63:
        /*0060*/ 	.byte	0x04, 0x36
        /*0062*/ 	.short	(.L_65 - .L_64)
.L_64:
        /*0064*/ 	.word	0x00000008
.L_65:


//--------------------- .nv.info._Z10update_posPvS_ --------------------------
	.section	.nv.info._Z10update_posPvS_,"",@"SHT_CUDA_INFO"
	.sectionflags	@""
	.align	4


	//----- nvinfo : EIATTR_CUDA_API_VERSION
	.align		4
        /*0000*/ 	.byte	0x04, 0x37
        /*0002*/ 	.short	(.L_67 - .L_66)
.L_66:
        /*0004*/ 	.word	0x00000082


	//----- nvinfo : EIATTR_KPARAM_INFO
	.align		4
.L_67:
        /*0008*/ 	.byte	0x04, 0x17
        /*000a*/ 	.short	(.L_69 - .L_68)
.L_68:
        /*000c*/ 	.word	0x00000000
        /*0010*/ 	.short	0x0001
        /*0012*/ 	.short	0x0008
        /*0014*/ 	.byte	0x00, 0xf5, 0x21, 0x00


	//----- nvinfo : EIATTR_KPARAM_INFO
	.align		4
.L_69:
        /*0018*/ 	.byte	0x04, 0x17
        /*001a*/ 	.short	(.L_71 - .L_70)
.L_70:
        /*001c*/ 	.word	0x00000000
        /*0020*/ 	.short	0x0000
        /*0022*/ 	.short	0x0000
        /*0024*/ 	.byte	0x00, 0xf5, 0x21, 0x00


	//----- nvinfo : EIATTR_SPARSE_MMA_MASK
	.align		4
.L_71:
        /*0028*/ 	.byte	0x03, 0x50
        /*002a*/ 	.short	0x0000


	//----- nvinfo : EIATTR_MAXREG_COUNT
	.align		4
        /*002c*/ 	.byte	0x03, 0x1b
        /*002e*/ 	.short	0x00ff


	//----- nvinfo : EIATTR_MERCURY_ISA_VERSION
	.align		4
        /*0030*/ 	.byte	0x03, 0x5f
        /*0032*/ 	.short	0x0101


	//----- nvinfo : EIATTR_VRC_CTA_INIT_COUNT
	.align		4
        /*0034*/ 	.byte	0x02, 0x4a
	.zero		1
	.zero		1


	//----- nvinfo : EIATTR_EXIT_INSTR_OFFSETS
	.align		4
        /*0038*/ 	.byte	0x04, 0x1c
        /*003a*/ 	.short	(.L_73 - .L_72)


	//   ....[0]....
.L_72:
        /*003c*/ 	.word	0x00000330


	//----- nvinfo : EIATTR_CRS_STACK_SIZE
	.align		4
.L_73:
        /*0040*/ 	.byte	0x04, 0x1e
        /*0042*/ 	.short	(.L_75 - .L_74)
.L_74:
        /*0044*/ 	.word	0x00000000


	//----- nvinfo : EIATTR_CBANK_PARAM_SIZE
	.align		4
.L_75:
        /*0048*/ 	.byte	0x03, 0x19
        /*004a*/ 	.short	0x0010


	//----- nvinfo : EIATTR_PARAM_CBANK
	.align		4
        /*004c*/ 	.byte	0x04, 0x0a
        /*004e*/ 	.short	(.L_77 - .L_76)
	.align		4
.L_76:
        /*0050*/ 	.word	index@(.nv.constant0._Z10update_posPvS_)
        /*0054*/ 	.short	0x0380
        /*0056*/ 	.short	0x0010


	//----- nvinfo : EIATTR_SW_WAR
	.align		4
.L_77:
        /*0058*/ 	.byte	0x04, 0x36
        /*005a*/ 	.short	(.L_79 - .L_78)
.L_78:
        /*005c*/ 	.word	0x00000008
.L_79:


//--------------------- .nv.info._Z16calculate_forcesPvS_ --------------------------
	.section	.nv.info._Z16calculate_forcesPvS_,"",@"SHT_CUDA_INFO"
	.sectionflags	@""
	.align	4


	//----- nvinfo : EIATTR_CUDA_API_VERSION
	.align		4
        /*0000*/ 	.byte	0x04, 0x37
        /*0002*/ 	.short	(.L_81 - .L_80)
.L_80:
        /*0004*/ 	.word	0x00000082


	//----- nvinfo : EIATTR_KPARAM_INFO
	.align		4
.L_81:
        /*0008*/ 	.byte	0x04, 0x17
        /*000a*/ 	.short	(.L_83 - .L_82)
.L_82:
        /*000c*/ 	.word	0x00000000
        /*0010*/ 	.short	0x0001
        /*0012*/ 	.short	0x0008
        /*0014*/ 	.byte	0x00, 0xf5, 0x21, 0x00


	//----- nvinfo : EIATTR_KPARAM_INFO
	.align		4
.L_83:
        /*0018*/ 	.byte	0x04, 0x17
        /*001a*/ 	.short	(.L_85 - .L_84)
.L_84:
        /*001c*/ 	.word	0x00000000
        /*0020*/ 	.short	0x0000
        /*0022*/ 	.short	0x0000
        /*0024*/ 	.byte	0x00, 0xf5, 0x21, 0x00


	//----- nvinfo : EIATTR_SPARSE_MMA_MASK
	.align		4
.L_85:
        /*0028*/ 	.byte	0x03, 0x50
        /*002a*/ 	.short	0x0000


	//----- nvinfo : EIATTR_MAXREG_COUNT
	.align		4
        /*002c*/ 	.byte	0x03, 0x1b
        /*002e*/ 	.short	0x00ff


	//----- nvinfo : EIATTR_NUM_BARRIERS
	.align		4
        /*0030*/ 	.byte	0x02, 0x4c
        /*0032*/ 	.byte	0x01
	.zero		1


	//----- nvinfo : EIATTR_MERCURY_ISA_VERSION
	.align		4
        /*0034*/ 	.byte	0x03, 0x5f
        /*0036*/ 	.short	0x0101


	//----- nvinfo : EIATTR_VRC_CTA_INIT_COUNT
	.align		4
        /*0038*/ 	.byte	0x02, 0x4a
	.zero		1
	.zero		1


	//----- nvinfo : EIATTR_EXIT_INSTR_OFFSETS
	.align		4
        /*003c*/ 	.byte	0x04, 0x1c
        /*003e*/ 	.short	(.L_87 - .L_86)


	//   ....[0]....
.L_86:
        /*0040*/ 	.word	0x00001550


	//----- nvinfo : EIATTR_CRS_STACK_SIZE
	.align		4
.L_87:
        /*0044*/ 	.byte	0x04, 0x1e
        /*0046*/ 	.short	(.L_89 - .L_88)
.L_88:
        /*0048*/ 	.word	0x00000000


	//----- nvinfo : EIATTR_CBANK_PARAM_SIZE
	.align		4
.L_89:
        /*004c*/ 	.byte	0x03, 0x19
        /*004e*/ 	.short	0x0010


	//----- nvinfo : EIATTR_PARAM_CBANK
	.align		4
        /*0050*/ 	.byte	0x04, 0x0a
        /*0052*/ 	.short	(.L_91 - .L_90)
	.align		4
.L_90:
        /*0054*/ 	.word	index@(.nv.constant0._Z16calculate_forcesPvS_)
        /*0058*/ 	.short	0x0380
        /*005a*/ 	.short	0x0010


	//----- nvinfo : EIATTR_SW_WAR
	.align		4
.L_91:
        /*005c*/ 	.byte	0x04, 0x36
        /*005e*/ 	.short	(.L_93 - .L_92)
.L_92:
        /*0060*/ 	.word	0x00000008
.L_93:


//--------------------- .nv.info._Z25initial_position_velocityjP8Particle --------------------------
	.section	.nv.info._Z25initial_position_velocityjP8Particle,"",@"SHT_CUDA_INFO"
	.sectionflags	@""
	.align	4


	//----- nvinfo : EIATTR_CUDA_API_VERSION
	.align		4
        /*0000*/ 	.byte	0x04, 0x37
        /*0002*/ 	.short	(.L_95 - .L_94)
.L_94:
        /*0004*/ 	.word	0x00000082


	//----- nvinfo : EIATTR_KPARAM_INFO
	.align		4
.L_95:
        /*0008*/ 	.byte	0x04, 0x17
        /*000a*/ 	.short	(.L_97 - .L_96)
.L_96:
        /*000c*/ 	.word	0x00000000
        /*0010*/ 	.short	0x0001
        /*0012*/ 	.short	0x0008
        /*0014*/ 	.byte	0x00, 0xf5, 0x21, 0x00


	//----- nvinfo : EIATTR_KPARAM_INFO
	.align		4
.L_97:
        /*0018*/ 	.byte	0x04, 0x17
        /*001a*/ 	.short	(.L_99 - .L_98)
.L_98:
        /*001c*/ 	.word	0x00000000
        /*0020*/ 	.short	0x0000
        /*0022*/ 	.short	0x0000
        /*0024*/ 	.byte	0x00, 0xf0, 0x11, 0x00


	//----- nvinfo : EIATTR_SPARSE_MMA_MASK
	.align		4
.L_99:
        /*0028*/ 	.byte	0x03, 0x50
        /*002a*/ 	.short	0x0000


	//----- nvinfo : EIATTR_MAXREG_COUNT
	.align		4
        /*002c*/ 	.byte	0x03, 0x1b
        /*002e*/ 	.short	0x00ff


	//----- nvinfo : EIATTR_MERCURY_ISA_VERSION
	.align		4
        /*0030*/ 	.byte	0x03, 0x5f
        /*0032*/ 	.short	0x0101


	//----- nvinfo : EIATTR_VRC_CTA_INIT_COUNT
	.align		4
        /*0034*/ 	.byte	0x02, 0x4a
	.zero		1
	.zero		1


	//----- nvinfo : EIATTR_EXIT_INSTR_OFFSETS
	.align		4
        /*0038*/ 	.byte	0x04, 0x1c
        /*003a*/ 	.short	(.L_101 - .L_100)


	//   ....[0]....
.L_100:
        /*003c*/ 	.word	0x0000acb0


	//   ....[1]....
        /*0040*/ 	.word	0x00012f40


	//----- nvinfo : EIATTR_CRS_STACK_SIZE
	.align		4
.L_101:
        /*0044*/ 	.byte	0x04, 0x1e
        /*0046*/ 	.short	(.L_103 - .L_102)
.L_102:
        /*0048*/ 	.word	0x00000000


	//----- nvinfo : EIATTR_CBANK_PARAM_SIZE
	.align		4
.L_103:
        /*004c*/ 	.byte	0x03, 0x19
        /*004e*/ 	.short	0x0010


	//----- nvinfo : EIATTR_PARAM_CBANK
	.align		4
        /*0050*/ 	.byte	0x04, 0x0a
        /*0052*/ 	.short	(.L_105 - .L_104)
	.align		4
.L_104:
        /*0054*/ 	.word	index@(.nv.constant0._Z25initial_position_velocityjP8Particle)
        /*0058*/ 	.short	0x0380
        /*005a*/ 	.short	0x0010


	//----- nvinfo : EIATTR_SW_WAR
	.align		4
.L_105:
        /*005c*/ 	.byte	0x04, 0x36
        /*005e*/ 	.short	(.L_107 - .L_106)
.L_106:
        /*0060*/ 	.word	0x00000008
.L_107:


//--------------------- .nv.callgraph             --------------------------
	.section	.nv.callgraph,"",@"SHT_CUDA_CALLGRAPH"
	.align	4
	.sectionentsize	8
	.align		4
        /*0000*/ 	.word	0x00000000
	.align		4
        /*0004*/ 	.word	0xffffffff
	.align		4
        /*0008*/ 	.word	0x00000000
	.align		4
        /*000c*/ 	.word	0xfffffffe
	.align		4
        /*0010*/ 	.word	0x00000000
	.align		4
        /*0014*/ 	.word	0xfffffffd
	.align		4
        /*0018*/ 	.word	0x00000000
	.align		4
        /*001c*/ 	.word	0xfffffffc


//--------------------- .nv.constant4             --------------------------
	.section	.nv.constant4,"a",@progbits
	.align	8
	.align		8
.nv.constant4:
        /*0000*/ 	.dword	precalc_xorwow_matrix
	.align		8
        /*0008*/ 	.dword	precalc_xorwow_offset_matrix
	.align		8
        /*0010*/ 	.dword	mrg32k3aM1
	.align		8
        /*0018*/ 	.dword	mrg32k3aM2
	.align		8
        /*0020*/ 	.dword	mrg32k3aM1SubSeq
	.align		8
        /*0028*/ 	.dword	mrg32k3aM2SubSeq
	.align		8
        /*0030*/ 	.dword	mrg32k3aM1Seq
	.align		8
        /*0038*/ 	.dword	mrg32k3aM2Seq
	.align		8
        /*0040*/ 	.dword	__cudart_i2opi_f
	.align		8
        /*0048*/ 	.dword	__cudart_i2opi_d
	.align		8
        /*0050*/ 	.dword	__cudart_sin_cos_coeffs


//--------------------- .nv.constant3             --------------------------
	.section	.nv.constant3,"a",@progbits
	.align	8
.nv.constant3:
	.type		__cr_lgamma_table,@object
	.size		__cr_lgamma_table,(.L_8 - __cr_lgamma_table)
__cr_lgamma_table:
        /*0000*/ 	.byte	0x00, 0x00, 0x00, 0x00, 0x00, 0x00, 0x00, 0x00, 0x00, 0x00, 0x00, 0x00, 0x00, 0x00, 0x00, 0x00
        /*0010*/ 	.byte	0xef, 0x39, 0xfa, 0xfe, 0x42, 0x2e, 0xe6, 0x3f, 0x02, 0x20, 0x2a, 0xfa, 0x0b, 0xab, 0xfc, 0x3f
        /*0020*/ 	.byte	0xf9, 0x2c, 0x92, 0x7c, 0xa7, 0x6c, 0x09, 0x40, 0xc9, 0x79, 0x44, 0x3c, 0x64, 0x26, 0x13, 0x40
        /*0030*/ 	.byte	0xca, 0x01, 0xcf, 0x3a, 0x27, 0x51, 0x1a, 0x40, 0x30, 0xcc, 0x2d, 0xf3, 0xe1, 0x0c, 0x21, 0x40
        /*0040*/ 	.byte	0x0d, 0xb7, 0xfc, 0x82, 0x8e, 0x35, 0x25, 0x40
.L_8:


//--------------------- .text._Z10update_velPvS_S_ --------------------------
	.section	.text._Z10update_velPvS_S_,"ax",@progbits
	.align	128
        .global         _Z10update_velPvS_S_
        .type           _Z10update_velPvS_S_,@function
        .size           _Z10update_velPvS_S_,(.L_x_217 - _Z10update_velPvS_S_)
        .other          _Z10update_velPvS_S_,@"STO_CUDA_ENTRY STV_DEFAULT"
_Z10update_velPvS_S_:
.text._Z10update_velPvS_S_:
[----:B------:R-:W-:Y:S01]  /*0000*/  LDC R1, c[0x0][0x37c] ;  /* 0x0000df00ff017b82 */ /* 0x000fe20000000800 */
[----:B------:R-:W0:Y:S07]  /*0010*/  S2R R0, SR_TID.X ;  /* 0x0000000000007919 */ /* 0x000e2e0000002100 */
[----:B------:R-:W0:Y:S01]  /*0020*/  S2UR UR6, SR_CTAID.X ;  /* 0x00000000000679c3 */ /* 0x000e220000002500 */
[----:B------:R-:W1:Y:S07]  /*0030*/  LDCU.64 UR4, c[0x0][0x358] ;  /* 0x00006b00ff0477ac */ /* 0x000e6e0008000a00 */
[----:B------:R-:W0:Y:S08]  /*0040*/  LDC R9, c[0x0][0x360] ;  /* 0x0000d800ff097b82 */ /* 0x000e300000000800 */
[----:B------:R-:W2:Y:S08]  /*0050*/  LDC.64 R4, c[0x0][0x390] ;  /* 0x0000e400ff047b82 */ /* 0x000eb00000000a00 */
[----:B------:R-:W3:Y:S08]  /*0060*/  LDC.64 R6, c[0x0][0x388] ;  /* 0x0000e200ff067b82 */ /* 0x000ef00000000a00 */
[----:B------:R-:W4:Y:S01]  /*0070*/  LDC.64 R2, c[0x0][0x380] ;  /* 0x0000e000ff027b82 */ /* 0x000f220000000a00 */
[----:B0-----:R-:W-:-:S04]  /*0080*/  IMAD R9, R9, UR6, R0 ;  /* 0x0000000609097c24 */ /* 0x001fc8000f8e0200 */
[----:B--2---:R-:W-:-:S05]  /*0090*/  IMAD.WIDE R4, R9, 0xc, R4 ;  /* 0x0000000c09047825 */ /* 0x004fca00078e0204 */
[----:B-1----:R-:W2:Y:S01]  /*00a0*/  LDG.E R8, desc[UR4][R4.64] ;  /* 0x0000000404087981 */ /* 0x002ea2000c1e1900 */
[----:B---3--:R-:W-:-:S04]  /*00b0*/  IMAD.WIDE R6, R9, 0xc, R6 ;  /* 0x0000000c09067825 */ /* 0x008fc800078e0206 */
[----:B----4-:R-:W-:Y:S02]  /*00c0*/  IMAD.WIDE R2, R9, 0x1c, R2 ;  /* 0x0000001c09027825 */ /* 0x010fe400078e0202 */
[----:B------:R-:W2:Y:S04]  /*00d0*/  LDG.E R9, desc[UR4][R6.64] ;  /* 0x0000000406097981 */ /* 0x000ea8000c1e1900 */
[----:B------:R-:W3:Y:S01]  /*00e0*/  LDG.E R0, desc[UR4][R2.64+0xc] ;  /* 0x00000c0402007981 */ /* 0x000ee2000c1e1900 */
[----:B------:R-:W-:Y:S01]  /*00f0*/  UMOV UR6, 0x48e8a71e ;  /* 0x48e8a71e00067882 */ /* 0x000fe20000000000 */
[----:B------:R-:W-:Y:S02]  /*0100*/  UMOV UR7, 0x40173f2e ;  /* 0x40173f2e00077882 */ /* 0x000fe40000000000 */
[----:B------:R-:W4:Y:S04]  /*0110*/  LDG.E R14, desc[UR4][R2.64+0x10] ;  /* 0x00001004020e7981 */ /* 0x000f28000c1e1900 */
[----:B------:R-:W5:Y:S01]  /*0120*/  LDG.E R15, desc[UR4][R2.64+0x14] ;  /* 0x00001404020f7981 */ /* 0x000f62000c1e1900 */
[----:B--2---:R-:W-:-:S04]  /*0130*/  FADD R10, R8, R9 ;  /* 0x00000009080a7221 */ /* 0x004fc80000000000 */
[----:B------:R-:W-:Y:S01]  /*0140*/  FMUL R12, R10, 0.5 ;  /* 0x3f0000000a0c7820 */ /* 0x000fe20000400000 */
[----:B---3--:R-:W-:Y:S08]  /*0150*/  F2F.F64.F32 R8, R0 ;  /* 0x0000000000087310 */ /* 0x008ff00000201800 */
[----:B------:R-:W0:Y:S02]  /*0160*/  F2F.F64.F32 R10, R12 ;  /* 0x0000000c000a7310 */ /* 0x000e240000201800 */
[----:B0-----:R-:W-:-:S10]  /*0170*/  DFMA R8, R10, UR6, R8 ;  /* 0x000000060a087c2b */ /* 0x001fd40008000008 */
[----:B------:R-:W0:Y:S02]  /*0180*/  F2F.F32.F64 R9, R8 ;  /* 0x0000000800097310 */ /* 0x000e240000301000 */
[----:B0-----:R5:W-:Y:S04]  /*0190*/  STG.E desc[UR4][R2.64+0xc], R9 ;  /* 0x00000c0902007986 */ /* 0x001be8000c101904 */
[----:B------:R-:W2:Y:S04]  /*01a0*/  LDG.E R13, desc[UR4][R4.64+0x4] ;  /* 0x00000404040d7981 */ /* 0x000ea8000c1e1900 */
[----:B------:R-:W2:Y:S01]  /*01b0*/  LDG.E R16, desc[UR4][R6.64+0x4] ;  /* 0x0000040406107981 */ /* 0x000ea2000c1e1900 */
[----:B----4-:R-:W-:Y:S01]  /*01c0*/  F2F.F64.F32 R10, R14 ;  /* 0x0000000e000a7310 */ /* 0x010fe20000201800 */
[----:B--2---:R-:W-:-:S04]  /*01d0*/  FADD R13, R13, R16 ;  /* 0x000000100d0d7221 */ /* 0x004fc80000000000 */
[----:B------:R-:W-:-:S04]  /*01e0*/  FMUL R0, R13, 0.5 ;  /* 0x3f0000000d007820 */ /* 0x000fc80000400000 */
[----:B------:R-:W0:Y:S02]  /*01f0*/  F2F.F64.F32 R12, R0 ;  /* 0x00000000000c7310 */ /* 0x000e240000201800 */
[----:B0-----:R-:W-:-:S10]  /*0200*/  DFMA R10, R12, UR6, R10 ;  /* 0x000000060c0a7c2b */ /* 0x001fd4000800000a */
[----:B------:R-:W0:Y:S02]  /*0210*/  F2F.F32.F64 R11, R10 ;  /* 0x0000000a000b7310 */ /* 0x000e240000301000 */
[----:B0-----:R-:W-:Y:S04]  /*0220*/  STG.E desc[UR4][R2.64+0x10], R11 ;  /* 0x0000100b02007986 */ /* 0x001fe8000c101904 */
[----:B------:R-:W2:Y:S04]  /*0230*/  LDG.E R12, desc[UR4][R4.64+0x8] ;  /* 0x00000804040c7981 */ /* 0x000ea8000c1e1900 */
[----:B------:R-:W2:Y:S01]  /*0240*/  LDG.E R13, desc[UR4][R6.64+0x8] ;  /* 0x00000804060d7981 */ /* 0x000ea2000c1e1900 */
[----:B-----5:R-:W-:Y:S01]  /*0250*/  F2F.F64.F32 R8, R15 ;  /* 0x0000000f00087310 */ /* 0x020fe20000201800 */
[----:B--2---:R-:W-:-:S04]  /*0260*/  FADD R12, R12, R13 ;  /* 0x0000000d0c0c7221 */ /* 0x004fc80000000000 */
[----:B------:R-:W-:-:S06]  /*0270*/  FMUL R12, R12, 0.5 ;  /* 0x3f0000000c0c7820 */ /* 0x000fcc0000400000 */
[----:B------:R-:W0:Y:S02]  /*0280*/  F2F.F64.F32 R12, R12 ;  /* 0x0000000c000c7310 */ /* 0x000e240000201800 */
[----:B0-----:R-:W-:-:S10]  /*0290*/  DFMA R8, R12, UR6, R8 ;  /* 0x000000060c087c2b */ /* 0x001fd40008000008 */
[----:B------:R-:W0:Y:S02]  /*02a0*/  F2F.F32.F64 R9, R8 ;  /* 0x0000000800097310 */ /* 0x000e240000301000 */
[----:B0-----:R-:W-:Y:S01]  /*02b0*/  STG.E desc[UR4][R2.64+0x14], R9 ;  /* 0x0000140902007986 */ /* 0x001fe2000c101904 */
[----:B------:R-:W-:Y:S05]  /*02c0*/  EXIT ;  /* 0x000000000000794d */ /* 0x000fea0003800000 */
.L_x_0:
[----:B------:R-:W-:-:S00]  /*02d0*/  BRA `(.L_x_0) ;  /* 0xfffffffc00fc7947 */ /* 0x000fc0000383ffff */
[----:B------:R-:W-:-:S00]  /*02e0*/  NOP ;  /* 0x0000000000007918 */ /* 0x000fc00000000000 */
        /* <DEDUP_REMOVED lines=9> */
.L_x_217:


//--------------------- .text._Z10update_posPvS_  --------------------------
	.section	.text._Z10update_posPvS_,"ax",@progbits
	.align	128
        .global         _Z10update_posPvS_
        .type           _Z10update_posPvS_,@function
        .size           _Z10update_posPvS_,(.L_x_209 - _Z10update_posPvS_)
        .other          _Z10update_posPvS_,@"STO_CUDA_ENTRY STV_DEFAULT"
_Z10update_posPvS_:
.text._Z10update_posPvS_:
[----:B------:R-:W-:Y:S01]  /*0000*/  LDC R1, c[0x0][0x37c] ;  /* 0x0000df00ff017b82 */ /* 0x000fe20000000800 */
[----:B------:R-:W0:Y:S07]  /*0010*/  S2R R0, SR_TID.X ;  /* 0x0000000000007919 */ /* 0x000e2e0000002100 */
[----:B------:R-:W0:Y:S01]  /*0020*/  S2UR UR6, SR_CTAID.X ;  /* 0x00000000000679c3 */ /* 0x000e220000002500 */
[----:B------:R-:W1:Y:S07]  /*0030*/  LDCU.64 UR4, c[0x0][0x358] ;  /* 0x00006b00ff0477ac */ /* 0x000e6e0008000a00 */
[----:B------:R-:W0:Y:S08]  /*0040*/  LDC R7, c[0x0][0x360] ;  /* 0x0000d800ff077b82 */ /* 0x000e300000000800 */
[----:B------:R-:W2:Y:S08]  /*0050*/  LDC.64 R4, c[0x0][0x388] ;  /* 0x0000e200ff047b82 */ /* 0x000eb00000000a00 */
[----:B------:R-:W3:Y:S01]  /*0060*/  LDC.64 R2, c[0x0][0x380] ;  /* 0x0000e000ff027b82 */ /* 0x000ee20000000a00 */
[----:B0-----:R-:W-:-:S04]  /*0070*/  IMAD R7, R7, UR6, R0 ;  /* 0x0000000607077c24 */ /* 0x001fc8000f8e0200 */
[----:B--2---:R-:W-:-:S05]  /*0080*/  IMAD.WIDE R4, R7, 0xc, R4 ;  /* 0x0000000c07047825 */ /* 0x004fca00078e0204 */
[----:B-1----:R-:W2:Y:S01]  /*0090*/  LDG.E R6, desc[UR4][R4.64] ;  /* 0x0000000404067981 */ /* 0x002ea2000c1e1900 */
[----:B---3--:R-:W-:-:S05]  /*00a0*/  IMAD.WIDE R2, R7, 0x1c, R2 ;  /* 0x0000001c07027825 */ /* 0x008fca00078e0202 */
[----:B------:R-:W3:Y:S04]  /*00b0*/  LDG.E R0, desc[UR4][R2.64] ;  /* 0x0000000402007981 */ /* 0x000ee8000c1e1900 */
[----:B------:R-:W4:Y:S01]  /*00c0*/  LDG.E R10, desc[UR4][R2.64+0xc] ;  /* 0x00000c04020a7981 */ /* 0x000f22000c1e1900 */
[----:B------:R-:W-:Y:S01]  /*00d0*/  UMOV UR6, 0x48e8a71e ;  /* 0x48e8a71e00067882 */ /* 0x000fe20000000000 */
[----:B------:R-:W-:Y:S01]  /*00e0*/  UMOV UR7, 0x40173f2e ;  /* 0x40173f2e00077882 */ /* 0x000fe20000000000 */
[----:B--2---:R-:W-:Y:S01]  /*00f0*/  FMUL R6, R6, 0.5 ;  /* 0x3f00000006067820 */ /* 0x004fe20000400000 */
[----:B---3--:R0:W-:Y:S08]  /*0100*/  F2F.F64.F32 R8, R0 ;  /* 0x0000000000087310 */ /* 0x0081f00000201800 */
[----:B----4-:R-:W1:Y:S08]  /*0110*/  F2F.F64.F32 R10, R10 ;  /* 0x0000000a000a7310 */ /* 0x010e700000201800 */
[----:B------:R-:W2:Y:S01]  /*0120*/  F2F.F64.F32 R6, R6 ;  /* 0x0000000600067310 */ /* 0x000ea20000201800 */
[----:B0-----:R-:W-:Y:S01]  /*0130*/  MOV R0, 0x160 ;  /* 0x0000016000007802 */ /* 0x001fe20000000f00 */
[----:B-1----:R-:W-:-:S11]  /*0140*/  DFMA R8, R10, UR6, R8 ;  /* 0x000000060a087c2b */ /* 0x002fd60008000008 */
[----:B--2---:R-:W-:Y:S05]  /*0150*/  CALL.REL.NOINC `($_Z10update_posPvS_$__internal_accurate_pow) ;  /* 0x0000000000787944 */ /* 0x004fea0003c00000 */
[----:B------:R-:W-:Y:S01]  /*0160*/  IMAD.MOV.U32 R10, RZ, RZ, R12 ;  /* 0x000000ffff0a7224 */ /* 0x000fe200078e000c */
[----:B------:R-:W2:Y:S01]  /*0170*/  LDG.E R0, desc[UR4][R2.64+0x4] ;  /* 0x0000040402007981 */ /* 0x000ea2000c1e1900 */
[----:B------:R-:W-:-:S03]  /*0180*/  IMAD.MOV.U32 R11, RZ, RZ, R13 ;  /* 0x000000ffff0b7224 */ /* 0x000fc600078e000d */
[----:B------:R-:W3:Y:S03]  /*0190*/  LDG.E R12, desc[UR4][R2.64+0x10] ;  /* 0x00001004020c7981 */ /* 0x000ee6000c1e1900 */
[----:B------:R-:W-:Y:S01]  /*01a0*/  DFMA R6, R6, R10, R8 ;  /* 0x0000000a0606722b */ /* 0x000fe20000000008 */
[----:B------:R-:W-:Y:S01]  /*01b0*/  UMOV UR6, 0x48e8a71e ;  /* 0x48e8a71e00067882 */ /* 0x000fe20000000000 */
[----:B------:R-:W-:Y:S01]  /*01c0*/  UMOV UR7, 0x40173f2e ;  /* 0x40173f2e00077882 */ /* 0x000fe20000000000 */
[----:B------:R-:W4:Y:S07]  /*01d0*/  LDG.E R16, desc[UR4][R2.64+0x8] ;  /* 0x0000080402107981 */ /* 0x000f2e000c1e1900 */
[----:B------:R-:W0:Y:S02]  /*01e0*/  F2F.F32.F64 R7, R6 ;  /* 0x0000000600077310 */ /* 0x000e240000301000 */
[----:B0-----:R4:W-:Y:S04]  /*01f0*/  STG.E desc[UR4][R2.64], R7 ;  /* 0x0000000702007986 */ /* 0x0019e8000c101904 */
[----:B------:R-:W5:Y:S02]  /*0200*/  LDG.E R14, desc[UR4][R4.64+0x4] ;  /* 0x00000404040e7981 */ /* 0x000f64000c1e1900 */
[----:B--2---:R-:W-:Y:S08]  /*0210*/  F2F.F64.F32 R8, R0 ;  /* 0x0000000000087310 */ /* 0x004ff00000201800 */
[----:B---3--:R-:W0:Y:S02]  /*0220*/  F2F.F64.F32 R12, R12 ;  /* 0x0000000c000c7310 */ /* 0x008e240000201800 */
[----:B0-----:R-:W-:Y:S01]  /*0230*/  DFMA R8, R12, UR6, R8 ;  /* 0x000000060c087c2b */ /* 0x001fe20008000008 */
[----:B------:R-:W2:Y:S01]  /*0240*/  LDG.E R13, desc[UR4][R2.64+0x14] ;  /* 0x00001404020d7981 */ /* 0x000ea2000c1e1900 */
[----:B-----5:R-:W-:-:S06]  /*0250*/  FMUL R14, R14, 0.5 ;  /* 0x3f0000000e0e7820 */ /* 0x020fcc0000400000 */
[----:B------:R-:W0:Y:S02]  /*0260*/  F2F.F64.F32 R14, R14 ;  /* 0x0000000e000e7310 */ /* 0x000e240000201800 */
[----:B0-----:R-:W-:-:S10]  /*0270*/  DFMA R8, R10, R14, R8 ;  /* 0x0000000e0a08722b */ /* 0x001fd40000000008 */
[----:B------:R-:W0:Y:S02]  /*0280*/  F2F.F32.F64 R9, R8 ;  /* 0x0000000800097310 */ /* 0x000e240000301000 */
[----:B0-----:R-:W-:Y:S04]  /*0290*/  STG.E desc[UR4][R2.64+0x4], R9 ;  /* 0x0000040902007986 */ /* 0x001fe8000c101904 */
[----:B------:R-:W3:Y:S02]  /*02a0*/  LDG.E R4, desc[UR4][R4.64+0x8] ;  /* 0x0000080404047981 */ /* 0x000ee4000c1e1900 */
[----:B----4-:R-:W-:Y:S08]  /*02b0*/  F2F.F64.F32 R6, R16 ;  /* 0x0000001000067310 */ /* 0x010ff00000201800 */
[----:B--2---:R-:W0:Y:S02]  /*02c0*/  F2F.F64.F32 R12, R13 ;  /* 0x0000000d000c7310 */ /* 0x004e240000201800 */
[----:B0-----:R-:W-:Y:S01]  /*02d0*/  DFMA R6, R12, UR6, R6 ;  /* 0x000000060c067c2b */ /* 0x001fe20008000006 */
[----:B---3--:R-:W-:-:S06]  /*02e0*/  FMUL R14, R4, 0.5 ;  /* 0x3f000000040e7820 */ /* 0x008fcc0000400000 */
[----:B------:R-:W0:Y:S02]  /*02f0*/  F2F.F64.F32 R14, R14 ;  /* 0x0000000e000e7310 */ /* 0x000e240000201800 */
[----:B0-----:R-:W-:-:S10]  /*0300*/  DFMA R6, R10, R14, R6 ;  /* 0x0000000e0a06722b */ /* 0x001fd40000000006 */
[----:B------:R-:W0:Y:S02]  /*0310*/  F2F.F32.F64 R7, R6 ;  /* 0x0000000600077310 */ /* 0x000e240000301000 */
[----:B0-----:R-:W-:Y:S01]  /*0320*/  STG.E desc[UR4][R2.64+0x8], R7 ;  /* 0x0000080702007986 */ /* 0x001fe2000c101904 */
[----:B------:R-:W-:Y:S05]  /*0330*/  EXIT ;  /* 0x000000000000794d */ /* 0x000fea0003800000 */
        .type           $_Z10update_posPvS_$__internal_accurate_pow,@function
        .size           $_Z10update_posPvS_$__internal_accurate_pow,(.L_x_209 - $_Z10update_posPvS_$__internal_accurate_pow)
$_Z10update_posPvS_$__internal_accurate_pow:
[----:B------:R-:W-:Y:S01]  /*0340*/  MOV R10, 0x40173f2e ;  /* 0x40173f2e000a7802 */ /* 0x000fe20000000f00 */
[----:B------:R-:W-:Y:S01]  /*0350*/  IMAD.MOV.U32 R14, RZ, RZ, 0x48e8a71e ;  /* 0x48e8a71eff0e7424 */ /* 0x000fe200078e00ff */
[----:B------:R-:W-:Y:S01]  /*0360*/  MOV R21, 0x3ed0f5d2 ;  /* 0x3ed0f5d200157802 */ /* 0x000fe20000000f00 */
[----:B------:R-:W-:Y:S01]  /*0370*/  IMAD.MOV.U32 R16, RZ, RZ, RZ ;  /* 0x000000ffff107224 */ /* 0x000fe200078e00ff */
[----:B------:R-:W-:Y:S01]  /*0380*/  LOP3.LUT R10, R10, 0x800fffff, RZ, 0xc0, !PT ;  /* 0x800fffff0a0a7812 */ /* 0x000fe200078ec0ff */
[----:B------:R-:W-:Y:S01]  /*0390*/  IMAD.MOV.U32 R20, RZ, RZ, 0x41ad3b5a ;  /* 0x41ad3b5aff147424 */ /* 0x000fe200078e00ff */
[----:B------:R-:W-:Y:S01]  /*03a0*/  UMOV UR6, 0x7d2cafe2 ;  /* 0x7d2cafe200067882 */ /* 0x000fe20000000000 */
[----:B------:R-:W-:Y:S01]  /*03b0*/  UMOV UR7, 0x3eb0f5ff ;  /* 0x3eb0f5ff00077882 */ /* 0x000fe20000000000 */
[----:B------:R-:W-:Y:S01]  /*03c0*/  LOP3.LUT R15, R10, 0x3ff00000, RZ, 0xfc, !PT ;  /* 0x3ff000000a0f7812 */ /* 0x000fe200078efcff */
[----:B------:R-:W-:Y:S01]  /*03d0*/  UMOV UR8, 0x3b39803f ;  /* 0x3b39803f00087882 */ /* 0x000fe20000000000 */
[----:B------:R-:W-:-:S02]  /*03e0*/  UMOV UR9, 0x3c7abc9e ;  /* 0x3c7abc9e00097882 */ /* 0x000fc40000000000 */
[----:B------:R-:W-:-:S13]  /*03f0*/  ISETP.GE.U32.AND P0, PT, R15, 0x3ff6a09f, PT ;  /* 0x3ff6a09f0f00780c */ /* 0x000fda0003f06070 */
[----:B------:R-:W-:-:S05]  /*0400*/  @P0 VIADD R11, R15, 0xfff00000 ;  /* 0xfff000000f0b0836 */ /* 0x000fca0000000000 */
[----:B------:R-:W-:-:S06]  /*0410*/  @P0 MOV R15, R11 ;  /* 0x0000000b000f0202 */ /* 0x000fcc0000000f00 */
[C---:B------:R-:W-:Y:S02]  /*0420*/  DADD R12, R14.reuse, 1 ;  /* 0x3ff000000e0c7429 */ /* 0x040fe40000000000 */
[----:B------:R-:W-:-:S04]  /*0430*/  DADD R14, R14, -1 ;  /* 0xbff000000e0e7429 */ /* 0x000fc80000000000 */
[----:B------:R-:W0:Y:S02]  /*0440*/  MUFU.RCP64H R17, R13 ;  /* 0x0000000d00117308 */ /* 0x000e240000001800 */
[----:B0-----:R-:W-:-:S08]  /*0450*/  DFMA R10, -R12, R16, 1 ;  /* 0x3ff000000c0a742b */ /* 0x001fd00000000110 */
[----:B------:R-:W-:-:S08]  /*0460*/  DFMA R10, R10, R10, R10 ;  /* 0x0000000a0a0a722b */ /* 0x000fd0000000000a */
[----:B------:R-:W-:-:S08]  /*0470*/  DFMA R16, R16, R10, R16 ;  /* 0x0000000a1010722b */ /* 0x000fd00000000010 */
[----:B------:R-:W-:-:S08]  /*0480*/  DMUL R10, R14, R16 ;  /* 0x000000100e0a7228 */ /* 0x000fd00000000000 */
[----:B------:R-:W-:-:S08]  /*0490*/  DFMA R10, R14, R16, R10 ;  /* 0x000000100e0a722b */ /* 0x000fd0000000000a */
[----:B------:R-:W-:Y:S02]  /*04a0*/  DMUL R18, R10, R10 ;  /* 0x0000000a0a127228 */ /* 0x000fe40000000000 */
[----:B------:R-:W-:-:S06]  /*04b0*/  DADD R22, R14, -R10 ;  /* 0x000000000e167229 */ /* 0x000fcc000000080a */
[----:B------:R-:W-:Y:S01]  /*04c0*/  DFMA R12, R18, UR6, R20 ;  /* 0x00000006120c7c2b */ /* 0x000fe20008000014 */
[----:B------:R-:W-:Y:S01]  /*04d0*/  UMOV UR6, 0x75488a3f ;  /* 0x75488a3f00067882 */ /* 0x000fe20000000000 */
[----:B------:R-:W-:Y:S01]  /*04e0*/  UMOV UR7, 0x3ef3b20a ;  /* 0x3ef3b20a00077882 */ /* 0x000fe20000000000 */
[----:B------:R-:W-:-:S05]  /*04f0*/  DADD R22, R22, R22 ;  /* 0x0000000016167229 */ /* 0x000fca0000000016 */
[----:B------:R-:W-:Y:S01]  /*0500*/  DFMA R12, R18, R12, UR6 ;  /* 0x00000006120c7e2b */ /* 0x000fe2000800000c */
[----:B------:R-:W-:Y:S01]  /*0510*/  UMOV UR6, 0xe4faecd5 ;  /* 0xe4faecd500067882 */ /* 0x000fe20000000000 */
[----:B------:R-:W-:Y:S01]  /*0520*/  UMOV UR7, 0x3f1745cd ;  /* 0x3f1745cd00077882 */ /* 0x000fe20000000000 */
[-C--:B------:R-:W-:Y:S02]  /*0530*/  DFMA R22, R14, -R10.reuse, R22 ;  /* 0x8000000a0e16722b */ /* 0x080fe40000000016 */
[----:B------:R-:W-:-:S03]  /*0540*/  DMUL R14, R10, R10 ;  /* 0x0000000a0a0e7228 */ /* 0x000fc60000000000 */
[----:B------:R-:W-:Y:S01]  /*0550*/  DFMA R12, R18, R12, UR6 ;  /* 0x00000006120c7e2b */ /* 0x000fe2000800000c */
[----:B------:R-:W-:Y:S01]  /*0560*/  UMOV UR6, 0x258a578b ;  /* 0x258a578b00067882 */ /* 0x000fe20000000000 */
[----:B------:R-:W-:Y:S01]  /*0570*/  UMOV UR7, 0x3f3c71c7 ;  /* 0x3f3c71c700077882 */ /* 0x000fe20000000000 */
[----:B------:R-:W-:-:S05]  /*0580*/  DMUL R16, R16, R22 ;  /* 0x0000001610107228 */ /* 0x000fca0000000000 */
[----:B------:R-:W-:Y:S01]  /*0590*/  DFMA R12, R18, R12, UR6 ;  /* 0x00000006120c7e2b */ /* 0x000fe2000800000c */
[----:B------:R-:W-:Y:S01]  /*05a0*/  UMOV UR6, 0x9242b910 ;  /* 0x9242b91000067882 */ /* 0x000fe20000000000 */
[----:B------:R-:W-:-:S06]  /*05b0*/  UMOV UR7, 0x3f624924 ;  /* 0x3f62492400077882 */ /* 0x000fcc0000000000 */
[----:B------:R-:W-:Y:S01]  /*05c0*/  DFMA R12, R18, R12, UR6 ;  /* 0x00000006120c7e2b */ /* 0x000fe2000800000c */
[----:B------:R-:W-:Y:S01]  /*05d0*/  UMOV UR6, 0x99999dfb ;  /* 0x99999dfb00067882 */ /* 0x000fe20000000000 */
[----:B------:R-:W-:-:S06]  /*05e0*/  UMOV UR7, 0x3f899999 ;  /* 0x3f89999900077882 */ /* 0x000fcc0000000000 */
[----:B------:R-:W-:Y:S01]  /*05f0*/  DFMA R20, R18, R12, UR6 ;  /* 0x0000000612147e2b */ /* 0x000fe2000800000c */
[----:B------:R-:W-:Y:S01]  /*0600*/  UMOV UR6, 0x55555555 ;  /* 0x5555555500067882 */ /* 0x000fe20000000000 */
[----:B------:R-:W-:-:S06]  /*0610*/  UMOV UR7, 0x3fb55555 ;  /* 0x3fb5555500077882 */ /* 0x000fcc0000000000 */
[----:B------:R-:W-:-:S08]  /*0620*/  DFMA R12, R18, R20, UR6 ;  /* 0x00000006120c7e2b */ /* 0x000fd00008000014 */
[----:B------:R-:W-:Y:S01]  /*0630*/  DADD R24, -R12, UR6 ;  /* 0x000000060c187e29 */ /* 0x000fe20008000100 */
[----:B------:R-:W-:Y:S01]  /*0640*/  UMOV UR6, 0xb9e7b0 ;  /* 0x00b9e7b000067882 */ /* 0x000fe20000000000 */
[----:B------:R-:W-:-:S06]  /*0650*/  UMOV UR7, 0x3c46a4cb ;  /* 0x3c46a4cb00077882 */ /* 0x000fcc0000000000 */
[----:B------:R-:W-:Y:S02]  /*0660*/  DFMA R22, R18, R20, R24 ;  /* 0x000000141216722b */ /* 0x000fe40000000018 */
[C---:B------:R-:W-:Y:S01]  /*0670*/  DMUL R18, R10.reuse, R14 ;  /* 0x0000000e0a127228 */ /* 0x040fe20000000000 */
[----:B------:R-:W-:Y:S01]  /*0680*/  VIADD R21, R17, 0x100000 ;  /* 0x0010000011157836 */ /* 0x000fe20000000000 */
[----:B------:R-:W-:Y:S01]  /*0690*/  DFMA R24, R10, R10, -R14 ;  /* 0x0000000a0a18722b */ /* 0x000fe2000000080e */
[----:B------:R-:W-:-:S03]  /*06a0*/  IMAD.MOV.U32 R20, RZ, RZ, R16 ;  /* 0x000000ffff147224 */ /* 0x000fc600078e0010 */
[----:B------:R-:W-:Y:S01]  /*06b0*/  DADD R22, R22, -UR6 ;  /* 0x8000000616167e29 */ /* 0x000fe20008000000 */
[----:B------:R-:W-:Y:S01]  /*06c0*/  UMOV UR6, 0x80000000 ;  /* 0x8000000000067882 */ /* 0x000fe20000000000 */
[C---:B------:R-:W-:Y:S01]  /*06d0*/  DFMA R26, R10.reuse, R14, -R18 ;  /* 0x0000000e0a1a722b */ /* 0x040fe20000000812 */
[----:B------:R-:W-:Y:S01]  /*06e0*/  UMOV UR7, 0x43300000 ;  /* 0x4330000000077882 */ /* 0x000fe20000000000 */
[----:B------:R-:W-:-:S04]  /*06f0*/  DFMA R24, R10, R20, R24 ;  /* 0x000000140a18722b */ /* 0x000fc80000000018 */
[----:B------:R-:W-:Y:S02]  /*0700*/  DADD R20, R12, R22 ;  /* 0x000000000c147229 */ /* 0x000fe40000000016 */
[----:B------:R-:W-:-:S06]  /*0710*/  DFMA R26, R16, R14, R26 ;  /* 0x0000000e101a722b */ /* 0x000fcc000000001a */
[----:B------:R-:W-:Y:S02]  /*0720*/  DMUL R14, R20, R18 ;  /* 0x00000012140e7228 */ /* 0x000fe40000000000 */
[----:B------:R-:W-:Y:S02]  /*0730*/  DFMA R24, R10, R24, R26 ;  /* 0x000000180a18722b */ /* 0x000fe4000000001a */
[----:B------:R-:W-:-:S04]  /*0740*/  DADD R26, R12, -R20 ;  /* 0x000000000c1a7229 */ /* 0x000fc80000000814 */
[----:B------:R-:W-:-:S04]  /*0750*/  DFMA R12, R20, R18, -R14 ;  /* 0x00000012140c722b */ /* 0x000fc8000000080e */
[----:B------:R-:W-:-:S04]  /*0760*/  DADD R26, R22, R26 ;  /* 0x00000000161a7229 */ /* 0x000fc8000000001a */
[----:B------:R-:W-:-:S08]  /*0770*/  DFMA R12, R20, R24, R12 ;  /* 0x00000018140c722b */ /* 0x000fd0000000000c */
[----:B------:R-:W-:-:S08]  /*0780*/  DFMA R26, R26, R18, R12 ;  /* 0x000000121a1a722b */ /* 0x000fd0000000000c */
[----:B------:R-:W-:-:S08]  /*0790*/  DADD R18, R14, R26 ;  /* 0x000000000e127229 */ /* 0x000fd0000000001a */
[--C-:B------:R-:W-:Y:S02]  /*07a0*/  DADD R12, R10, R18.reuse ;  /* 0x000000000a0c7229 */ /* 0x100fe40000000012 */
[----:B------:R-:W-:-:S06]  /*07b0*/  DADD R14, R14, -R18 ;  /* 0x000000000e0e7229 */ /* 0x000fcc0000000812 */
[----:B------:R-:W-:Y:S02]  /*07c0*/  DADD R10, R10, -R12 ;  /* 0x000000000a0a7229 */ /* 0x000fe4000000080c */
[----:B------:R-:W-:-:S06]  /*07d0*/  DADD R14, R26, R14 ;  /* 0x000000001a0e7229 */ /* 0x000fcc000000000e */
[----:B------:R-:W-:Y:S01]  /*07e0*/  DADD R10, R18, R10 ;  /* 0x00000000120a7229 */ /* 0x000fe2000000000a */
[----:B------:R-:W-:-:S07]  /*07f0*/  MOV R18, 0x401 ;  /* 0x0000040100127802 */ /* 0x000fce0000000f00 */
[----:B------:R-:W-:Y:S01]  /*0800*/  DADD R10, R14, R10 ;  /* 0x000000000e0a7229 */ /* 0x000fe2000000000a */
[C---:B------:R-:W-:Y:S02]  /*0810*/  VIADD R14, R18.reuse, 0xfffffc01 ;  /* 0xfffffc01120e7836 */ /* 0x040fe40000000000 */
[----:B------:R-:W-:Y:S02]  /*0820*/  HFMA2 R15, -RZ, RZ, 3.59375, 0 ;  /* 0x43300000ff0f7431 */ /* 0x000fe400000001ff */
[----:B------:R-:W-:-:S03]  /*0830*/  @P0 VIADD R14, R18, 0xfffffc02 ;  /* 0xfffffc02120e0836 */ /* 0x000fc60000000000 */
[----:B------:R-:W-:Y:S02]  /*0840*/  DADD R16, R16, R10 ;  /* 0x0000000010107229 */ /* 0x000fe4000000000a */
[----:B------:R-:W-:-:S06]  /*0850*/  LOP3.LUT R14, R14, 0x80000000, RZ, 0x3c, !PT ;  /* 0x800000000e0e7812 */ /* 0x000fcc00078e3cff */
[----:B------:R-:W-:Y:S01]  /*0860*/  DADD R14, R14, -UR6 ;  /* 0x800000060e0e7e29 */ /* 0x000fe20008000000 */
[----:B------:R-:W-:Y:S01]  /*0870*/  UMOV UR6, 0xfefa39ef ;  /* 0xfefa39ef00067882 */ /* 0x000fe20000000000 */
[----:B------:R-:W-:Y:S01]  /*0880*/  DADD R18, R12, R16 ;  /* 0x000000000c127229 */ /* 0x000fe20000000010 */
[----:B------:R-:W-:-:S07]  /*0890*/  UMOV UR7, 0x3fe62e42 ;  /* 0x3fe62e4200077882 */ /* 0x000fce0000000000 */
[--C-:B------:R-:W-:Y:S02]  /*08a0*/  DFMA R10, R14, UR6, R18.reuse ;  /* 0x000000060e0a7c2b */ /* 0x100fe40008000012 */
[----:B------:R-:W-:-:S06]  /*08b0*/  DADD R12, R12, -R18 ;  /* 0x000000000c0c7229 */ /* 0x000fcc0000000812 */
[----:B------:R-:W-:Y:S02]  /*08c0*/  DFMA R20, R14, -UR6, R10 ;  /* 0x800000060e147c2b */ /* 0x000fe4000800000a */
[----:B------:R-:W-:-:S06]  /*08d0*/  DADD R12, R16, R12 ;  /* 0x00000000100c7229 */ /* 0x000fcc000000000c */
[----:B------:R-:W-:-:S08]  /*08e0*/  DADD R20, -R18, R20 ;  /* 0x0000000012147229 */ /* 0x000fd00000000114 */
[----:B------:R-:W-:-:S08]  /*08f0*/  DADD R12, R12, -R20 ;  /* 0x000000000c0c7229 */ /* 0x000fd00000000814 */
[----:B------:R-:W-:-:S08]  /*0900*/  DFMA R12, R14, UR8, R12 ;  /* 0x000000080e0c7c2b */ /* 0x000fd0000800000c */
[----:B------:R-:W-:-:S08]  /*0910*/  DADD R14, R10, R12 ;  /* 0x000000000a0e7229 */ /* 0x000fd0000000000c */
[----:B------:R-:W-:Y:S02]  /*0920*/  DADD R16, R10, -R14 ;  /* 0x000000000a107229 */ /* 0x000fe4000000080e */
[----:B------:R-:W-:-:S06]  /*0930*/  DMUL R10, R14, 2 ;  /* 0x400000000e0a7828 */ /* 0x000fcc0000000000 */
[----:B------:R-:W-:Y:S02]  /*0940*/  DADD R16, R12, R16 ;  /* 0x000000000c107229 */ /* 0x000fe40000000010 */
[----:B------:R-:W-:-:S08]  /*0950*/  DFMA R14, R14, 2, -R10 ;  /* 0x400000000e0e782b */ /* 0x000fd0000000080a */
[----:B------:R-:W-:Y:S01]  /*0960*/  DFMA R16, R16, 2, R14 ;  /* 0x400000001010782b */ /* 0x000fe2000000000e */
[----:B------:R-:W-:Y:S02]  /*0970*/  IMAD.MOV.U32 R14, RZ, RZ, 0x652b82fe ;  /* 0x652b82feff0e7424 */ /* 0x000fe400078e00ff */
[----:B------:R-:W-:-:S05]  /*0980*/  IMAD.MOV.U32 R15, RZ, RZ, 0x3ff71547 ;  /* 0x3ff71547ff0f7424 */ /* 0x000fca00078e00ff */
[----:B------:R-:W-:-:S08]  /*0990*/  DADD R12, R10, R16 ;  /* 0x000000000a0c7229 */ /* 0x000fd00000000010 */
[----:B------:R-:W-:Y:S02]  /*09a0*/  DFMA R14, R12, R14, 6.75539944105574400000e+15 ;  /* 0x433800000c0e742b */ /* 0x000fe4000000000e */
[----:B------:R-:W-:Y:S01]  /*09b0*/  FSETP.GEU.AND P0, PT, |R13|, 4.1917929649353027344, PT ;  /* 0x4086232b0d00780b */ /* 0x000fe20003f0e200 */
[----:B------:R-:W-:-:S05]  /*09c0*/  DADD R10, R10, -R12 ;  /* 0x000000000a0a7229 */ /* 0x000fca000000080c */
[----:B------:R-:W-:-:S03]  /*09d0*/  DADD R18, R14, -6.75539944105574400000e+15 ;  /* 0xc33800000e127429 */ /* 0x000fc60000000000 */
[----:B------:R-:W-:-:S05]  /*09e0*/  DADD R16, R16, R10 ;  /* 0x0000000010107229 */ /* 0x000fca000000000a */
[----:B------:R-:W-:Y:S01]  /*09f0*/  DFMA R20, R18, -UR6, R12 ;  /* 0x8000000612147c2b */ /* 0x000fe2000800000c */
[----:B------:R-:W-:Y:S01]  /*0a00*/  UMOV UR6, 0x3b39803f ;  /* 0x3b39803f00067882 */ /* 0x000fe20000000000 */
[----:B------:R-:W-:-:S06]  /*0a10*/  UMOV UR7, 0x3c7abc9e ;  /* 0x3c7abc9e00077882 */ /* 0x000fcc0000000000 */
[----:B------:R-:W-:Y:S01]  /*0a20*/  DFMA R18, R18, -UR6, R20 ;  /* 0x8000000612127c2b */ /* 0x000fe20008000014 */
[----:B------:R-:W-:Y:S01]  /*0a30*/  UMOV UR6, 0x69ce2bdf ;  /* 0x69ce2bdf00067882 */ /* 0x000fe20000000000 */
[----:B------:R-:W-:Y:S01]  /*0a40*/  MOV R20, 0xfca213ea ;  /* 0xfca213ea00147802 */ /* 0x000fe20000000f00 */
[----:B------:R-:W-:Y:S01]  /*0a50*/  IMAD.MOV.U32 R21, RZ, RZ, 0x3e928af3 ;  /* 0x3e928af3ff157424 */ /* 0x000fe200078e00ff */
[----:B------:R-:W-:-:S05]  /*0a60*/  UMOV UR7, 0x3e5ade15 ;  /* 0x3e5ade1500077882 */ /* 0x000fca0000000000 */
[----:B------:R-:W-:Y:S01]  /*0a70*/  DFMA R20, R18, UR6, R20 ;  /* 0x0000000612147c2b */ /* 0x000fe20008000014 */
        /* <DEDUP_REMOVED lines=24> */
[----:B------:R-:W-:-:S08]  /*0c00*/  DFMA R20, R18, R20, 1 ;  /* 0x3ff000001214742b */ /* 0x000fd00000000014 */
[----:B------:R-:W-:-:S10]  /*0c10*/  DFMA R18, R18, R20, 1 ;  /* 0x3ff000001212742b */ /* 0x000fd40000000014 */
[----:B------:R-:W-:Y:S01]  /*0c20*/  LEA R11, R14, R19, 0x14 ;  /* 0x000000130e0b7211 */ /* 0x000fe200078ea0ff */
[----:B------:R-:W-:Y:S01]  /*0c30*/  IMAD.MOV.U32 R10, RZ, RZ, R18 ;  /* 0x000000ffff0a7224 */ /* 0x000fe200078e0012 */
[----:B------:R-:W-:Y:S06]  /*0c40*/  @!P0 BRA `(.L_x_1) ;  /* 0x0000000000348947 */ /* 0x000fec0003800000 */
[----:B------:R-:W-:Y:S01]  /*0c50*/  FSETP.GEU.AND P1, PT, |R13|, 4.2275390625, PT ;  /* 0x408748000d00780b */ /* 0x000fe20003f2e200 */
[C---:B------:R-:W-:Y:S02]  /*0c60*/  DADD R10, R12.reuse, +INF ;  /* 0x7ff000000c0a7429 */ /* 0x040fe40000000000 */
[----:B------:R-:W-:-:S08]  /*0c70*/  DSETP.GEU.AND P0, PT, R12, RZ, PT ;  /* 0x000000ff0c00722a */ /* 0x000fd00003f0e000 */
[----:B------:R-:W-:Y:S02]  /*0c80*/  FSEL R10, R10, RZ, P0 ;  /* 0x000000ff0a0a7208 */ /* 0x000fe40000000000 */
[----:B------:R-:W-:Y:S01]  /*0c90*/  FSEL R11, R11, RZ, P0 ;  /* 0x000000ff0b0b7208 */ /* 0x000fe20000000000 */
[----:B------:R-:W-:Y:S06]  /*0ca0*/  @P1 BRA `(.L_x_1) ;  /* 0x00000000001c1947 */ /* 0x000fec0003800000 */
[----:B------:R-:W-:-:S04]  /*0cb0*/  LEA.HI R10, R14, R14, RZ, 0x1 ;  /* 0x0000000e0e0a7211 */ /* 0x000fc800078f08ff */
[----:B------:R-:W-:-:S04]  /*0cc0*/  SHF.R.S32.HI R11, RZ, 0x1, R10 ;  /* 0x00000001ff0b7819 */ /* 0x000fc8000001140a */
[----:B------:R-:W-:Y:S01]  /*0cd0*/  IADD3 R10, PT, PT, R14, -R11, RZ ;  /* 0x8000000b0e0a7210 */ /* 0x000fe20007ffe0ff */
[----:B------:R-:W-:-:S03]  /*0ce0*/  IMAD R19, R11, 0x100000, R19 ;  /* 0x001000000b137824 */ /* 0x000fc600078e0213 */
[----:B------:R-:W-:Y:S02]  /*0cf0*/  LEA R11, R10, 0x3ff00000, 0x14 ;  /* 0x3ff000000a0b7811 */ /* 0x000fe400078ea0ff */
[----:B------:R-:W-:-:S06]  /*0d00*/  MOV R10, RZ ;  /* 0x000000ff000a7202 */ /* 0x000fcc0000000f00 */
[----:B------:R-:W-:-:S11]  /*0d10*/  DMUL R10, R18, R10 ;  /* 0x0000000a120a7228 */ /* 0x000fd60000000000 */
.L_x_1:
[----:B------:R-:W-:Y:S02]  /*0d20*/  DFMA R16, R16, R10, R10 ;  /* 0x0000000a1010722b */ /* 0x000fe4000000000a */
[----:B------:R-:W-:-:S08]  /*0d30*/  DSETP.NEU.AND P0, PT, |R10|, +INF , PT ;  /* 0x7ff000000a00742a */ /* 0x000fd00003f0d200 */
[----:B------:R-:W-:Y:S01]  /*0d40*/  FSEL R12, R10, R16, !P0 ;  /* 0x000000100a0c7208 */ /* 0x000fe20004000000 */
[----:B------:R-:W-:Y:S01]  /*0d50*/  IMAD.MOV.U32 R10, RZ, RZ, R0 ;  /* 0x000000ffff0a7224 */ /* 0x000fe200078e0000 */
[----:B------:R-:W-:Y:S02]  /*0d60*/  FSEL R13, R11, R17, !P0 ;  /* 0x000000110b0d7208 */ /* 0x000fe40004000000 */
[----:B------:R-:W-:-:S04]  /*0d70*/  MOV R11, 0x0 ;  /* 0x00000000000b7802 */ /* 0x000fc80000000f00 */
[----:B------:R-:W-:Y:S05]  /*0d80*/  RET.REL.NODEC R10 `(_Z10update_posPvS_) ;  /* 0xfffffff00a9c7950 */ /* 0x000fea0003c3ffff */
.L_x_2:
        /* <DEDUP_REMOVED lines=15> */
.L_x_209:


//--------------------- .text._Z16calculate_forcesPvS_ --------------------------
	.section	.text._Z16calculate_forcesPvS_,"ax",@progbits
	.align	128
        .global         _Z16calculate_forcesPvS_
        .type           _Z16calculate_forcesPvS_,@function
        .size           _Z16calculate_forcesPvS_,(.L_x_212 - _Z16calculate_forcesPvS_)
        .other          _Z16calculate_forcesPvS_,@"STO_CUDA_ENTRY STV_DEFAULT"
_Z16calculate_forcesPvS_:
.text._Z16calculate_forcesPvS_:
[----:B------:R-:W-:Y:S01]  /*0000*/  LDC R1, c[0x0][0x37c] ;  /* 0x0000df00ff017b82 */ /* 0x000fe20000000800 */
[----:B------:R-:W0:Y:S07]  /*0010*/  S2R R5, SR_TID.X ;  /* 0x0000000000057919 */ /* 0x000e2e0000002100 */
[----:B------:R-:W0:Y:S01]  /*0020*/  S2UR UR4, SR_CTAID.X ;  /* 0x00000000000479c3 */ /* 0x000e220000002500 */
[----:B------:R-:W1:Y:S07]  /*0030*/  LDCU.64 UR8, c[0x0][0x358] ;  /* 0x00006b00ff0877ac */ /* 0x000e6e0008000a00 */
[----:B------:R-:W0:Y:S08]  /*0040*/  LDC R8, c[0x0][0x360] ;  /* 0x0000d800ff087b82 */ /* 0x000e300000000800 */
[----:B------:R-:W2:Y:S01]  /*0050*/  LDC.64 R2, c[0x0][0x380] ;  /* 0x0000e000ff027b82 */ /* 0x000ea20000000a00 */
[----:B0-----:R-:W-:-:S04]  /*0060*/  IMAD R7, R8, UR4, R5 ;  /* 0x0000000408077c24 */ /* 0x001fc8000f8e0205 */
[----:B--2---:R-:W-:-:S05]  /*0070*/  IMAD.WIDE R2, R7, 0x1c, R2 ;  /* 0x0000001c07027825 */ /* 0x004fca00078e0202 */
[----:B-1----:R0:W5:Y:S04]  /*0080*/  LDG.E R9, desc[UR8][R2.64] ;  /* 0x0000000802097981 */ /* 0x002168000c1e1900 */
[----:B------:R0:W5:Y:S04]  /*0090*/  LDG.E R10, desc[UR8][R2.64+0x4] ;  /* 0x00000408020a7981 */ /* 0x000168000c1e1900 */
[----:B------:R0:W5:Y:S04]  /*00a0*/  LDG.E R11, desc[UR8][R2.64+0x8] ;  /* 0x00000808020b7981 */ /* 0x000168000c1e1900 */
[----:B------:R0:W5:Y:S01]  /*00b0*/  LDG.E.U8 R12, desc[UR8][R2.64+0x18] ;  /* 0x00001808020c7981 */ /* 0x000162000c1e1100 */
[----:B------:R-:W-:-:S02]  /*00c0*/  MOV R0, 0x400 ;  /* 0x0000040000007802 */ /* 0x000fc40000000f00 */
[----:B------:R-:W-:Y:S01]  /*00d0*/  CS2R R34, SRZ ;  /* 0x0000000000227805 */ /* 0x000fe2000001ff00 */
[----:B------:R-:W-:Y:S01]  /*00e0*/  UMOV UR4, URZ ;  /* 0x000000ff00047c82 */ /* 0x000fe20008000000 */
[----:B------:R-:W1:Y:S02]  /*00f0*/  S2R R13, SR_CgaCtaId ;  /* 0x00000000000d7919 */ /* 0x000e640000008800 */
[----:B-1----:R-:W-:Y:S01]  /*0100*/  LEA R0, R13, R0, 0x18 ;  /* 0x000000000d007211 */ /* 0x002fe200078ec0ff */
[----:B------:R-:W-:-:S04]  /*0110*/  IMAD.MOV.U32 R13, RZ, RZ, RZ ;  /* 0x000000ffff0d7224 */ /* 0x000fc800078e00ff */
[----:B0-----:R-:W-:-:S07]  /*0120*/  IMAD R36, R5, 0x1c, R0 ;  /* 0x0000001c05247824 */ /* 0x001fce00078e0200 */
.L_x_34:
[----:B0-2---:R-:W0:Y:S01]  /*0130*/  LDC.64 R2, c[0x0][0x380] ;  /* 0x0000e000ff027b82 */ /* 0x005e220000000a00 */
[----:B------:R-:W-:-:S04]  /*0140*/  IMAD R15, R8, UR4, R5 ;  /* 0x00000004080f7c24 */ /* 0x000fc8000f8e0205 */
[----:B0-----:R-:W-:-:S05]  /*0150*/  IMAD.WIDE.U32 R2, R15, 0x1c, R2 ;  /* 0x0000001c0f027825 */ /* 0x001fca00078e0002 */
[----:B------:R-:W2:Y:S04]  /*0160*/  LDG.E R15, desc[UR8][R2.64] ;  /* 0x00000008020f7981 */ /* 0x000ea8000c1e1900 */
[----:B---3--:R-:W3:Y:S04]  /*0170*/  LDG.E R17, desc[UR8][R2.64+0x4] ;  /* 0x0000040802117981 */ /* 0x008ee8000c1e1900 */
[----:B----4-:R-:W4:Y:S04]  /*0180*/  LDG.E R19, desc[UR8][R2.64+0x8] ;  /* 0x0000080802137981 */ /* 0x010f28000c1e1900 */
[----:B------:R-:W4:Y:S04]  /*0190*/  LDG.E R23, desc[UR8][R2.64+0xc] ;  /* 0x00000c0802177981 */ /* 0x000f28000c1e1900 */
[----:B------:R-:W4:Y:S04]  /*01a0*/  LDG.E R25, desc[UR8][R2.64+0x10] ;  /* 0x0000100802197981 */ /* 0x000f28000c1e1900 */
[----:B------:R-:W4:Y:S04]  /*01b0*/  LDG.E R27, desc[UR8][R2.64+0x14] ;  /* 0x00001408021b7981 */ /* 0x000f28000c1e1900 */
[----:B------:R-:W4:Y:S01]  /*01c0*/  LDG.E R29, desc[UR8][R2.64+0x18] ;  /* 0x00001808021d7981 */ /* 0x000f22000c1e1900 */
[----:B------:R-:W-:Y:S01]  /*01d0*/  UIADD3 UR4, UPT, UPT, UR4, 0x1, URZ ;  /* 0x0000000104047890 */ /* 0x000fe2000fffe0ff */
[----:B------:R-:W-:-:S03]  /*01e0*/  UMOV UR5, URZ ;  /* 0x000000ff00057c82 */ /* 0x000fc60008000000 */
[----:B------:R-:W-:Y:S01]  /*01f0*/  UISETP.NE.AND UP0, UPT, UR4, 0x28, UPT ;  /* 0x000000280400788c */ /* 0x000fe2000bf05270 */
[----:B--2---:R0:W-:Y:S04]  /*0200*/  STS [R36], R15 ;  /* 0x0000000f24007388 */ /* 0x0041e80000000800 */
[----:B---3--:R0:W-:Y:S04]  /*0210*/  STS [R36+0x4], R17 ;  /* 0x0000041124007388 */ /* 0x0081e80000000800 */
[----:B----4-:R0:W-:Y:S04]  /*0220*/  STS [R36+0x8], R19 ;  /* 0x0000081324007388 */ /* 0x0101e80000000800 */
[----:B------:R0:W-:Y:S04]  /*0230*/  STS [R36+0xc], R23 ;  /* 0x00000c1724007388 */ /* 0x0001e80000000800 */
[----:B------:R0:W-:Y:S04]  /*0240*/  STS [R36+0x10], R25 ;  /* 0x0000101924007388 */ /* 0x0001e80000000800 */
[----:B------:R0:W-:Y:S04]  /*0250*/  STS [R36+0x14], R27 ;  /* 0x0000141b24007388 */ /* 0x0001e80000000800 */
[----:B------:R0:W-:Y:S01]  /*0260*/  STS [R36+0x18], R29 ;  /* 0x0000181d24007388 */ /* 0x0001e20000000800 */
[----:B-1----:R-:W-:Y:S06]  /*0270*/  BAR.SYNC.DEFER_BLOCKING 0x0 ;  /* 0x0000000000007b1d */ /* 0x002fec0000010000 */
.L_x_33:
[----:B-1----:R-:W1:Y:S01]  /*0280*/  S2UR UR7, SR_CgaCtaId ;  /* 0x00000000000779c3 */ /* 0x002e620000008800 */
[----:B------:R-:W-:Y:S01]  /*0290*/  UMOV UR6, 0x400 ;  /* 0x0000040000067882 */ /* 0x000fe20000000000 */
[----:B-----5:R-:W-:Y:S01]  /*02a0*/  ISETP.NE.AND P3, PT, R12, RZ, PT ;  /* 0x000000ff0c00720c */ /* 0x020fe20003f65270 */
[----:B------:R-:W-:Y:S01]  /*02b0*/  BSSY.RECONVERGENT B0, `(.L_x_3) ;  /* 0x000001c000007945 */ /* 0x000fe20003800200 */
[----:B------:R-:W-:Y:S01]  /*02c0*/  IMAD.MOV.U32 R6, RZ, RZ, RZ ;  /* 0x000000ffff067224 */ /* 0x000fe200078e00ff */
[----:B-1----:R-:W-:-:S04]  /*02d0*/  ULEA UR6, UR7, UR6, 0x18 ;  /* 0x0000000607067291 */ /* 0x002fc8000f8ec0ff */
[----:B------:R-:W-:Y:S02]  /*02e0*/  UIMAD UR6, UR5, 0x1c, UR6 ;  /* 0x0000001c050678a4 */ /* 0x000fe4000f8e0206 */
[----:B------:R-:W-:-:S06]  /*02f0*/  UIADD3 UR5, UPT, UPT, UR5, 0x1, URZ ;  /* 0x0000000105057890 */ /* 0x000fcc000fffe0ff */
[----:B------:R-:W-:Y:S01]  /*0300*/  ISETP.NE.AND P1, PT, R8, UR5, PT ;  /* 0x0000000508007c0c */ /* 0x000fe2000bf25270 */
[----:B--2---:R-:W1:Y:S04]  /*0310*/  LDS R3, [UR6+0x4] ;  /* 0x00000406ff037984 */ /* 0x004e680008000800 */
[----:B------:R-:W2:Y:S04]  /*0320*/  LDS R2, [UR6] ;  /* 0x00000006ff027984 */ /* 0x000ea80008000800 */
[----:B---3--:R-:W3:Y:S04]  /*0330*/  LDS R4, [UR6+0x8] ;  /* 0x00000806ff047984 */ /* 0x008ee80008000800 */
[----:B----4-:R-:W4:Y:S01]  /*0340*/  LDS.U8 R14, [UR6+0x18] ;  /* 0x00001806ff0e7984 */ /* 0x010f220008000000 */
[----:B-1----:R-:W-:Y:S01]  /*0350*/  FADD R0, -R10, R3 ;  /* 0x000000030a007221 */ /* 0x002fe20000000100 */
[----:B--2---:R-:W-:-:S03]  /*0360*/  FADD R2, -R9, R2 ;  /* 0x0000000209027221 */ /* 0x004fc60000000100 */
[----:B0-----:R-:W-:Y:S01]  /*0370*/  FMUL R15, R0, R0 ;  /* 0x00000000000f7220 */ /* 0x001fe20000400000 */
[----:B---3--:R-:W-:-:S03]  /*0380*/  FADD R3, -R11, R4 ;  /* 0x000000040b037221 */ /* 0x008fc60000000100 */
[----:B------:R-:W-:Y:S01]  /*0390*/  FFMA R4, R2, R2, R15 ;  /* 0x0000000202047223 */ /* 0x000fe2000000000f */
[----:B----4-:R-:W-:-:S03]  /*03a0*/  ISETP.NE.AND P2, PT, R14, RZ, PT ;  /* 0x000000ff0e00720c */ /* 0x010fc60003f45270 */
[----:B------:R-:W-:-:S04]  /*03b0*/  FFMA R26, R3, R3, R4 ;  /* 0x00000003031a7223 */ /* 0x000fc80000000004 */
[----:B------:R0:W1:Y:S01]  /*03c0*/  MUFU.RSQ R15, R26 ;  /* 0x0000001a000f7308 */ /* 0x0000620000001400 */
[----:B------:R-:W-:-:S05]  /*03d0*/  VIADD R4, R26, 0xf3000000 ;  /* 0xf30000001a047836 */ /* 0x000fca0000000000 */
[----:B------:R-:W-:Y:S01]  /*03e0*/  ISETP.GT.U32.AND P0, PT, R4, 0x727fffff, PT ;  /* 0x727fffff0400780c */ /* 0x000fe20003f04070 */
[----:B------:R-:W-:-:S12]  /*03f0*/  @!P2 BRA P3, `(.L_x_4) ;  /* 0x00000000001ca947 */ /* 0x000fd80001800000 */
[----:B------:R-:W-:Y:S01]  /*0400*/  ISETP.NE.AND P2, PT, R14, RZ, PT ;  /* 0x000000ff0e00720c */ /* 0x000fe20003f45270 */
[----:B------:R-:W-:-:S03]  /*0410*/  HFMA2 R6, -RZ, RZ, 0, 5.9604644775390625e-08 ;  /* 0x00000001ff067431 */ /* 0x000fc600000001ff */
[----:B------:R-:W-:-:S13]  /*0420*/  ISETP.EQ.AND P3, PT, R12, RZ, P2 ;  /* 0x000000ff0c00720c */ /* 0x000fda0001762270 */
[----:B------:R-:W-:Y:S01]  /*0430*/  @!P3 IMAD.MOV.U32 R4, RZ, RZ, 0x3 ;  /* 0x00000003ff04b424 */ /* 0x000fe200078e00ff */
[----:B------:R-:W-:-:S04]  /*0440*/  @!P3 ISETP.NE.AND P4, PT, R12, RZ, PT ;  /* 0x000000ff0c00b20c */ /* 0x000fc80003f85270 */
[----:B------:R-:W-:-:S04]  /*0450*/  @!P3 SEL R4, R4, 0x2, !P2 ;  /* 0x000000020404b807 */ /* 0x000fc80005000000 */
[----:B------:R-:W-:-:S07]  /*0460*/  @!P3 SEL R6, R4, 0x3, P4 ;  /* 0x000000030406b807 */ /* 0x000fce0002000000 */
.L_x_4:
[----:B------:R-:W-:Y:S05]  /*0470*/  BSYNC.RECONVERGENT B0 ;  /* 0x0000000000007941 */ /* 0x000fea0003800200 */
.L_x_3:
[----:B------:R-:W-:Y:S04]  /*0480*/  BSSY.RECONVERGENT B0, `(.L_x_5) ;  /* 0x0000009000007945 */ /* 0x000fe80003800200 */
[----:B------:R-:W-:Y:S05]  /*0490*/  @!P0 BRA `(.L_x_6) ;  /* 0x00000000000c8947 */ /* 0x000fea0003800000 */
[----:B------:R-:W-:-:S07]  /*04a0*/  MOV R19, 0x4c0 ;  /* 0x000004c000137802 */ /* 0x000fce0000000f00 */
[----:B01----:R-:W-:Y:S05]  /*04b0*/  CALL.REL.NOINC `($__internal_1_$__cuda_sm20_sqrt_rn_f32_slowpath) ;  /* 0x0000001400947944 */ /* 0x003fea0003c00000 */
[----:B------:R-:W-:Y:S05]  /*04c0*/  BRA `(.L_x_7) ;  /* 0x0000000000107947 */ /* 0x000fea0003800000 */
.L_x_6:
[----:B-1----:R-:W-:Y:S01]  /*04d0*/  FMUL.FTZ R37, R26, R15 ;  /* 0x0000000f1a257220 */ /* 0x002fe20000410000 */
[----:B------:R-:W-:-:S03]  /*04e0*/  FMUL.FTZ R14, R15, 0.5 ;  /* 0x3f0000000f0e7820 */ /* 0x000fc60000410000 */
[----:B------:R-:W-:-:S04]  /*04f0*/  FFMA R4, -R37, R37, R26 ;  /* 0x0000002525047223 */ /* 0x000fc8000000011a */
[----:B------:R-:W-:-:S07]  /*0500*/  FFMA R37, R4, R14, R37 ;  /* 0x0000000e04257223 */ /* 0x000fce0000000025 */
.L_x_7:
[----:B------:R-:W-:Y:S05]  /*0510*/  BSYNC.RECONVERGENT B0 ;  /* 0x0000000000007941 */ /* 0x000fea0003800200 */
.L_x_5:
[----:B------:R-:W-:Y:S01]  /*0520*/  ISETP.GT.AND P0, PT, R6, 0x1, PT ;  /* 0x000000010600780c */ /* 0x000fe20003f04270 */
[----:B------:R1:W2:Y:S01]  /*0530*/  F2F.F64.F32 R14, R26 ;  /* 0x0000001a000e7310 */ /* 0x0002a20000201800 */
[----:B------:R-:W-:Y:S01]  /*0540*/  BSSY.RECONVERGENT B0, `(.L_x_8) ;  /* 0x0000019000007945 */ /* 0x000fe20003800200 */
[----:B------:R-:W-:Y:S02]  /*0550*/  IMAD.MOV.U32 R22, RZ, RZ, 0x3930b465 ;  /* 0x3930b465ff167424 */ /* 0x000fe400078e00ff */
[----:B------:R-:W-:-:S04]  /*0560*/  IMAD.MOV.U32 R23, RZ, RZ, 0x402a1825 ;  /* 0x402a1825ff177424 */ /* 0x000fc800078e00ff */
[----:B------:R1:W3:Y:S04]  /*0570*/  F2F.F64.F32 R24, R37 ;  /* 0x0000002500187310 */ /* 0x0002e80000201800 */
[----:B------:R-:W-:Y:S05]  /*0580*/  @P0 BRA `(.L_x_9) ;  /* 0x0000000000240947 */ /* 0x000fea0003800000 */
[----:B------:R-:W-:Y:S01]  /*0590*/  ISETP.NE.AND P0, PT, R6, RZ, PT ;  /* 0x000000ff0600720c */ /* 0x000fe20003f05270 */
[----:B------:R-:W-:Y:S01]  /*05a0*/  IMAD.MOV.U32 R16, RZ, RZ, 0x47a8000 ;  /* 0x047a8000ff107424 */ /* 0x000fe200078e00ff */
[----:B------:R-:W-:Y:S01]  /*05b0*/  MOV R18, 0x47a8000 ;  /* 0x047a800000127802 */ /* 0x000fe20000000f00 */
[----:B------:R-:W-:Y:S02]  /*05c0*/  IMAD.MOV.U32 R17, RZ, RZ, 0x43008ca5 ;  /* 0x43008ca5ff117424 */ /* 0x000fe400078e00ff */
[----:B------:R-:W-:-:S08]  /*05d0*/  IMAD.MOV.U32 R19, RZ, RZ, 0x42f08ca5 ;  /* 0x42f08ca5ff137424 */ /* 0x000fd000078e00ff */
[----:B------:R-:W-:Y:S05]  /*05e0*/  @!P0 BRA `(.L_x_10) ;  /* 0x0000000000388947 */ /* 0x000fea0003800000 */
[----:B------:R-:W-:Y:S02]  /*05f0*/  IMAD.MOV.U32 R22, RZ, RZ, -0x5f343dd6 ;  /* 0xa0cbc22aff167424 */ /* 0x000fe400078e00ff */
[----:B------:R-:W-:Y:S01]  /*0600*/  IMAD.MOV.U32 R23, RZ, RZ, 0x4013cc5a ;  /* 0x4013cc5aff177424 */ /* 0x000fe200078e00ff */
[----:B------:R-:W-:Y:S06]  /*0610*/  BRA `(.L_x_10) ;  /* 0x00000000002c7947 */ /* 0x000fec0003800000 */
.L_x_9:
[----:B------:R-:W-:-:S13]  /*0620*/  ISETP.NE.AND P0, PT, R6, 0x2, PT ;  /* 0x000000020600780c */ /* 0x000fda0003f05270 */
[----:B------:R-:W-:Y:S01]  /*0630*/  @P0 IMAD.MOV.U32 R18, RZ, RZ, 0x47a8000 ;  /* 0x047a8000ff120424 */ /* 0x000fe200078e00ff */
[----:B------:R-:W-:Y:S01]  /*0640*/  @P0 MOV R19, 0x43008ca5 ;  /* 0x43008ca500130802 */ /* 0x000fe20000000f00 */
[----:B------:R-:W-:Y:S01]  /*0650*/  @P0 IMAD.MOV.U32 R16, RZ, RZ, 0x47a8000 ;  /* 0x047a8000ff100424 */ /* 0x000fe200078e00ff */
[----:B------:R-:W-:Y:S01]  /*0660*/  @!P0 MOV R18, 0x47a8000 ;  /* 0x047a800000128802 */ /* 0x000fe20000000f00 */
[----:B------:R-:W-:Y:S02]  /*0670*/  @P0 IMAD.MOV.U32 R17, RZ, RZ, 0x43008ca5 ;  /* 0x43008ca5ff110424 */ /* 0x000fe400078e00ff */
[----:B------:R-:W-:Y:S02]  /*0680*/  @!P0 IMAD.MOV.U32 R22, RZ, RZ, -0x5f343dd6 ;  /* 0xa0cbc22aff168424 */ /* 0x000fe400078e00ff */
[----:B------:R-:W-:Y:S02]  /*0690*/  @!P0 IMAD.MOV.U32 R23, RZ, RZ, 0x4013cc5a ;  /* 0x4013cc5aff178424 */ /* 0x000fe400078e00ff */
[----:B------:R-:W-:-:S02]  /*06a0*/  @!P0 IMAD.MOV.U32 R19, RZ, RZ, 0x42f08ca5 ;  /* 0x42f08ca5ff138424 */ /* 0x000fc400078e00ff */
[----:B------:R-:W-:Y:S02]  /*06b0*/  @!P0 IMAD.MOV.U32 R16, RZ, RZ, 0x47a8000 ;  /* 0x047a8000ff108424 */ /* 0x000fe400078e00ff */
[----:B------:R-:W-:-:S07]  /*06c0*/  @!P0 IMAD.MOV.U32 R17, RZ, RZ, 0x42f08ca5 ;  /* 0x42f08ca5ff118424 */ /* 0x000fce00078e00ff */
.L_x_10:
[----:B------:R-:W-:Y:S05]  /*06d0*/  BSYNC.RECONVERGENT B0 ;  /* 0x0000000000007941 */ /* 0x000fea0003800200 */
.L_x_8:
[----:B------:R-:W-:Y:S01]  /*06e0*/  UMOV UR6, 0xe147ae14 ;  /* 0xe147ae1400067882 */ /* 0x000fe20000000000 */
[----:B------:R-:W-:Y:S01]  /*06f0*/  UMOV UR7, 0x40778c7a ;  /* 0x40778c7a00077882 */ /* 0x000fe20000000000 */
[----:B------:R-:W-:Y:S01]  /*0700*/  BSSY.RECONVERGENT B0, `(.L_x_11) ;  /* 0x00000a7000007945 */ /* 0x000fe20003800200 */
[----:B---3--:R-:W-:-:S14]  /*0710*/  DSETP.GE.AND P0, PT, R24, UR6, PT ;  /* 0x0000000618007e2a */ /* 0x008fdc000bf06000 */
[----:B------:R-:W-:Y:S05]  /*0720*/  @!P0 BRA `(.L_x_12) ;  /* 0x00000000006c8947 */ /* 0x000fea0003800000 */
[----:B--2---:R-:W2:Y:S01]  /*0730*/  MUFU.RCP64H R17, R15 ;  /* 0x0000000f00117308 */ /* 0x004ea20000001800 */
[----:B------:R-:W-:Y:S01]  /*0740*/  IMAD.MOV.U32 R16, RZ, RZ, 0x1 ;  /* 0x00000001ff107424 */ /* 0x000fe200078e00ff */
[----:B------:R-:W-:Y:S01]  /*0750*/  FSETP.GEU.AND P2, PT, |R23|, 6.5827683646048100446e-37, PT ;  /* 0x036000001700780b */ /* 0x000fe20003f4e200 */
[----:B------:R-:W-:Y:S04]  /*0760*/  BSSY.RECONVERGENT B1, `(.L_x_13) ;  /* 0x0000014000017945 */ /* 0x000fe80003800200 */
[----:B--2---:R-:W-:-:S08]  /*0770*/  DFMA R18, -R14, R16, 1 ;  /* 0x3ff000000e12742b */ /* 0x004fd00000000110 */
[----:B------:R-:W-:-:S08]  /*0780*/  DFMA R18, R18, R18, R18 ;  /* 0x000000121212722b */ /* 0x000fd00000000012 */
[----:B------:R-:W-:-:S08]  /*0790*/  DFMA R18, R16, R18, R16 ;  /* 0x000000121012722b */ /* 0x000fd00000000010 */
[----:B------:R-:W-:-:S08]  /*07a0*/  DFMA R16, -R14, R18, 1 ;  /* 0x3ff000000e10742b */ /* 0x000fd00000000112 */
[----:B------:R-:W-:-:S08]  /*07b0*/  DFMA R16, R18, R16, R18 ;  /* 0x000000101210722b */ /* 0x000fd00000000012 */
[----:B------:R-:W-:-:S08]  /*07c0*/  DMUL R18, R16, R22 ;  /* 0x0000001610127228 */ /* 0x000fd00000000000 */
[----:B------:R-:W-:-:S08]  /*07d0*/  DFMA R20, -R14, R18, R22 ;  /* 0x000000120e14722b */ /* 0x000fd00000000116 */
[----:B------:R-:W-:-:S10]  /*07e0*/  DFMA R16, R16, R20, R18 ;  /* 0x000000141010722b */ /* 0x000fd40000000012 */
[----:B------:R-:W-:-:S05]  /*07f0*/  FFMA R4, RZ, R15, R17 ;  /* 0x0000000fff047223 */ /* 0x000fca0000000011 */
[----:B------:R-:W-:-:S13]  /*0800*/  FSETP.GT.AND P0, PT, |R4|, 1.469367938527859385e-39, PT ;  /* 0x001000000400780b */ /* 0x000fda0003f04200 */
[----:B------:R-:W-:Y:S05]  /*0810*/  @P0 BRA P2, `(.L_x_14) ;  /* 0x0000000000200947 */ /* 0x000fea0001000000 */
[----:B------:R-:W-:Y:S01]  /*0820*/  MOV R24, R22 ;  /* 0x0000001600187202 */ /* 0x000fe20000000f00 */
[----:B------:R-:W-:Y:S01]  /*0830*/  IMAD.MOV.U32 R25, RZ, RZ, R23 ;  /* 0x000000ffff197224 */ /* 0x000fe200078e0017 */
[----:B------:R-:W-:Y:S01]  /*0840*/  MOV R6, 0x880 ;  /* 0x0000088000067802 */ /* 0x000fe20000000f00 */
[----:B------:R-:W-:Y:S02]  /*0850*/  IMAD.MOV.U32 R22, RZ, RZ, R14 ;  /* 0x000000ffff167224 */ /* 0x000fe400078e000e */
[----:B------:R-:W-:-:S07]  /*0860*/  IMAD.MOV.U32 R23, RZ, RZ, R15 ;  /* 0x000000ffff177224 */ /* 0x000fce00078e000f */
[----:B01----:R-:W-:Y:S05]  /*0870*/  CALL.REL.NOINC `($__internal_0_$__cuda_sm20_div_rn_f64_full) ;  /* 0x0000000c00387944 */ /* 0x003fea0003c00000 */
[----:B------:R-:W-:Y:S01]  /*0880*/  IMAD.MOV.U32 R16, RZ, RZ, R28 ;  /* 0x000000ffff107224 */ /* 0x000fe200078e001c */
[----:B------:R-:W-:-:S07]  /*0890*/  MOV R17, R29 ;  /* 0x0000001d00117202 */ /* 0x000fce0000000f00 */
.L_x_14:
[----:B------:R-:W-:Y:S05]  /*08a0*/  BSYNC.RECONVERGENT B1 ;  /* 0x0000000000017941 */ /* 0x000fea0003800200 */
.L_x_13:
[----:B------:R-:W-:Y:S02]  /*08b0*/  IMAD.MOV.U32 R20, RZ, RZ, R16 ;  /* 0x000000ffff147224 */ /* 0x000fe400078e0010 */
[----:B------:R-:W-:Y:S01]  /*08c0*/  IMAD.MOV.U32 R21, RZ, RZ, R17 ;  /* 0x000000ffff157224 */ /* 0x000fe200078e0011 */
[----:B------:R-:W-:Y:S06]  /*08d0*/  BRA `(.L_x_15) ;  /* 0x0000000800247947 */ /* 0x000fec0003800000 */
.L_x_12:
[----:B------:R-:W-:Y:S01]  /*08e0*/  UMOV UR6, 0x96d0917d ;  /* 0x96d0917d00067882 */ /* 0x000fe20000000000 */
[----:B------:R-:W-:Y:S02]  /*08f0*/  UMOV UR7, 0x40778673 ;  /* 0x4077867300077882 */ /* 0x000fe40000000000 */
[----:B------:R-:W-:-:S14]  /*0900*/  DSETP.GE.AND P0, PT, R24, UR6, PT ;  /* 0x0000000618007e2a */ /* 0x000fdc000bf06000 */
        /* <DEDUP_REMOVED lines=11> */
[----:B01----:R-:W-:-:S08]  /*09c0*/  DFMA R26, -R14, R24, R22 ;  /* 0x000000180e1a722b */ /* 0x003fd00000000116 */
[----:B------:R-:W-:-:S10]  /*09d0*/  DFMA R20, R20, R26, R24 ;  /* 0x0000001a1414722b */ /* 0x000fd40000000018 */
[----:B------:R-:W-:-:S05]  /*09e0*/  FFMA R4, RZ, R15, R21 ;  /* 0x0000000fff047223 */ /* 0x000fca0000000015 */
[----:B------:R-:W-:-:S13]  /*09f0*/  FSETP.GT.AND P0, PT, |R4|, 1.469367938527859385e-39, PT ;  /* 0x001000000400780b */ /* 0x000fda0003f04200 */
[----:B------:R-:W-:Y:S05]  /*0a00*/  @P0 BRA P2, `(.L_x_18) ;  /* 0x0000000000200947 */ /* 0x000fea0001000000 */
[----:B------:R-:W-:Y:S01]  /*0a10*/  IMAD.MOV.U32 R24, RZ, RZ, R22 ;  /* 0x000000ffff187224 */ /* 0x000fe200078e0016 */
[----:B------:R-:W-:Y:S01]  /*0a20*/  MOV R25, R23 ;  /* 0x0000001700197202 */ /* 0x000fe20000000f00 */
[----:B------:R-:W-:Y:S01]  /*0a30*/  IMAD.MOV.U32 R22, RZ, RZ, R14 ;  /* 0x000000ffff167224 */ /* 0x000fe200078e000e */
[----:B------:R-:W-:Y:S01]  /*0a40*/  MOV R6, 0xa70 ;  /* 0x00000a7000067802 */ /* 0x000fe20000000f00 */
[----:B------:R-:W-:-:S07]  /*0a50*/  IMAD.MOV.U32 R23, RZ, RZ, R15 ;  /* 0x000000ffff177224 */ /* 0x000fce00078e000f */
[----:B------:R-:W-:Y:S05]  /*0a60*/  CALL.REL.NOINC `($__internal_0_$__cuda_sm20_div_rn_f64_full) ;  /* 0x0000000800bc7944 */ /* 0x000fea0003c00000 */
[----:B------:R-:W-:Y:S02]  /*0a70*/  IMAD.MOV.U32 R20, RZ, RZ, R28 ;  /* 0x000000ffff147224 */ /* 0x000fe400078e001c */
[----:B------:R-:W-:-:S07]  /*0a80*/  IMAD.MOV.U32 R21, RZ, RZ, R29 ;  /* 0x000000ffff157224 */ /* 0x000fce00078e001d */
.L_x_18:
[----:B------:R-:W-:Y:S05]  /*0a90*/  BSYNC.RECONVERGENT B1 ;  /* 0x0000000000017941 */ /* 0x000fea0003800200 */
.L_x_17:
[----:B------:R-:W-:Y:S01]  /*0aa0*/  DADD R16, R18, R16 ;  /* 0x0000000012107229 */ /* 0x000fe20000000010 */
[----:B------:R-:W-:Y:S01]  /*0ab0*/  UMOV UR6, 0x58e21964 ;  /* 0x58e2196400067882 */ /* 0x000fe20000000000 */
[----:B------:R-:W-:Y:S02]  /*0ac0*/  UMOV UR7, 0x41015459 ;  /* 0x4101545900077882 */ /* 0x000fe40000000000 */
[----:B------:R-:W-:-:S04]  /*0ad0*/  DADD R14, -R14, UR6 ;  /* 0x000000060e0e7e29 */ /* 0x000fc80008000100 */
[----:B------:R-:W-:-:S08]  /*0ae0*/  DMUL R16, R16, -0.5 ;  /* 0xbfe0000010107828 */ /* 0x000fd00000000000 */
[----:B------:R-:W-:Y:S01]  /*0af0*/  DFMA R20, R16, R14, R20 ;  /* 0x0000000e1014722b */ /* 0x000fe20000000014 */
[----:B------:R-:W-:Y:S10]  /*0b00*/  BRA `(.L_x_15) ;  /* 0x0000000400987947 */ /* 0x000ff40003800000 */
.L_x_16:
[----:B------:R-:W-:Y:S01]  /*0b10*/  UMOV UR6, 0x4c5974e6 ;  /* 0x4c5974e600067882 */ /* 0x000fe20000000000 */
[----:B------:R-:W-:Y:S02]  /*0b20*/  UMOV UR7, 0x4077806c ;  /* 0x4077806c00077882 */ /* 0x000fe40000000000 */
[----:B------:R-:W-:-:S14]  /*0b30*/  DSETP.GE.AND P0, PT, R24, UR6, PT ;  /* 0x0000000618007e2a */ /* 0x000fdc000bf06000 */
[----:B------:R-:W-:Y:S05]  /*0b40*/  @!P0 BRA `(.L_x_19) ;  /* 0x00000000007c8947 */ /* 0x000fea0003800000 */
[----:B--2---:R-:W2:Y:S01]  /*0b50*/  MUFU.RCP64H R21, R15 ;  /* 0x0000000f00157308 */ /* 0x004ea20000001800 */
[----:B------:R-:W-:Y:S01]  /*0b60*/  MOV R20, 0x1 ;  /* 0x0000000100147802 */ /* 0x000fe20000000f00 */
[----:B------:R-:W-:Y:S01]  /*0b70*/  BSSY.RECONVERGENT B1, `(.L_x_20) ;  /* 0x0000015000017945 */ /* 0x000fe20003800200 */
[----:B------:R-:W-:-:S04]  /*0b80*/  FSETP.GEU.AND P2, PT, |R23|, 6.5827683646048100446e-37, PT ;  /* 0x036000001700780b */ /* 0x000fc80003f4e200 */
        /* <DEDUP_REMOVED lines=12> */
[----:B------:R-:W-:Y:S01]  /*0c50*/  MOV R6, 0xca0 ;  /* 0x00000ca000067802 */ /* 0x000fe20000000f00 */
[----:B------:R-:W-:Y:S02]  /*0c60*/  IMAD.MOV.U32 R25, RZ, RZ, R23 ;  /* 0x000000ffff197224 */ /* 0x000fe400078e0017 */
[----:B------:R-:W-:Y:S02]  /*0c70*/  IMAD.MOV.U32 R22, RZ, RZ, R14 ;  /* 0x000000ffff167224 */ /* 0x000fe400078e000e */
[----:B------:R-:W-:-:S07]  /*0c80*/  IMAD.MOV.U32 R23, RZ, RZ, R15 ;  /* 0x000000ffff177224 */ /* 0x000fce00078e000f */
[----:B------:R-:W-:Y:S05]  /*0c90*/  CALL.REL.NOINC `($__internal_0_$__cuda_sm20_div_rn_f64_full) ;  /* 0x0000000800307944 */ /* 0x000fea0003c00000 */
[----:B------:R-:W-:Y:S01]  /*0ca0*/  MOV R20, R28 ;  /* 0x0000001c00147202 */ /* 0x000fe20000000f00 */
[----:B------:R-:W-:-:S07]  /*0cb0*/  IMAD.MOV.U32 R21, RZ, RZ, R29 ;  /* 0x000000ffff157224 */ /* 0x000fce00078e001d */
.L_x_21:
[----:B------:R-:W-:Y:S05]  /*0cc0*/  BSYNC.RECONVERGENT B1 ;  /* 0x0000000000017941 */ /* 0x000fea0003800200 */
.L_x_20:
[----:B------:R-:W-:Y:S01]  /*0cd0*/  DADD R16, R18, R16 ;  /* 0x0000000012107229 */ /* 0x000fe20000000010 */
[----:B------:R-:W-:Y:S01]  /*0ce0*/  UMOV UR6, 0x58e21964 ;  /* 0x58e2196400067882 */ /* 0x000fe20000000000 */
[----:B------:R-:W-:Y:S02]  /*0cf0*/  UMOV UR7, 0x41015459 ;  /* 0x4101545900077882 */ /* 0x000fe40000000000 */
[----:B------:R-:W-:-:S04]  /*0d00*/  DADD R14, -R14, UR6 ;  /* 0x000000060e0e7e29 */ /* 0x000fc80008000100 */
[----:B------:R-:W-:-:S08]  /*0d10*/  DMUL R16, R16, -0.5 ;  /* 0xbfe0000010107828 */ /* 0x000fd00000000000 */
[----:B------:R-:W-:Y:S01]  /*0d20*/  DFMA R20, R16, R14, R20 ;  /* 0x0000000e1014722b */ /* 0x000fe20000000014 */
[----:B------:R-:W-:Y:S10]  /*0d30*/  BRA `(.L_x_15) ;  /* 0x00000004000c7947 */ /* 0x000ff40003800000 */
.L_x_19:
[----:B01----:R-:W-:Y:S02]  /*0d40*/  IMAD.MOV.U32 R26, RZ, RZ, -0x1eb851ec ;  /* 0xe147ae14ff1a7424 */ /* 0x003fe400078e00ff */
[----:B------:R-:W-:-:S06]  /*0d50*/  IMAD.MOV.U32 R27, RZ, RZ, 0x40478c7a ;  /* 0x40478c7aff1b7424 */ /* 0x000fcc00078e00ff */
[----:B------:R-:W-:-:S14]  /*0d60*/  DSETP.GE.AND P0, PT, R24, R26, PT ;  /* 0x0000001a1800722a */ /* 0x000fdc0003f06000 */
[----:B------:R-:W-:Y:S05]  /*0d70*/  @!P0 BRA `(.L_x_22) ;  /* 0x00000000007c8947 */ /* 0x000fea0003800000 */
[----:B--2---:R-:W0:Y:S01]  /*0d80*/  MUFU.RCP64H R21, R15 ;  /* 0x0000000f00157308 */ /* 0x004e220000001800 */
[----:B------:R-:W-:Y:S01]  /*0d90*/  MOV R20, 0x1 ;  /* 0x0000000100147802 */ /* 0x000fe20000000f00 */
[----:B------:R-:W-:Y:S01]  /*0da0*/  BSSY.RECONVERGENT B1, `(.L_x_23) ;  /* 0x0000015000017945 */ /* 0x000fe20003800200 */
[----:B------:R-:W-:-:S04]  /*0db0*/  FSETP.GEU.AND P2, PT, |R23|, 6.5827683646048100446e-37, PT ;  /* 0x036000001700780b */ /* 0x000fc80003f4e200 */
[----:B0-----:R-:W-:-:S08]  /*0dc0*/  DFMA R24, -R14, R20, 1 ;  /* 0x3ff000000e18742b */ /* 0x001fd00000000114 */
        /* <DEDUP_REMOVED lines=10> */
[----:B------:R-:W-:Y:S01]  /*0e70*/  IMAD.MOV.U32 R24, RZ, RZ, R22 ;  /* 0x000000ffff187224 */ /* 0x000fe200078e0016 */
[----:B------:R-:W-:Y:S01]  /*0e80*/  MOV R6, 0xed0 ;  /* 0x00000ed000067802 */ /* 0x000fe20000000f00 */
[----:B------:R-:W-:Y:S01]  /*0e90*/  IMAD.MOV.U32 R25, RZ, RZ, R23 ;  /* 0x000000ffff197224 */ /* 0x000fe200078e0017 */
[----:B------:R-:W-:Y:S01]  /*0ea0*/  MOV R23, R15 ;  /* 0x0000000f00177202 */ /* 0x000fe20000000f00 */
[----:B------:R-:W-:-:S07]  /*0eb0*/  IMAD.MOV.U32 R22, RZ, RZ, R14 ;  /* 0x000000ffff167224 */ /* 0x000fce00078e000e */
[----:B------:R-:W-:Y:S05]  /*0ec0*/  CALL.REL.NOINC `($__internal_0_$__cuda_sm20_div_rn_f64_full) ;  /* 0x0000000400a47944 */ /* 0x000fea0003c00000 */
[----:B------:R-:W-:Y:S02]  /*0ed0*/  IMAD.MOV.U32 R20, RZ, RZ, R28 ;  /* 0x000000ffff147224 */ /* 0x000fe400078e001c */
[----:B------:R-:W-:-:S07]  /*0ee0*/  IMAD.MOV.U32 R21, RZ, RZ, R29 ;  /* 0x000000ffff157224 */ /* 0x000fce00078e001d */
.L_x_24:
[----:B------:R-:W-:Y:S05]  /*0ef0*/  BSYNC.RECONVERGENT B1 ;  /* 0x0000000000017941 */ /* 0x000fea0003800200 */
.L_x_23:
[----:B------:R-:W-:Y:S01]  /*0f00*/  DADD R16, R18, R16 ;  /* 0x0000000012107229 */ /* 0x000fe20000000010 */
[----:B------:R-:W-:Y:S01]  /*0f10*/  UMOV UR6, 0x58e21964 ;  /* 0x58e2196400067882 */ /* 0x000fe20000000000 */
[----:B------:R-:W-:Y:S02]  /*0f20*/  UMOV UR7, 0x41015459 ;  /* 0x4101545900077882 */ /* 0x000fe40000000000 */
[----:B------:R-:W-:-:S04]  /*0f30*/  DADD R14, -R14, UR6 ;  /* 0x000000060e0e7e29 */ /* 0x000fc80008000100 */
[----:B------:R-:W-:-:S08]  /*0f40*/  DMUL R16, R16, -0.5 ;  /* 0xbfe0000010107828 */ /* 0x000fd00000000000 */
[----:B------:R-:W-:Y:S01]  /*0f50*/  DFMA R20, R16, R14, R20 ;  /* 0x0000000e1014722b */ /* 0x000fe20000000014 */
[----:B------:R-:W-:Y:S10]  /*0f60*/  BRA `(.L_x_15) ;  /* 0x0000000000807947 */ /* 0x000ff40003800000 */
.L_x_22:
[----:B------:R-:W-:-:S14]  /*0f70*/  DSETP.GEU.AND P0, PT, R24, R26, PT ;  /* 0x0000001a1800722a */ /* 0x000fdc0003f0e000 */
[----:B------:R-:W-:Y:S05]  /*0f80*/  @P0 BRA `(.L_x_15) ;  /* 0x0000000000780947 */ /* 0x000fea0003800000 */
[----:B--2---:R-:W0:Y:S01]  /*0f90*/  MUFU.RCP64H R21, R15 ;  /* 0x0000000f00157308 */ /* 0x004e220000001800 */
[----:B------:R-:W-:Y:S01]  /*0fa0*/  IMAD.MOV.U32 R20, RZ, RZ, 0x1 ;  /* 0x00000001ff147424 */ /* 0x000fe200078e00ff */
[----:B------:R-:W-:Y:S01]  /*0fb0*/  FSETP.GEU.AND P2, PT, |R23|, 6.5827683646048100446e-37, PT ;  /* 0x036000001700780b */ /* 0x000fe20003f4e200 */
[----:B------:R-:W-:Y:S04]  /*0fc0*/  BSSY.RECONVERGENT B1, `(.L_x_25) ;  /* 0x0000014000017945 */ /* 0x000fe80003800200 */
        /* <DEDUP_REMOVED lines=16> */
[----:B------:R-:W-:Y:S05]  /*10d0*/  CALL.REL.NOINC `($__internal_0_$__cuda_sm20_div_rn_f64_full) ;  /* 0x0000000400207944 */ /* 0x000fea0003c00000 */
[----:B------:R-:W-:Y:S01]  /*10e0*/  MOV R20, R28 ;  /* 0x0000001c00147202 */ /* 0x000fe20000000f00 */
[----:B------:R-:W-:-:S07]  /*10f0*/  IMAD.MOV.U32 R21, RZ, RZ, R29 ;  /* 0x000000ffff157224 */ /* 0x000fce00078e001d */
.L_x_26:
[----:B------:R-:W-:Y:S05]  /*1100*/  BSYNC.RECONVERGENT B1 ;  /* 0x0000000000017941 */ /* 0x000fea0003800200 */
.L_x_25:
[----:B------:R-:W-:Y:S01]  /*1110*/  DADD R16, R18, R16 ;  /* 0x0000000012107229 */ /* 0x000fe20000000010 */
[----:B------:R-:W-:Y:S01]  /*1120*/  UMOV UR6, 0x58e21964 ;  /* 0x58e2196400067882 */ /* 0x000fe20000000000 */
[----:B------:R-:W-:Y:S02]  /*1130*/  UMOV UR7, 0x41015459 ;  /* 0x4101545900077882 */ /* 0x000fe40000000000 */
[----:B------:R-:W-:-:S04]  /*1140*/  DADD R14, -R14, UR6 ;  /* 0x000000060e0e7e29 */ /* 0x000fc80008000100 */
[----:B------:R-:W-:-:S08]  /*1150*/  DMUL R16, R16, -0.5 ;  /* 0xbfe0000010107828 */ /* 0x000fd00000000000 */
[----:B------:R-:W-:-:S11]  /*1160*/  DFMA R20, R16, R14, R20 ;  /* 0x0000000e1014722b */ /* 0x000fd60000000014 */
.L_x_15:
[----:B------:R-:W-:Y:S05]  /*1170*/  BSYNC.RECONVERGENT B0 ;  /* 0x0000000000007941 */ /* 0x000fea0003800200 */
.L_x_11:
[----:B------:R-:W2:Y:S01]  /*1180*/  MUFU.RCP R4, R37 ;  /* 0x0000002500047308 */ /* 0x000ea20000001000 */
[----:B------:R-:W-:Y:S07]  /*1190*/  BSSY.RECONVERGENT B0, `(.L_x_27) ;  /* 0x000000b000007945 */ /* 0x000fee0003800200 */
[----:B------:R-:W3:Y:S01]  /*11a0*/  FCHK P0, R2, R37 ;  /* 0x0000002502007302 */ /* 0x000ee20000000000 */
[----:B--2---:R-:W-:-:S04]  /*11b0*/  FFMA R15, R4, -R37, 1 ;  /* 0x3f800000040f7423 */ /* 0x004fc80000000825 */
[----:B------:R-:W-:-:S04]  /*11c0*/  FFMA R15, R4, R15, R4 ;  /* 0x0000000f040f7223 */ /* 0x000fc80000000004 */
[----:B------:R-:W-:-:S04]  /*11d0*/  FFMA R4, R2, R15, RZ ;  /* 0x0000000f02047223 */ /* 0x000fc800000000ff */
[----:B------:R-:W-:-:S04]  /*11e0*/  FFMA R6, R4, -R37, R2 ;  /* 0x8000002504067223 */ /* 0x000fc80000000002 */
[----:B------:R-:W-:Y:S01]  /*11f0*/  FFMA R4, R15, R6, R4 ;  /* 0x000000060f047223 */ /* 0x000fe20000000004 */
[----:B---3--:R-:W-:Y:S06]  /*1200*/  @!P0 BRA `(.L_x_28) ;  /* 0x00000000000c8947 */ /* 0x008fec0003800000 */
[----:B------:R-:W-:-:S07]  /*1210*/  MOV R4, 0x1230 ;  /* 0x0000123000047802 */ /* 0x000fce0000000f00 */
[----:B01----:R-:W-:Y:S05]  /*1220*/  CALL.REL.NOINC `($__internal_2_$__cuda_sm3x_div_rn_noftz_f32_slowpath) ;  /* 0x0000000800987944 */ /* 0x003fea0003c00000 */
[----:B------:R-:W-:-:S07]  /*1230*/  IMAD.MOV.U32 R4, RZ, RZ, R16 ;  /* 0x000000ffff047224 */ /* 0x000fce00078e0010 */
.L_x_28:
[----:B------:R-:W-:Y:S05]  /*1240*/  BSYNC.RECONVERGENT B0 ;  /* 0x0000000000007941 */ /* 0x000fea0003800200 */
.L_x_27:
[----:B------:R-:W-:Y:S01]  /*1250*/  F2F.F64.F32 R14, R4 ;  /* 0x00000004000e7310 */ /* 0x000fe20000201800 */
[----:B------:R-:W-:Y:S07]  /*1260*/  BSSY.RECONVERGENT B0, `(.L_x_29) ;  /* 0x0000010000007945 */ /* 0x000fee0003800200 */
[----:B------:R-:W2:Y:S08]  /*1270*/  MUFU.RCP R2, R37 ;  /* 0x0000002500027308 */ /* 0x000eb00000001000 */
[----:B------:R-:W3:Y:S08]  /*1280*/  F2F.F64.F32 R16, R13 ;  /* 0x0000000d00107310 */ /* 0x000ef00000201800 */
[----:B------:R-:W4:Y:S01]  /*1290*/  FCHK P0, R0, R37 ;  /* 0x0000002500007302 */ /* 0x000f220000000000 */
[----:B--2---:R-:W-:-:S04]  /*12a0*/  FFMA R19, R2, -R37, 1 ;  /* 0x3f80000002137423 */ /* 0x004fc80000000825 */
[----:B------:R-:W-:Y:S01]  /*12b0*/  FFMA R6, R2, R19, R2 ;  /* 0x0000001302067223 */ /* 0x000fe20000000002 */
[----:B---3--:R-:W-:-:S03]  /*12c0*/  DFMA R14, R20, R14, R16 ;  /* 0x0000000e140e722b */ /* 0x008fc60000000010 */
[----:B------:R-:W-:-:S03]  /*12d0*/  FFMA R17, R0, R6, RZ ;  /* 0x0000000600117223 */ /* 0x000fc600000000ff */
[----:B------:R2:W3:Y:S01]  /*12e0*/  F2F.F32.F64 R13, R14 ;  /* 0x0000000e000d7310 */ /* 0x0004e20000301000 */
[----:B------:R-:W-:-:S04]  /*12f0*/  FFMA R2, R17, -R37, R0 ;  /* 0x8000002511027223 */ /* 0x000fc80000000000 */
[----:B------:R-:W-:Y:S01]  /*1300*/  FFMA R2, R6, R2, R17 ;  /* 0x0000000206027223 */ /* 0x000fe20000000011 */
[----:B----4-:R-:W-:Y:S06]  /*1310*/  @!P0 BRA `(.L_x_30) ;  /* 0x0000000000108947 */ /* 0x010fec0003800000 */
[----:B------:R-:W-:Y:S01]  /*1320*/  IMAD.MOV.U32 R2, RZ, RZ, R0 ;  /* 0x000000ffff027224 */ /* 0x000fe200078e0000 */
[----:B------:R-:W-:-:S07]  /*1330*/  MOV R4, 0x1350 ;  /* 0x0000135000047802 */ /* 0x000fce0000000f00 */
[----:B0123--:R-:W-:Y:S05]  /*1340*/  CALL.REL.NOINC `($__internal_2_$__cuda_sm3x_div_rn_noftz_f32_slowpath) ;  /* 0x0000000800507944 */ /* 0x00ffea0003c00000 */
[----:B------:R-:W-:-:S07]  /*1350*/  MOV R2, R16 ;  /* 0x0000001000027202 */ /* 0x000fce0000000f00 */
.L_x_30:
[----:B------:R-:W-:Y:S05]  /*1360*/  BSYNC.RECONVERGENT B0 ;  /* 0x0000000000007941 */ /* 0x000fea0003800200 */
.L_x_29:
[----:B--2---:R-:W-:Y:S01]  /*1370*/  F2F.F64.F32 R14, R2 ;  /* 0x00000002000e7310 */ /* 0x004fe20000201800 */
[----:B------:R-:W-:Y:S07]  /*1380*/  BSSY.RECONVERGENT B0, `(.L_x_31) ;  /* 0x0000010000007945 */ /* 0x000fee0003800200 */
[----:B------:R-:W2:Y:S08]  /*1390*/  MUFU.RCP R0, R37 ;  /* 0x0000002500007308 */ /* 0x000eb00000001000 */
[----:B------:R-:W4:Y:S08]  /*13a0*/  F2F.F64.F32 R16, R34 ;  /* 0x0000002200107310 */ /* 0x000f300000201800 */
[----:B------:R-:W5:Y:S01]  /*13b0*/  FCHK P0, R3, R37 ;  /* 0x0000002503007302 */ /* 0x000f620000000000 */
[----:B--2---:R-:W-:-:S04]  /*13c0*/  FFMA R19, R0, -R37, 1 ;  /* 0x3f80000000137423 */ /* 0x004fc80000000825 */
[----:B------:R-:W-:Y:S01]  /*13d0*/  FFMA R19, R0, R19, R0 ;  /* 0x0000001300137223 */ /* 0x000fe20000000000 */
[----:B----4-:R-:W-:-:S03]  /*13e0*/  DFMA R14, R20, R14, R16 ;  /* 0x0000000e140e722b */ /* 0x010fc60000000010 */
[----:B------:R-:W-:-:S03]  /*13f0*/  FFMA R0, R3, R19, RZ ;  /* 0x0000001303007223 */ /* 0x000fc600000000ff */
[----:B------:R2:W4:Y:S01]  /*1400*/  F2F.F32.F64 R34, R14 ;  /* 0x0000000e00227310 */ /* 0x0005220000301000 */
[----:B------:R-:W-:-:S04]  /*1410*/  FFMA R17, R0, -R37, R3 ;  /* 0x8000002500117223 */ /* 0x000fc80000000003 */
[----:B------:R-:W-:Y:S01]  /*1420*/  FFMA R0, R19, R17, R0 ;  /* 0x0000001113007223 */ /* 0x000fe20000000000 */
[----:B-----5:R-:W-:Y:S06]  /*1430*/  @!P0 BRA `(.L_x_32) ;  /* 0x0000000000108947 */ /* 0x020fec0003800000 */
[----:B------:R-:W-:Y:S01]  /*1440*/  IMAD.MOV.U32 R2, RZ, RZ, R3 ;  /* 0x000000ffff027224 */ /* 0x000fe200078e0003 */
[----:B------:R-:W-:-:S07]  /*1450*/  MOV R4, 0x1470 ;  /* 0x0000147000047802 */ /* 0x000fce0000000f00 */
[----:B01234-:R-:W-:Y:S05]  /*1460*/  CALL.REL.NOINC `($__internal_2_$__cuda_sm3x_div_rn_noftz_f32_slowpath) ;  /* 0x0000000800087944 */ /* 0x01ffea0003c00000 */
[----:B------:R-:W-:-:S07]  /*1470*/  IMAD.MOV.U32 R0, RZ, RZ, R16 ;  /* 0x000000ffff007224 */ /* 0x000fce00078e0010 */
.L_x_32:
[----:B------:R-:W-:Y:S05]  /*1480*/  BSYNC.RECONVERGENT B0 ;  /* 0x0000000000007941 */ /* 0x000fea0003800200 */
.L_x_31:
[----:B------:R-:W-:Y:S08]  /*1490*/  F2F.F64.F32 R2, R0 ;  /* 0x0000000000027310 */ /* 0x000ff00000201800 */
[----:B--2---:R-:W2:Y:S02]  /*14a0*/  F2F.F64.F32 R14, R35 ;  /* 0x00000023000e7310 */ /* 0x004ea40000201800 */
[----:B--2---:R-:W-:-:S06]  /*14b0*/  DFMA R2, R20, R2, R14 ;  /* 0x000000021402722b */ /* 0x004fcc000000000e */
[----:B------:R2:W0:Y:S01]  /*14c0*/  F2F.F32.F64 R35, R2 ;  /* 0x0000000200237310 */ /* 0x0004220000301000 */
[----:B------:R-:W-:Y:S05]  /*14d0*/  @P1 BRA `(.L_x_33) ;  /* 0xffffffec00681947 */ /* 0x000fea000383ffff */
[----:B------:R-:W-:Y:S06]  /*14e0*/  BAR.SYNC.DEFER_BLOCKING 0x0 ;  /* 0x0000000000007b1d */ /* 0x000fec0000010000 */
[----:B------:R-:W-:Y:S05]  /*14f0*/  BRA.U UP0, `(.L_x_34) ;  /* 0xffffffed000c7547 */ /* 0x000fea000b83ffff */
[----:B--2---:R-:W2:Y:S02]  /*1500*/  LDC.64 R2, c[0x0][0x388] ;  /* 0x0000e200ff027b82 */ /* 0x004ea40000000a00 */
[----:B--2---:R-:W-:-:S05]  /*1510*/  IMAD.WIDE R2, R7, 0xc, R2 ;  /* 0x0000000c07027825 */ /* 0x004fca00078e0202 */
[----:B---3--:R-:W-:Y:S04]  /*1520*/  STG.E desc[UR8][R2.64], R13 ;  /* 0x0000000d02007986 */ /* 0x008fe8000c101908 */
[----:B----4-:R-:W-:Y:S04]  /*1530*/  STG.E desc[UR8][R2.64+0x4], R34 ;  /* 0x0000042202007986 */ /* 0x010fe8000c101908 */
[----:B0-----:R-:W-:Y:S01]  /*1540*/  STG.E desc[UR8][R2.64+0x8], R35 ;  /* 0x0000082302007986 */ /* 0x001fe2000c101908 */
[----:B------:R-:W-:Y:S05]  /*1550*/  EXIT ;  /* 0x000000000000794d */ /* 0x000fea0003800000 */
        .weak           $__internal_0_$__cuda_sm20_div_rn_f64_full
        .type           $__internal_0_$__cuda_sm20_div_rn_f64_full,@function
        .size           $__internal_0_$__cuda_sm20_div_rn_f64_full,($__internal_1_$__cuda_sm20_sqrt_rn_f32_slowpath - $__internal_0_$__cuda_sm20_div_rn_f64_full)
$__internal_0_$__cuda_sm20_div_rn_f64_full:
[C---:B------:R-:W-:Y:S01]  /*1560*/  FSETP.GEU.AND P0, PT, |R23|.reuse, 1.469367938527859385e-39, PT ;  /* 0x001000001700780b */ /* 0x040fe20003f0e200 */
[----:B------:R-:W-:Y:S01]  /*1570*/  IMAD.MOV.U32 R4, RZ, RZ, 0x1ca00000 ;  /* 0x1ca00000ff047424 */ /* 0x000fe200078e00ff */
[----:B------:R-:W-:Y:S01]  /*1580*/  LOP3.LUT R20, R23, 0x800fffff, RZ, 0xc0, !PT ;  /* 0x800fffff17147812 */ /* 0x000fe200078ec0ff */
[----:B------:R-:W-:Y:S01]  /*1590*/  BSSY.RECONVERGENT B2, `(.L_x_35) ;  /* 0x0000054000027945 */ /* 0x000fe20003800200 */
[C---:B------:R-:W-:Y:S02]  /*15a0*/  FSETP.GEU.AND P3, PT, |R25|.reuse, 1.469367938527859385e-39, PT ;  /* 0x001000001900780b */ /* 0x040fe40003f6e200 */
[----:B------:R-:W-:Y:S01]  /*15b0*/  LOP3.LUT R21, R20, 0x3ff00000, RZ, 0xfc, !PT ;  /* 0x3ff0000014157812 */ /* 0x000fe200078efcff */
[----:B------:R-:W-:Y:S01]  /*15c0*/  IMAD.MOV.U32 R20, RZ, RZ, R22 ;  /* 0x000000ffff147224 */ /* 0x000fe200078e0016 */
[----:B------:R-:W-:Y:S02]  /*15d0*/  MOV R26, 0x1 ;  /* 0x00000001001a7802 */ /* 0x000fe40000000f00 */
[----:B------:R-:W-:-:S02]  /*15e0*/  LOP3.LUT R38, R25, 0x7ff00000, RZ, 0xc0, !PT ;  /* 0x7ff0000019267812 */ /* 0x000fc400078ec0ff */
[C---:B------:R-:W-:Y:S01]  /*15f0*/  LOP3.LUT R39, R23.reuse, 0x7ff00000, RZ, 0xc0, !PT ;  /* 0x7ff0000017277812 */ /* 0x040fe200078ec0ff */
[----:B------:R-:W-:Y:S01]  /*1600*/  @!P0 DMUL R20, R22, 8.98846567431157953865e+307 ;  /* 0x7fe0000016148828 */ /* 0x000fe20000000000 */
[----:B------:R-:W-:Y:S02]  /*1610*/  MOV R40, R38 ;  /* 0x0000002600287202 */ /* 0x000fe40000000f00 */
[C---:B------:R-:W-:Y:S02]  /*1620*/  ISETP.GE.U32.AND P2, PT, R38.reuse, R39, PT ;  /* 0x000000272600720c */ /* 0x040fe40003f46070 */
[----:B------:R-:W-:Y:S01]  /*1630*/  @!P3 LOP3.LUT R31, R23, 0x7ff00000, RZ, 0xc0, !PT ;  /* 0x7ff00000171fb812 */ /* 0x000fe200078ec0ff */
[----:B------:R-:W0:Y:S03]  /*1640*/  MUFU.RCP64H R27, R21 ;  /* 0x00000015001b7308 */ /* 0x000e260000001800 */
[----:B------:R-:W-:-:S02]  /*1650*/  @!P3 ISETP.GE.U32.AND P4, PT, R38, R31, PT ;  /* 0x0000001f2600b20c */ /* 0x000fc40003f86070 */
[----:B------:R-:W-:Y:S02]  /*1660*/  @!P0 LOP3.LUT R39, R21, 0x7ff00000, RZ, 0xc0, !PT ;  /* 0x7ff0000015278812 */ /* 0x000fe400078ec0ff */
[----:B------:R-:W-:-:S04]  /*1670*/  @!P3 SEL R31, R4, 0x63400000, !P4 ;  /* 0x63400000041fb807 */ /* 0x000fc80006000000 */
[----:B------:R-:W-:-:S04]  /*1680*/  @!P3 LOP3.LUT R32, R31, 0x80000000, R25, 0xf8, !PT ;  /* 0x800000001f20b812 */ /* 0x000fc800078ef819 */
[----:B------:R-:W-:Y:S01]  /*1690*/  @!P3 LOP3.LUT R33, R32, 0x100000, RZ, 0xfc, !PT ;  /* 0x001000002021b812 */ /* 0x000fe200078efcff */
[----:B------:R-:W-:Y:S01]  /*16a0*/  @!P3 IMAD.MOV.U32 R32, RZ, RZ, RZ ;  /* 0x000000ffff20b224 */ /* 0x000fe200078e00ff */
[----:B0-----:R-:W-:-:S08]  /*16b0*/  DFMA R28, R26, -R20, 1 ;  /* 0x3ff000001a1c742b */ /* 0x001fd00000000814 */
[----:B------:R-:W-:-:S08]  /*16c0*/  DFMA R28, R28, R28, R28 ;  /* 0x0000001c1c1c722b */ /* 0x000fd0000000001c */
[----:B------:R-:W-:Y:S01]  /*16d0*/  DFMA R28, R26, R28, R26 ;  /* 0x0000001c1a1c722b */ /* 0x000fe2000000001a */
[----:B------:R-:W-:Y:S01]  /*16e0*/  SEL R27, R4, 0x63400000, !P2 ;  /* 0x63400000041b7807 */ /* 0x000fe20005000000 */
[----:B------:R-:W-:-:S03]  /*16f0*/  IMAD.MOV.U32 R26, RZ, RZ, R24 ;  /* 0x000000ffff1a7224 */ /* 0x000fc600078e0018 */
[----:B------:R-:W-:-:S03]  /*1700*/  LOP3.LUT R27, R27, 0x800fffff, R25, 0xf8, !PT ;  /* 0x800fffff1b1b7812 */ /* 0x000fc600078ef819 */
[----:B------:R-:W-:-:S03]  /*1710*/  DFMA R30, R28, -R20, 1 ;  /* 0x3ff000001c1e742b */ /* 0x000fc60000000814 */
[----:B------:R-:W-:-:S05]  /*1720*/  @!P3 DFMA R26, R26, 2, -R32 ;  /* 0x400000001a1ab82b */ /* 0x000fca0000000820 */
[----:B------:R-:W-:-:S05]  /*1730*/  DFMA R30, R28, R30, R28 ;  /* 0x0000001e1c1e722b */ /* 0x000fca000000001c */
[----:B------:R-:W-:-:S03]  /*1740*/  @!P3 LOP3.LUT R40, R27, 0x7ff00000, RZ, 0xc0, !PT ;  /* 0x7ff000001b28b812 */ /* 0x000fc600078ec0ff */
[----:B------:R-:W-:Y:S02]  /*1750*/  DMUL R28, R30, R26 ;  /* 0x0000001a1e1c7228 */ /* 0x000fe40000000000 */
[----:B------:R-:W-:-:S05]  /*1760*/  VIADD R41, R40, 0xffffffff ;  /* 0xffffffff28297836 */ /* 0x000fca0000000000 */
[----:B------:R-:W-:Y:S01]  /*1770*/  ISETP.GT.U32.AND P0, PT, R41, 0x7feffffe, PT ;  /* 0x7feffffe2900780c */ /* 0x000fe20003f04070 */
[----:B------:R-:W-:Y:S01]  /*1780*/  VIADD R41, R39, 0xffffffff ;  /* 0xffffffff27297836 */ /* 0x000fe20000000000 */
[----:B------:R-:W-:-:S04]  /*1790*/  DFMA R32, R28, -R20, R26 ;  /* 0x800000141c20722b */ /* 0x000fc8000000001a */
[----:B------:R-:W-:-:S04]  /*17a0*/  ISETP.GT.U32.OR P0, PT, R41, 0x7feffffe, P0 ;  /* 0x7feffffe2900780c */ /* 0x000fc80000704470 */
[----:B------:R-:W-:-:S09]  /*17b0*/  DFMA R32, R30, R32, R28 ;  /* 0x000000201e20722b */ /* 0x000fd2000000001c */
[----:B------:R-:W-:Y:S05]  /*17c0*/  @P0 BRA `(.L_x_36) ;  /* 0x00000000006c0947 */ /* 0x000fea0003800000 */
[----:B------:R-:W-:-:S04]  /*17d0*/  LOP3.LUT R25, R23, 0x7ff00000, RZ, 0xc0, !PT ;  /* 0x7ff0000017197812 */ /* 0x000fc800078ec0ff */
[CC--:B------:R-:W-:Y:S02]  /*17e0*/  VIADDMNMX R24, R38.reuse, -R25.reuse, 0xb9600000, !PT ;  /* 0xb960000026187446 */ /* 0x0c0fe40007800919 */
[----:B------:R-:W-:Y:S02]  /*17f0*/  ISETP.GE.U32.AND P0, PT, R38, R25, PT ;  /* 0x000000192600720c */ /* 0x000fe40003f06070 */
[----:B------:R-:W-:Y:S02]  /*1800*/  VIMNMX R24, PT, PT, R24, 0x46a00000, PT ;  /* 0x46a0000018187848 */ /* 0x000fe40003fe0100 */
[----:B------:R-:W-:-:S05]  /*1810*/  SEL R25, R4, 0x63400000, !P0 ;  /* 0x6340000004197807 */ /* 0x000fca0004000000 */
[----:B------:R-:W-:Y:S02]  /*1820*/  IMAD.IADD R4, R24, 0x1, -R25 ;  /* 0x0000000118047824 */ /* 0x000fe400078e0a19 */
[----:B------:R-:W-:-:S03]  /*1830*/  IMAD.MOV.U32 R24, RZ, RZ, RZ ;  /* 0x000000ffff187224 */ /* 0x000fc600078e00ff */
[----:B------:R-:W-:-:S06]  /*1840*/  IADD3 R25, PT, PT, R4, 0x7fe00000, RZ ;  /* 0x7fe0000004197810 */ /* 0x000fcc0007ffe0ff */
[----:B------:R-:W-:-:S10]  /*1850*/  DMUL R28, R32, R24 ;  /* 0x00000018201c7228 */ /* 0x000fd40000000000 */
[----:B------:R-:W-:-:S13]  /*1860*/  FSETP.GTU.AND P0, PT, |R29|, 1.469367938527859385e-39, PT ;  /* 0x001000001d00780b */ /* 0x000fda0003f0c200 */
[----:B------:R-:W-:Y:S05]  /*1870*/  @P0 BRA `(.L_x_37) ;  /* 0x0000000000940947 */ /* 0x000fea0003800000 */
[----:B------:R-:W-:Y:S01]  /*1880*/  DFMA R20, R32, -R20, R26 ;  /* 0x800000142014722b */ /* 0x000fe2000000001a */
[----:B------:R-:W-:-:S09]  /*1890*/  IMAD.MOV.U32 R24, RZ, RZ, RZ ;  /* 0x000000ffff187224 */ /* 0x000fd200078e00ff */
[C---:B------:R-:W-:Y:S02]  /*18a0*/  FSETP.NEU.AND P0, PT, R21.reuse, RZ, PT ;  /* 0x000000ff1500720b */ /* 0x040fe40003f0d000 */
[----:B------:R-:W-:-:S04]  /*18b0*/  LOP3.LUT R23, R21, 0x80000000, R23, 0x48, !PT ;  /* 0x8000000015177812 */ /* 0x000fc800078e4817 */
[----:B------:R-:W-:-:S07]  /*18c0*/  LOP3.LUT R25, R23, R25, RZ, 0xfc, !PT ;  /* 0x0000001917197212 */ /* 0x000fce00078efcff */
[----:B------:R-:W-:Y:S05]  /*18d0*/  @!P0 BRA `(.L_x_37) ;  /* 0x00000000007c8947 */ /* 0x000fea0003800000 */
[----:B------:R-:W-:Y:S01]  /*18e0*/  IMAD.MOV R21, RZ, RZ, -R4 ;  /* 0x000000ffff157224 */ /* 0x000fe200078e0a04 */
[----:B------:R-:W-:Y:S01]  /*18f0*/  MOV R20, RZ ;  /* 0x000000ff00147202 */ /* 0x000fe20000000f00 */
[----:B------:R-:W-:-:S05]  /*1900*/  DMUL.RP R24, R32, R24 ;  /* 0x0000001820187228 */ /* 0x000fca0000008000 */
[----:B------:R-:W-:-:S05]  /*1910*/  DFMA R20, R28, -R20, R32 ;  /* 0x800000141c14722b */ /* 0x000fca0000000020 */
[----:B------:R-:W-:Y:S02]  /*1920*/  LOP3.LUT R23, R25, R23, RZ, 0x3c, !PT ;  /* 0x0000001719177212 */ /* 0x000fe400078e3cff */
[----:B------:R-:W-:-:S04]  /*1930*/  IADD3 R20, PT, PT, -R4, -0x43300000, RZ ;  /* 0xbcd0000004147810 */ /* 0x000fc80007ffe1ff */
[----:B------:R-:W-:-:S04]  /*1940*/  FSETP.NEU.AND P0, PT, |R21|, R20, PT ;  /* 0x000000141500720b */ /* 0x000fc80003f0d200 */
[----:B------:R-:W-:Y:S02]  /*1950*/  FSEL R28, R24, R28, !P0 ;  /* 0x0000001c181c7208 */ /* 0x000fe40004000000 */
[----:B------:R-:W-:Y:S01]  /*1960*/  FSEL R29, R23, R29, !P0 ;  /* 0x0000001d171d7208 */ /* 0x000fe20004000000 */
[----:B------:R-:W-:Y:S06]  /*1970*/  BRA `(.L_x_37) ;  /* 0x0000000000547947 */ /* 0x000fec0003800000 */
.L_x_36:
[----:B------:R-:W-:-:S14]  /*1980*/  DSETP.NAN.AND P0, PT, R24, R24, PT ;  /* 0x000000181800722a */ /* 0x000fdc0003f08000 */
[----:B------:R-:W-:Y:S05]  /*1990*/  @P0 BRA `(.L_x_38) ;  /* 0x0000000000440947 */ /* 0x000fea0003800000 */
[----:B------:R-:W-:-:S14]  /*19a0*/  DSETP.NAN.AND P0, PT, R22, R22, PT ;  /* 0x000000161600722a */ /* 0x000fdc0003f08000 */
[----:B------:R-:W-:Y:S05]  /*19b0*/  @P0 BRA `(.L_x_39) ;  /* 0x0000000000300947 */ /* 0x000fea0003800000 */
[----:B------:R-:W-:Y:S01]  /*19c0*/  ISETP.NE.AND P0, PT, R40, R39, PT ;  /* 0x000000272800720c */ /* 0x000fe20003f05270 */
[----:B------:R-:W-:Y:S02]  /*19d0*/  IMAD.MOV.U32 R28, RZ, RZ, 0x0 ;  /* 0x00000000ff1c7424 */ /* 0x000fe400078e00ff */
[----:B------:R-:W-:-:S10]  /*19e0*/  IMAD.MOV.U32 R29, RZ, RZ, -0x80000 ;  /* 0xfff80000ff1d7424 */ /* 0x000fd400078e00ff */
[----:B------:R-:W-:Y:S05]  /*19f0*/  @!P0 BRA `(.L_x_37) ;  /* 0x0000000000348947 */ /* 0x000fea0003800000 */
[----:B------:R-:W-:Y:S02]  /*1a00*/  ISETP.NE.AND P0, PT, R40, 0x7ff00000, PT ;  /* 0x7ff000002800780c */ /* 0x000fe40003f05270 */
[----:B------:R-:W-:Y:S02]  /*1a10*/  LOP3.LUT R29, R25, 0x80000000, R23, 0x48, !PT ;  /* 0x80000000191d7812 */ /* 0x000fe400078e4817 */
[----:B------:R-:W-:-:S13]  /*1a20*/  ISETP.EQ.OR P0, PT, R39, RZ, !P0 ;  /* 0x000000ff2700720c */ /* 0x000fda0004702670 */
[----:B------:R-:W-:Y:S01]  /*1a30*/  @P0 LOP3.LUT R4, R29, 0x7ff00000, RZ, 0xfc, !PT ;  /* 0x7ff000001d040812 */ /* 0x000fe200078efcff */
[----:B------:R-:W-:Y:S01]  /*1a40*/  @!P0 IMAD.MOV.U32 R28, RZ, RZ, RZ ;  /* 0x000000ffff1c8224 */ /* 0x000fe200078e00ff */
[----:B------:R-:W-:-:S03]  /*1a50*/  @P0 MOV R28, RZ ;  /* 0x000000ff001c0202 */ /* 0x000fc60000000f00 */
[----:B------:R-:W-:Y:S01]  /*1a60*/  @P0 IMAD.MOV.U32 R29, RZ, RZ, R4 ;  /* 0x000000ffff1d0224 */ /* 0x000fe200078e0004 */
[----:B------:R-:W-:Y:S06]  /*1a70*/  BRA `(.L_x_37) ;  /* 0x0000000000147947 */ /* 0x000fec0003800000 */
.L_x_39:
[----:B------:R-:W-:Y:S01]  /*1a80*/  LOP3.LUT R29, R23, 0x80000, RZ, 0xfc, !PT ;  /* 0x00080000171d7812 */ /* 0x000fe200078efcff */
[----:B------:R-:W-:Y:S01]  /*1a90*/  IMAD.MOV.U32 R28, RZ, RZ, R22 ;  /* 0x000000ffff1c7224 */ /* 0x000fe200078e0016 */
[----:B------:R-:W-:Y:S06]  /*1aa0*/  BRA `(.L_x_37) ;  /* 0x0000000000087947 */ /* 0x000fec0003800000 */
.L_x_38:
[----:B------:R-:W-:Y:S01]  /*1ab0*/  LOP3.LUT R29, R25, 0x80000, RZ, 0xfc, !PT ;  /* 0x00080000191d7812 */ /* 0x000fe200078efcff */
[----:B------:R-:W-:-:S07]  /*1ac0*/  IMAD.MOV.U32 R28, RZ, RZ, R24 ;  /* 0x000000ffff1c7224 */ /* 0x000fce00078e0018 */
.L_x_37:
[----:B------:R-:W-:Y:S05]  /*1ad0*/  BSYNC.RECONVERGENT B2 ;  /* 0x0000000000027941 */ /* 0x000fea0003800200 */
.L_x_35:
[----:B------:R-:W-:Y:S01]  /*1ae0*/  MOV R20, R6 ;  /* 0x0000000600147202 */ /* 0x000fe20000000f00 */
[----:B------:R-:W-:-:S04]  /*1af0*/  IMAD.MOV.U32 R21, RZ, RZ, 0x0 ;  /* 0x00000000ff157424 */ /* 0x000fc800078e00ff */
[----:B------:R-:W-:Y:S05]  /*1b00*/  RET.REL.NODEC R20 `(_Z16calculate_forcesPvS_) ;  /* 0xffffffe4143c7950 */ /* 0x000fea0003c3ffff */
        .weak           $__internal_1_$__cuda_sm20_sqrt_rn_f32_slowpath
        .type           $__internal_1_$__cuda_sm20_sqrt_rn_f32_slowpath,@function
        .size           $__internal_1_$__cuda_sm20_sqrt_rn_f32_slowpath,($__internal_2_$__cuda_sm3x_div_rn_noftz_f32_slowpath - $__internal_1_$__cuda_sm20_sqrt_rn_f32_slowpath)
$__internal_1_$__cuda_sm20_sqrt_rn_f32_slowpath:
[----:B------:R-:W-:-:S13]  /*1b10*/  LOP3.LUT P0, RZ, R26, 0x7fffffff, RZ, 0xc0, !PT ;  /* 0x7fffffff1aff7812 */ /* 0x000fda000780c0ff */
[----:B------:R-:W-:Y:S01]  /*1b20*/  @!P0 IMAD.MOV.U32 R14, RZ, RZ, R26 ;  /* 0x000000ffff0e8224 */ /* 0x000fe200078e001a */
[----:B------:R-:W-:Y:S06]  /*1b30*/  @!P0 BRA `(.L_x_40) ;  /* 0x0000000000448947 */ /* 0x000fec0003800000 */
[----:B------:R-:W-:Y:S01]  /*1b40*/  FSETP.GEU.FTZ.AND P0, PT, R26, RZ, PT ;  /* 0x000000ff1a00720b */ /* 0x000fe20003f1e000 */
[----:B------:R-:W-:-:S12]  /*1b50*/  IMAD.MOV.U32 R4, RZ, RZ, R26 ;  /* 0x000000ffff047224 */ /* 0x000fd800078e001a */
[----:B------:R-:W-:Y:S01]  /*1b60*/  @!P0 MOV R14, 0x7fffffff ;  /* 0x7fffffff000e8802 */ /* 0x000fe20000000f00 */
[----:B------:R-:W-:Y:S06]  /*1b70*/  @!P0 BRA `(.L_x_40) ;  /* 0x0000000000348947 */ /* 0x000fec0003800000 */
[----:B------:R-:W-:-:S13]  /*1b80*/  FSETP.GTU.FTZ.AND P0, PT, |R4|, +INF , PT ;  /* 0x7f8000000400780b */ /* 0x000fda0003f1c200 */
[----:B------:R-:W-:Y:S01]  /*1b90*/  @P0 FADD.FTZ R14, R4, 1 ;  /* 0x3f800000040e0421 */ /* 0x000fe20000010000 */
[----:B------:R-:W-:Y:S06]  /*1ba0*/  @P0 BRA `(.L_x_40) ;  /* 0x0000000000280947 */ /* 0x000fec0003800000 */
[----:B------:R-:W-:-:S13]  /*1bb0*/  FSETP.NEU.FTZ.AND P0, PT, |R4|, +INF , PT ;  /* 0x7f8000000400780b */ /* 0x000fda0003f1d200 */
[----:B------:R-:W-:-:S04]  /*1bc0*/  @P0 FFMA R15, R4, 1.84467440737095516160e+19, RZ ;  /* 0x5f800000040f0823 */ /* 0x000fc800000000ff */
[----:B------:R-:W0:Y:S02]  /*1bd0*/  @P0 MUFU.RSQ R14, R15 ;  /* 0x0000000f000e0308 */ /* 0x000e240000001400 */
[----:B0-----:R-:W-:Y:S01]  /*1be0*/  @P0 FMUL.FTZ R16, R15, R14 ;  /* 0x0000000e0f100220 */ /* 0x001fe20000410000 */
[----:B------:R-:W-:Y:S01]  /*1bf0*/  @P0 FMUL.FTZ R18, R14, 0.5 ;  /* 0x3f0000000e120820 */ /* 0x000fe20000410000 */
[----:B------:R-:W-:Y:S02]  /*1c00*/  @!P0 IMAD.MOV.U32 R14, RZ, RZ, R4 ;  /* 0x000000ffff0e8224 */ /* 0x000fe400078e0004 */
[----:B------:R-:W-:-:S04]  /*1c10*/  @P0 FADD.FTZ R17, -R16, -RZ ;  /* 0x800000ff10110221 */ /* 0x000fc80000010100 */
[----:B------:R-:W-:-:S04]  /*1c20*/  @P0 FFMA R17, R16, R17, R15 ;  /* 0x0000001110110223 */ /* 0x000fc8000000000f */
[----:B------:R-:W-:-:S04]  /*1c30*/  @P0 FFMA R17, R17, R18, R16 ;  /* 0x0000001211110223 */ /* 0x000fc80000000010 */
[----:B------:R-:W-:-:S07]  /*1c40*/  @P0 FMUL.FTZ R14, R17, 2.3283064365386962891e-10 ;  /* 0x2f800000110e0820 */ /* 0x000fce0000410000 */
.L_x_40:
[----:B------:R-:W-:Y:S02]  /*1c50*/  HFMA2 R15, -RZ, RZ, 0, 0 ;  /* 0x00000000ff0f7431 */ /* 0x000fe400000001ff */
[----:B------:R-:W-:Y:S02]  /*1c60*/  IMAD.MOV.U32 R37, RZ, RZ, R14 ;  /* 0x000000ffff257224 */ /* 0x000fe400078e000e */
[----:B------:R-:W-:-:S04]  /*1c70*/  IMAD.MOV.U32 R14, RZ, RZ, R19 ;  /* 0x000000ffff0e7224 */ /* 0x000fc800078e0013 */
[----:B------:R-:W-:Y:S05]  /*1c80*/  RET.REL.NODEC R14 `(_Z16calculate_forcesPvS_) ;  /* 0xffffffe00edc7950 */ /* 0x000fea0003c3ffff */
        .weak           $__internal_2_$__cuda_sm3x_div_rn_noftz_f32_slowpath
        .type           $__internal_2_$__cuda_sm3x_div_rn_noftz_f32_slowpath,@function
        .size           $__internal_2_$__cuda_sm3x_div_rn_noftz_f32_slowpath,(.L_x_212 - $__internal_2_$__cuda_sm3x_div_rn_noftz_f32_slowpath)
$__internal_2_$__cuda_sm3x_div_rn_noftz_f32_slowpath:
[--C-:B------:R-:W-:Y:S01]  /*1c90*/  SHF.R.U32.HI R14, RZ, 0x17, R37.reuse ;  /* 0x00000017ff0e7819 */ /* 0x100fe20000011625 */
[----:B------:R-:W-:Y:S01]  /*1ca0*/  BSSY.RECONVERGENT B1, `(.L_x_41) ;  /* 0x0000063000017945 */ /* 0x000fe20003800200 */
[----:B------:R-:W-:Y:S01]  /*1cb0*/  SHF.R.U32.HI R6, RZ, 0x17, R2 ;  /* 0x00000017ff067819 */ /* 0x000fe20000011602 */
[----:B------:R-:W-:Y:S01]  /*1cc0*/  IMAD.MOV.U32 R15, RZ, RZ, R37 ;  /* 0x000000ffff0f7224 */ /* 0x000fe200078e0025 */
[----:B------:R-:W-:Y:S02]  /*1cd0*/  LOP3.LUT R22, R14, 0xff, RZ, 0xc0, !PT ;  /* 0x000000ff0e167812 */ /* 0x000fe400078ec0ff */
[----:B------:R-:W-:-:S03]  /*1ce0*/  LOP3.LUT R18, R6, 0xff, RZ, 0xc0, !PT ;  /* 0x000000ff06127812 */ /* 0x000fc600078ec0ff */
[----:B------:R-:W-:Y:S02]  /*1cf0*/  VIADD R16, R22, 0xffffffff ;  /* 0xffffffff16107836 */ /* 0x000fe40000000000 */
[----:B------:R-:W-:-:S03]  /*1d00*/  VIADD R14, R18, 0xffffffff ;  /* 0xffffffff120e7836 */ /* 0x000fc60000000000 */
[----:B------:R-:W-:-:S04]  /*1d10*/  ISETP.GT.U32.AND P0, PT, R16, 0xfd, PT ;  /* 0x000000fd1000780c */ /* 0x000fc80003f04070 */
[----:B------:R-:W-:-:S13]  /*1d20*/  ISETP.GT.U32.OR P0, PT, R14, 0xfd, P0 ;  /* 0x000000fd0e00780c */ /* 0x000fda0000704470 */
[----:B------:R-:W-:Y:S01]  /*1d30*/  @!P0 MOV R6, RZ ;  /* 0x000000ff00068202 */ /* 0x000fe20000000f00 */
[----:B------:R-:W-:Y:S06]  /*1d40*/  @!P0 BRA `(.L_x_42) ;  /* 0x00000000005c8947 */ /* 0x000fec0003800000 */
[----:B------:R-:W-:Y:S02]  /*1d50*/  FSETP.GTU.FTZ.AND P0, PT, |R2|, +INF , PT ;  /* 0x7f8000000200780b */ /* 0x000fe40003f1c200 */
[----:B------:R-:W-:-:S04]  /*1d60*/  FSETP.GTU.FTZ.AND P2, PT, |R37|, +INF , PT ;  /* 0x7f8000002500780b */ /* 0x000fc80003f5c200 */
[----:B------:R-:W-:-:S13]  /*1d70*/  PLOP3.LUT P0, PT, P0, P2, PT, 0xf8, 0x8f ;  /* 0x00000000008f781c */ /* 0x000fda0000705f70 */
[----:B------:R-:W-:Y:S05]  /*1d80*/  @P0 BRA `(.L_x_43) ;  /* 0x00000004004c0947 */ /* 0x000fea0003800000 */
[----:B------:R-:W-:-:S13]  /*1d90*/  LOP3.LUT P0, RZ, R15, 0x7fffffff, R2, 0xc8, !PT ;  /* 0x7fffffff0fff7812 */ /* 0x000fda000780c802 */
[----:B------:R-:W-:Y:S05]  /*1da0*/  @!P0 BRA `(.L_x_44) ;  /* 0x00000004003c8947 */ /* 0x000fea0003800000 */
[C---:B------:R-:W-:Y:S02]  /*1db0*/  FSETP.NEU.FTZ.AND P2, PT, |R2|.reuse, +INF , PT ;  /* 0x7f8000000200780b */ /* 0x040fe40003f5d200 */
[----:B------:R-:W-:Y:S02]  /*1dc0*/  FSETP.NEU.FTZ.AND P3, PT, |R37|, +INF , PT ;  /* 0x7f8000002500780b */ /* 0x000fe40003f7d200 */
[----:B------:R-:W-:-:S11]  /*1dd0*/  FSETP.NEU.FTZ.AND P0, PT, |R2|, +INF , PT ;  /* 0x7f8000000200780b */ /* 0x000fd60003f1d200 */
[----:B------:R-:W-:Y:S05]  /*1de0*/  @!P3 BRA !P2, `(.L_x_44) ;  /* 0x00000004002cb947 */ /* 0x000fea0005000000 */
[----:B------:R-:W-:-:S04]  /*1df0*/  LOP3.LUT P2, RZ, R2, 0x7fffffff, RZ, 0xc0, !PT ;  /* 0x7fffffff02ff7812 */ /* 0x000fc8000784c0ff */
[----:B------:R-:W-:-:S13]  /*1e00*/  PLOP3.LUT P2, PT, P3, P2, PT, 0x2f, 0xf2 ;  /* 0x0000000000f2781c */ /* 0x000fda0001f44577 */
[----:B------:R-:W-:Y:S05]  /*1e10*/  @P2 BRA `(.L_x_45) ;  /* 0x0000000400182947 */ /* 0x000fea0003800000 */
[----:B------:R-:W-:-:S04]  /*1e20*/  LOP3.LUT P2, RZ, R15, 0x7fffffff, RZ, 0xc0, !PT ;  /* 0x7fffffff0fff7812 */ /* 0x000fc8000784c0ff */
[----:B------:R-:W-:-:S13]  /*1e30*/  PLOP3.LUT P0, PT, P0, P2, PT, 0x2f, 0xf2 ;  /* 0x0000000000f2781c */ /* 0x000fda0000704577 */
[----:B------:R-:W-:Y:S05]  /*1e40*/  @P0 BRA `(.L_x_46) ;  /* 0x0000000400000947 */ /* 0x000fea0003800000 */
[----:B------:R-:W-:Y:S02]  /*1e50*/  ISETP.GE.AND P0, PT, R14, RZ, PT ;  /* 0x000000ff0e00720c */ /* 0x000fe40003f06270 */
[----:B------:R-:W-:-:S11]  /*1e60*/  ISETP.GE.AND P2, PT, R16, RZ, PT ;  /* 0x000000ff1000720c */ /* 0x000fd60003f46270 */
[----:B------:R-:W-:Y:S02]  /*1e70*/  @P0 IMAD.MOV.U32 R6, RZ, RZ, RZ ;  /* 0x000000ffff060224 */ /* 0x000fe400078e00ff */
[----:B------:R-:W-:Y:S01]  /*1e80*/  @!P0 FFMA R2, R2, 1.84467440737095516160e+19, RZ ;  /* 0x5f80000002028823 */ /* 0x000fe200000000ff */
[----:B------:R-:W-:Y:S02]  /*1e90*/  @!P0 IMAD.MOV.U32 R6, RZ, RZ, -0x40 ;  /* 0xffffffc0ff068424 */ /* 0x000fe400078e00ff */
[----:B------:R-:W-:Y:S02]  /*1ea0*/  @!P2 FFMA R15, R37, 1.84467440737095516160e+19, RZ ;  /* 0x5f800000250fa823 */ /* 0x000fe400000000ff */
[----:B------:R-:W-:-:S07]  /*1eb0*/  @!P2 VIADD R6, R6, 0x40 ;  /* 0x000000400606a836 */ /* 0x000fce0000000000 */
.L_x_42:
[----:B------:R-:W-:Y:S01]  /*1ec0*/  LEA R14, R22, 0xc0800000, 0x17 ;  /* 0xc0800000160e7811 */ /* 0x000fe200078eb8ff */
[----:B------:R-:W-:Y:S03]  /*1ed0*/  BSSY.RECONVERGENT B2, `(.L_x_47) ;  /* 0x0000036000027945 */ /* 0x000fe60003800200 */
[----:B------:R-:W-:Y:S01]  /*1ee0*/  IADD3 R14, PT, PT, -R14, R15, RZ ;  /* 0x0000000f0e0e7210 */ /* 0x000fe20007ffe1ff */
[----:B------:R-:W-:-:S03]  /*1ef0*/  VIADD R15, R18, 0xffffff81 ;  /* 0xffffff81120f7836 */ /* 0x000fc60000000000 */
[----:B------:R-:W0:Y:S01]  /*1f00*/  MUFU.RCP R16, R14 ;  /* 0x0000000e00107308 */ /* 0x000e220000001000 */
[----:B------:R-:W-:Y:S01]  /*1f10*/  FADD.FTZ R17, -R14, -RZ ;  /* 0x800000ff0e117221 */ /* 0x000fe20000010100 */
[C---:B------:R-:W-:Y:S01]  /*1f20*/  IMAD R2, R15.reuse, -0x800000, R2 ;  /* 0xff8000000f027824 */ /* 0x040fe200078e0202 */
[----:B------:R-:W-:-:S05]  /*1f30*/  IADD3 R15, PT, PT, R15, 0x7f, -R22 ;  /* 0x0000007f0f0f7810 */ /* 0x000fca0007ffe816 */
[----:B------:R-:W-:Y:S02]  /*1f40*/  IMAD.IADD R15, R15, 0x1, R6 ;  /* 0x000000010f0f7824 */ /* 0x000fe400078e0206 */
[----:B0-----:R-:W-:-:S04]  /*1f50*/  FFMA R19, R16, R17, 1 ;  /* 0x3f80000010137423 */ /* 0x001fc80000000011 */
[----:B------:R-:W-:-:S04]  /*1f60*/  FFMA R23, R16, R19, R16 ;  /* 0x0000001310177223 */ /* 0x000fc80000000010 */
[----:B------:R-:W-:-:S04]  /*1f70*/  FFMA R16, R2, R23, RZ ;  /* 0x0000001702107223 */ /* 0x000fc800000000ff */
[----:B------:R-:W-:-:S04]  /*1f80*/  FFMA R19, R17, R16, R2 ;  /* 0x0000001011137223 */ /* 0x000fc80000000002 */
[----:B------:R-:W-:-:S04]  /*1f90*/  FFMA R18, R23, R19, R16 ;  /* 0x0000001317127223 */ /* 0x000fc80000000010 */
[----:B------:R-:W-:-:S04]  /*1fa0*/  FFMA R17, R17, R18, R2 ;  /* 0x0000001211117223 */ /* 0x000fc80000000002 */
[----:B------:R-:W-:-:S05]  /*1fb0*/  FFMA R16, R23, R17, R18 ;  /* 0x0000001117107223 */ /* 0x000fca0000000012 */
[----:B------:R-:W-:-:S04]  /*1fc0*/  SHF.R.U32.HI R2, RZ, 0x17, R16 ;  /* 0x00000017ff027819 */ /* 0x000fc80000011610 */
[----:B------:R-:W-:-:S05]  /*1fd0*/  LOP3.LUT R2, R2, 0xff, RZ, 0xc0, !PT ;  /* 0x000000ff02027812 */ /* 0x000fca00078ec0ff */
[----:B------:R-:W-:-:S05]  /*1fe0*/  IMAD.IADD R14, R2, 0x1, R15 ;  /* 0x00000001020e7824 */ /* 0x000fca00078e020f */
[----:B------:R-:W-:-:S04]  /*1ff0*/  IADD3 R2, PT, PT, R14, -0x1, RZ ;  /* 0xffffffff0e027810 */ /* 0x000fc80007ffe0ff */
[----:B------:R-:W-:-:S13]  /*2000*/  ISETP.GE.U32.AND P0, PT, R2, 0xfe, PT ;  /* 0x000000fe0200780c */ /* 0x000fda0003f06070 */
[----:B------:R-:W-:Y:S05]  /*2010*/  @!P0 BRA `(.L_x_48) ;  /* 0x0000000000808947 */ /* 0x000fea0003800000 */
[----:B------:R-:W-:-:S13]  /*2020*/  ISETP.GT.AND P0, PT, R14, 0xfe, PT ;  /* 0x000000fe0e00780c */ /* 0x000fda0003f04270 */
[----:B------:R-:W-:Y:S05]  /*2030*/  @P0 BRA `(.L_x_49) ;  /* 0x00000000006c0947 */ /* 0x000fea0003800000 */
[----:B------:R-:W-:-:S13]  /*2040*/  ISETP.GE.AND P0, PT, R14, 0x1, PT ;  /* 0x000000010e00780c */ /* 0x000fda0003f06270 */
[----:B------:R-:W-:Y:S05]  /*2050*/  @P0 BRA `(.L_x_50) ;  /* 0x0000000000740947 */ /* 0x000fea0003800000 */
[----:B------:R-:W-:Y:S02]  /*2060*/  ISETP.GE.AND P0, PT, R14, -0x18, PT ;  /* 0xffffffe80e00780c */ /* 0x000fe40003f06270 */
[----:B------:R-:W-:-:S11]  /*2070*/  LOP3.LUT R16, R16, 0x80000000, RZ, 0xc0, !PT ;  /* 0x8000000010107812 */ /* 0x000fd600078ec0ff */
[----:B------:R-:W-:Y:S05]  /*2080*/  @!P0 BRA `(.L_x_50) ;  /* 0x0000000000688947 */ /* 0x000fea0003800000 */
[CCC-:B------:R-:W-:Y:S01]  /*2090*/  FFMA.RZ R2, R23.reuse, R17.reuse, R18.reuse ;  /* 0x0000001117027223 */ /* 0x1c0fe2000000c012 */
[CCC-:B------:R-:W-:Y:S01]  /*20a0*/  FFMA.RM R15, R23.reuse, R17.reuse, R18.reuse ;  /* 0x00000011170f7223 */ /* 0x1c0fe20000004012 */
[C---:B------:R-:W-:Y:S02]  /*20b0*/  ISETP.NE.AND P3, PT, R14.reuse, RZ, PT ;  /* 0x000000ff0e00720c */ /* 0x040fe40003f65270 */
[----:B------:R-:W-:Y:S02]  /*20c0*/  ISETP.NE.AND P2, PT, R14, RZ, PT ;  /* 0x000000ff0e00720c */ /* 0x000fe40003f45270 */
[----:B------:R-:W-:Y:S01]  /*20d0*/  LOP3.LUT R6, R2, 0x7fffff, RZ, 0xc0, !PT ;  /* 0x007fffff02067812 */ /* 0x000fe200078ec0ff */
[----:B------:R-:W-:Y:S01]  /*20e0*/  FFMA.RP R2, R23, R17, R18 ;  /* 0x0000001117027223 */ /* 0x000fe20000008012 */
[----:B------:R-:W-:Y:S02]  /*20f0*/  VIADD R17, R14, 0x20 ;  /* 0x000000200e117836 */ /* 0x000fe40000000000 */
[----:B------:R-:W-:Y:S01]  /*2100*/  LOP3.LUT R6, R6, 0x800000, RZ, 0xfc, !PT ;  /* 0x0080000006067812 */ /* 0x000fe200078efcff */
[----:B------:R-:W-:Y:S01]  /*2110*/  IMAD.MOV R14, RZ, RZ, -R14 ;  /* 0x000000ffff0e7224 */ /* 0x000fe200078e0a0e */
[----:B------:R-:W-:-:S02]  /*2120*/  FSETP.NEU.FTZ.AND P0, PT, R2, R15, PT ;  /* 0x0000000f0200720b */ /* 0x000fc40003f1d000 */
[----:B------:R-:W-:Y:S02]  /*2130*/  SHF.L.U32 R17, R6, R17, RZ ;  /* 0x0000001106117219 */ /* 0x000fe400000006ff */
[----:B------:R-:W-:Y:S02]  /*2140*/  SEL R15, R14, RZ, P3 ;  /* 0x000000ff0e0f7207 */ /* 0x000fe40001800000 */
[----:B------:R-:W-:Y:S02]  /*2150*/  ISETP.NE.AND P2, PT, R17, RZ, P2 ;  /* 0x000000ff1100720c */ /* 0x000fe40001745270 */
[----:B------:R-:W-:Y:S02]  /*2160*/  SHF.R.U32.HI R15, RZ, R15, R6 ;  /* 0x0000000fff0f7219 */ /* 0x000fe40000011606 */
[----:B------:R-:W-:Y:S02]  /*2170*/  PLOP3.LUT P0, PT, P0, P2, PT, 0xf8, 0x8f ;  /* 0x00000000008f781c */ /* 0x000fe40000705f70 */
[----:B------:R-:W-:-:S02]  /*2180*/  SHF.R.U32.HI R17, RZ, 0x1, R15 ;  /* 0x00000001ff117819 */ /* 0x000fc4000001160f */
[----:B------:R-:W-:-:S04]  /*2190*/  SEL R2, RZ, 0x1, !P0 ;  /* 0x00000001ff027807 */ /* 0x000fc80004000000 */
[----:B------:R-:W-:-:S04]  /*21a0*/  LOP3.LUT R2, R2, 0x1, R17, 0xf8, !PT ;  /* 0x0000000102027812 */ /* 0x000fc800078ef811 */
[----:B------:R-:W-:-:S05]  /*21b0*/  LOP3.LUT R2, R2, R15, RZ, 0xc0, !PT ;  /* 0x0000000f02027212 */ /* 0x000fca00078ec0ff */
[----:B------:R-:W-:-:S05]  /*21c0*/  IMAD.IADD R17, R17, 0x1, R2 ;  /* 0x0000000111117824 */ /* 0x000fca00078e0202 */
[----:B------:R-:W-:Y:S01]  /*21d0*/  LOP3.LUT R16, R17, R16, RZ, 0xfc, !PT ;  /* 0x0000001011107212 */ /* 0x000fe200078efcff */
[----:B------:R-:W-:Y:S06]  /*21e0*/  BRA `(.L_x_50) ;  /* 0x0000000000107947 */ /* 0x000fec0003800000 */
.L_x_49:
[----:B------:R-:W-:-:S04]  /*21f0*/  LOP3.LUT R16, R16, 0x80000000, RZ, 0xc0, !PT ;  /* 0x8000000010107812 */ /* 0x000fc800078ec0ff */
[----:B------:R-:W-:Y:S01]  /*2200*/  LOP3.LUT R16, R16, 0x7f800000, RZ, 0xfc, !PT ;  /* 0x7f80000010107812 */ /* 0x000fe200078efcff */
[----:B------:R-:W-:Y:S06]  /*2210*/  BRA `(.L_x_50) ;  /* 0x0000000000047947 */ /* 0x000fec0003800000 */
.L_x_48:
[----:B------:R-:W-:-:S07]  /*2220*/  LEA R16, R15, R16, 0x17 ;  /* 0x000000100f107211 */ /* 0x000fce00078eb8ff */
.L_x_50:
[----:B------:R-:W-:Y:S05]  /*2230*/  BSYNC.RECONVERGENT B2 ;  /* 0x0000000000027941 */ /* 0x000fea0003800200 */
.L_x_47:
[----:B------:R-:W-:Y:S05]  /*2240*/  BRA `(.L_x_51) ;  /* 0x0000000000207947 */ /* 0x000fea0003800000 */
.L_x_46:
[----:B------:R-:W-:-:S04]  /*2250*/  LOP3.LUT R2, R15, 0x80000000, R2, 0x48, !PT ;  /* 0x800000000f027812 */ /* 0x000fc800078e4802 */
[----:B------:R-:W-:Y:S01]  /*2260*/  LOP3.LUT R16, R2, 0x7f800000, RZ, 0xfc, !PT ;  /* 0x7f80000002107812 */ /* 0x000fe200078efcff */
[----:B------:R-:W-:Y:S06]  /*2270*/  BRA `(.L_x_51) ;  /* 0x0000000000147947 */ /* 0x000fec0003800000 */
.L_x_45:
[----:B------:R-:W-:Y:S01]  /*2280*/  LOP3.LUT R16, R15, 0x80000000, R2, 0x48, !PT ;  /* 0x800000000f107812 */ /* 0x000fe200078e4802 */
[----:B------:R-:W-:Y:S06]  /*2290*/  BRA `(.L_x_51) ;  /* 0x00000000000c7947 */ /* 0x000fec0003800000 */
.L_x_44:
[----:B------:R-:W0:Y:S01]  /*22a0*/  MUFU.RSQ R16, -QNAN ;  /* 0xffc0000000107908 */ /* 0x000e220000001400 */
[----:B------:R-:W-:Y:S05]  /*22b0*/  BRA `(.L_x_51) ;  /* 0x0000000000047947 */ /* 0x000fea0003800000 */
.L_x_43:
[----:B------:R-:W-:-:S07]  /*22c0*/  FADD.FTZ R16, R2, R37 ;  /* 0x0000002502107221 */ /* 0x000fce0000010000 */
.L_x_51:
[----:B------:R-:W-:Y:S05]  /*22d0*/  BSYNC.RECONVERGENT B1 ;  /* 0x0000000000017941 */ /* 0x000fea0003800200 */
.L_x_41:
[----:B------:R-:W-:Y:S02]  /*22e0*/  IMAD.MOV.U32 R14, RZ, RZ, R4 ;  /* 0x000000ffff0e7224 */ /* 0x000fe400078e0004 */
[----:B------:R-:W-:-:S04]  /*22f0*/  IMAD.MOV.U32 R15, RZ, RZ, 0x0 ;  /* 0x00000000ff0f7424 */ /* 0x000fc800078e00ff */
[----:B0-----:R-:W-:Y:S05]  /*2300*/  RET.REL.NODEC R14 `(_Z16calculate_forcesPvS_) ;  /* 0xffffffdc0e3c7950 */ /* 0x001fea0003c3ffff */
.L_x_52:
        /* <DEDUP_REMOVED lines=15> */
.L_x_212:


//--------------------- .text._Z25initial_position_velocityjP8Particle --------------------------
	.section	.text._Z25initial_position_velocityjP8Particle,"ax",@progbits
	.align	128
        .global         _Z25initial_position_velocityjP8Particle
        .type           _Z25initial_position_velocityjP8Particle,@function
        .size           _Z25initial_position_velocityjP8Particle,(.L_x_216 - _Z25initial_position_velocityjP8Particle)
        .other          _Z25initial_position_velocityjP8Particle,@"STO_CUDA_ENTRY STV_DEFAULT"
_Z25initial_position_velocityjP8Particle:
.text._Z25initial_position_velocityjP8Particle:
[----:B------:R-:W0:Y:S08]  /*0000*/  LDC R1, c[0x0][0x37c] ;  /* 0x0000df00ff017b82 */ /* 0x000e300000000800 */
[----:B------:R-:W1:Y:S01]  /*0010*/  LDC R8, c[0x0][0x380] ;  /* 0x0000e000ff087b82 */ /* 0x000e620000000800 */
[----:B------:R-:W2:Y:S01]  /*0020*/  S2R R3, SR_TID.X ;  /* 0x0000000000037919 */ /* 0x000ea20000002100 */
[----:B0-----:R-:W-:Y:S01]  /*0030*/  VIADD R1, R1, 0xffffff78 ;  /* 0xffffff7801017836 */ /* 0x001fe20000000000 */
[----:B------:R-:W0:Y:S01]  /*0040*/  LDCU.64 UR8, c[0x0][0x358] ;  /* 0x00006b00ff0877ac */ /* 0x000e220008000a00 */
[----:B------:R-:W-:Y:S01]  /*0050*/  IMAD.MOV.U32 R14, RZ, RZ, -0x23270784 ;  /* 0xdcd8f87cff0e7424 */ /* 0x000fe200078e00ff */
[----:B------:R-:W-:Y:S01]  /*0060*/  BSSY.RECONVERGENT B0, `(.L_x_53) ;  /* 0x000026f000007945 */ /* 0x000fe20003800200 */
[----:B------:R-:W-:Y:S01]  /*0070*/  IMAD.MOV.U32 R5, RZ, RZ, -0x75bd8fc ;  /* 0xf8a42704ff057424 */ /* 0x000fe200078e00ff */
[----:B------:R-:W-:Y:S01]  /*0080*/  R2UR UR7, R1 ;  /* 0x00000000010772ca */ /* 0x000fe200000e0000 */
[----:B------:R-:W2:Y:S01]  /*0090*/  S2UR UR4, SR_CTAID.X ;  /* 0x00000000000479c3 */ /* 0x000ea20000002500 */
[----:B------:R-:W-:-:S02]  /*00a0*/  IMAD.MOV.U32 R7, RZ, RZ, -0x75bd8fc ;  /* 0xf8a42704ff077424 */ /* 0x000fc400078e00ff */
[----:B------:R-:W-:-:S05]  /*00b0*/  IMAD.MOV.U32 R12, RZ, RZ, -0x23270784 ;  /* 0xdcd8f87cff0c7424 */ /* 0x000fca00078e00ff */
[----:B------:R-:W2:Y:S01]  /*00c0*/  LDC R0, c[0x0][0x360] ;  /* 0x0000d800ff007b82 */ /* 0x000ea20000000800 */
[----:B-1----:R-:W-:-:S05]  /*00d0*/  LOP3.LUT R8, R8, 0xaad26b49, RZ, 0x3c, !PT ;  /* 0xaad26b4908087812 */ /* 0x002fca00078e3cff */
[----:B------:R-:W-:-:S04]  /*00e0*/  IMAD R8, R8, 0x4182bed5, RZ ;  /* 0x4182bed508087824 */ /* 0x000fc800078e02ff */
[C---:B------:R-:W-:Y:S01]  /*00f0*/  VIADD R13, R8.reuse, 0x583f19 ;  /* 0x00583f19080d7836 */ /* 0x040fe20000000000 */
[C---:B------:R-:W-:Y:S01]  /*0100*/  LOP3.LUT R6, R8.reuse, 0x159a55e5, RZ, 0x3c, !PT ;  /* 0x159a55e508067812 */ /* 0x040fe200078e3cff */
[C---:B------:R-:W-:Y:S02]  /*0110*/  VIADD R10, R8.reuse, 0xd9f6dc18 ;  /* 0xd9f6dc18080a7836 */ /* 0x040fe40000000000 */
[----:B------:R-:W-:Y:S02]  /*0120*/  IMAD.MOV.U32 R15, RZ, RZ, R13 ;  /* 0x000000ffff0f7224 */ /* 0x000fe400078e000d */
[----:B------:R-:W-:Y:S02]  /*0130*/  VIADD R11, R8, 0x75bcd15 ;  /* 0x075bcd15080b7836 */ /* 0x000fe40000000000 */
[----:B--2---:R-:W-:Y:S01]  /*0140*/  IMAD R0, R0, UR4, R3 ;  /* 0x0000000400007c24 */ /* 0x004fe2000f8e0203 */
[----:B------:R-:W-:Y:S01]  /*0150*/  STL.64 [R1+0x40], R14 ;  /* 0x0000400e01007387 */ /* 0x000fe20000100a00 */
[----:B------:R-:W-:-:S02]  /*0160*/  IMAD.MOV.U32 R4, RZ, RZ, R6 ;  /* 0x000000ffff047224 */ /* 0x000fc400078e0006 */
[----:B------:R-:W-:Y:S01]  /*0170*/  IMAD.MOV.U32 R3, RZ, RZ, R11 ;  /* 0x000000ffff037224 */ /* 0x000fe200078e000b */
[----:B------:R-:W-:Y:S01]  /*0180*/  ISETP.NE.AND P0, PT, R0, RZ, PT ;  /* 0x000000ff0000720c */ /* 0x000fe20003f05270 */
[----:B------:R1:W-:Y:S01]  /*0190*/  STL.64 [R1+0x30], R10 ;  /* 0x0000300a01007387 */ /* 0x0003e20000100a00 */
[----:B------:R-:W-:-:S03]  /*01a0*/  SHF.R.S32.HI R9, RZ, 0x1f, R0 ;  /* 0x0000001fff097819 */ /* 0x000fc60000011400 */
[----:B------:R2:W-:Y:S01]  /*01b0*/  STL.64 [R1+0x38], R4 ;  /* 0x0000380401007387 */ /* 0x0005e20000100a00 */
[----:B-1----:R-:W-:Y:S02]  /*01c0*/  IMAD.MOV.U32 R10, RZ, RZ, R6 ;  /* 0x000000ffff0a7224 */ /* 0x002fe400078e0006 */
[----:B--2---:R-:W-:-:S05]  /*01d0*/  IMAD.MOV.U32 R5, RZ, RZ, R13 ;  /* 0x000000ffff057224 */ /* 0x004fca00078e000d */
[----:B0-----:R-:W-:Y:S05]  /*01e0*/  @!P0 BRA `(.L_x_54) ;  /* 0x0000002400588947 */ /* 0x001fea0003800000 */
[----:B------:R-:W-:Y:S02]  /*01f0*/  VIADD R18, R1, 0x30 ;  /* 0x0000003001127836 */ /* 0x000fe40000000000 */
[----:B------:R-:W-:Y:S02]  /*0200*/  IMAD.MOV.U32 R21, RZ, RZ, RZ ;  /* 0x000000ffff157224 */ /* 0x000fe400078e00ff */
[----:B------:R-:W-:Y:S02]  /*0210*/  IMAD.MOV.U32 R19, RZ, RZ, R0 ;  /* 0x000000ffff137224 */ /* 0x000fe400078e0000 */
[----:B------:R-:W-:Y:S02]  /*0220*/  IMAD.MOV.U32 R4, RZ, RZ, R9 ;  /* 0x000000ffff047224 */ /* 0x000fe400078e0009 */
[----:B------:R-:W-:Y:S02]  /*0230*/  IMAD.MOV.U32 R7, RZ, RZ, -0x75bd8fc ;  /* 0xf8a42704ff077424 */ /* 0x000fe400078e00ff */
[----:B------:R-:W-:-:S02]  /*0240*/  IMAD.MOV.U32 R12, RZ, RZ, -0x23270784 ;  /* 0xdcd8f87cff0c7424 */ /* 0x000fc400078e00ff */
[----:B------:R-:W-:Y:S02]  /*0250*/  IMAD.MOV.U32 R13, RZ, RZ, R5 ;  /* 0x000000ffff0d7224 */ /* 0x000fe400078e0005 */
[----:B------:R-:W-:Y:S02]  /*0260*/  IMAD.MOV.U32 R6, RZ, RZ, R10 ;  /* 0x000000ffff067224 */ /* 0x000fe400078e000a */
[----:B------:R-:W-:-:S07]  /*0270*/  IMAD.MOV.U32 R11, RZ, RZ, R3 ;  /* 0x000000ffff0b7224 */ /* 0x000fce00078e0003 */
.L_x_63:
[----:B------:R-:W-:Y:S01]  /*0280*/  LOP3.LUT P0, RZ, R19, 0x3, RZ, 0xc0, !PT ;  /* 0x0000000313ff7812 */ /* 0x000fe2000780c0ff */
[----:B------:R-:W-:-:S12]  /*0290*/  BSSY.RECONVERGENT B1, `(.L_x_55) ;  /* 0x0000245000017945 */ /* 0x000fd80003800200 */
[----:B0-----:R-:W-:Y:S05]  /*02a0*/  @!P0 BRA `(.L_x_56) ;  /* 0x00000024000c8947 */ /* 0x001fea0003800000 */
[----:B------:R-:W0:Y:S01]  /*02b0*/  LDC.64 R14, c[0x4][RZ] ;  /* 0x01000000ff0e7b82 */ /* 0x000e220000000a00 */
[----:B------:R-:W-:Y:S01]  /*02c0*/  IMAD.MOV.U32 R23, RZ, RZ, RZ ;  /* 0x000000ffff177224 */ /* 0x000fe200078e00ff */
[----:B------:R-:W-:Y:S02]  /*02d0*/  CS2R R12, SRZ ;  /* 0x00000000000c7805 */ /* 0x000fe4000001ff00 */
[----:B------:R-:W-:Y:S01]  /*02e0*/  CS2R R6, SRZ ;  /* 0x0000000000067805 */ /* 0x000fe2000001ff00 */
[----:B------:R-:W-:Y:S02]  /*02f0*/  IMAD.MOV.U32 R11, RZ, RZ, RZ ;  /* 0x000000ffff0b7224 */ /* 0x000fe400078e00ff */
[----:B0-----:R-:W-:-:S07]  /*0300*/  IMAD.WIDE.U32 R14, R21, 0xc80, R14 ;  /* 0x00000c80150e7825 */ /* 0x001fce00078e000e */
.L_x_58:
[----:B------:R-:W-:-:S06]  /*0310*/  IMAD R2, R23, 0x4, R18 ;  /* 0x0000000417027824 */ /* 0x000fcc00078e0212 */
[----:B------:R-:W5:Y:S01]  /*0320*/  LDL R2, [R2+0x4] ;  /* 0x0000040002027983 */ /* 0x000f620000100800 */
[----:B------:R-:W-:Y:S01]  /*0330*/  IMAD.SHL.U32 R20, R23, 0x20, RZ ;  /* 0x0000002017147824 */ /* 0x000fe200078e00ff */
[----:B------:R-:W-:-:S06]  /*0340*/  UMOV UR4, URZ ;  /* 0x000000ff00047c82 */ /* 0x000fcc0008000000 */
.L_x_57:
[----:B-----5:R-:W-:Y:S01]  /*0350*/  SHF.R.U32.HI R24, RZ, UR4, R2 ;  /* 0x00000004ff187c19 */ /* 0x020fe20008011602 */
[----:B------:R-:W-:-:S03]  /*0360*/  VIADD R16, R20, UR4 ;  /* 0x0000000414107c36 */ /* 0x000fc60008000000 */
[----:B------:R-:W-:-:S04]  /*0370*/  LOP3.LUT R17, R24, 0x1, RZ, 0xc0, !PT ;  /* 0x0000000118117812 */ /* 0x000fc800078ec0ff */
[----:B------:R-:W-:Y:S01]  /*0380*/  ISETP.NE.U32.AND P0, PT, R17, 0x1, PT ;  /* 0x000000011100780c */ /* 0x000fe20003f05070 */
[----:B------:R-:W-:-:S03]  /*0390*/  IMAD R17, R16, 0x5, RZ ;  /* 0x0000000510117824 */ /* 0x000fc600078e02ff */
[----:B------:R-:W-:Y:S01]  /*03a0*/  R2P PR, R24, 0x7e ;  /* 0x0000007e18007804 */ /* 0x000fe20000000000 */
[----:B------:R-:W-:-:S08]  /*03b0*/  IMAD.WIDE.U32 R16, R17, 0x4, R14 ;  /* 0x0000000411107825 */ /* 0x000fd000078e000e */
[----:B------:R-:W2:Y:S04]  /*03c0*/  @!P0 LDG.E R22, desc[UR8][R16.64] ;  /* 0x0000000810168981 */ /* 0x000ea8000c1e1900 */
[----:B------:R-:W3:Y:S04]  /*03d0*/  @!P0 LDG.E R26, desc[UR8][R16.64+0x10] ;  /* 0x00001008101a8981 */ /* 0x000ee8000c1e1900 */
[----:B------:R-:W4:Y:S04]  /*03e0*/  @P1 LDG.E R28, desc[UR8][R16.64+0x24] ;  /* 0x00002408101c1981 */ /* 0x000f28000c1e1900 */
[----:B------:R-:W4:Y:S04]  /*03f0*/  @!P0 LDG.E R25, desc[UR8][R16.64+0x4] ;  /* 0x0000040810198981 */ /* 0x000f28000c1e1900 */
[----:B------:R-:W4:Y:S04]  /*0400*/  @P4 LDG.E R30, desc[UR8][R16.64+0x60] ;  /* 0x00006008101e4981 */ /* 0x000f28000c1e1900 */
[----:B------:R-:W4:Y:S01]  /*0410*/  @P1 LDG.E R27, desc[UR8][R16.64+0x20] ;  /* 0x00002008101b1981 */ /* 0x000f22000c1e1900 */
[----:B--2---:R-:W-:-:S03]  /*0420*/  @!P0 LOP3.LUT R11, R11, R22, RZ, 0x3c, !PT ;  /* 0x000000160b0b8212 */ /* 0x004fc600078e3cff */
[----:B------:R-:W2:Y:S01]  /*0430*/  @!P0 LDG.E R22, desc[UR8][R16.64+0x8] ;  /* 0x0000080810168981 */ /* 0x000ea2000c1e1900 */
[----:B---3--:R-:W-:-:S03]  /*0440*/  @!P0 LOP3.LUT R13, R13, R26, RZ, 0x3c, !PT ;  /* 0x0000001a0d0d8212 */ /* 0x008fc600078e3cff */
[----:B------:R-:W3:Y:S01]  /*0450*/  @P2 LDG.E R26, desc[UR8][R16.64+0x38] ;  /* 0x00003808101a2981 */ /* 0x000ee2000c1e1900 */
[----:B----4-:R-:W-:-:S03]  /*0460*/  @P1 LOP3.LUT R13, R13, R28, RZ, 0x3c, !PT ;  /* 0x0000001c0d0d1212 */ /* 0x010fc600078e3cff */
[----:B------:R-:W4:Y:S01]  /*0470*/  @P3 LDG.E R28, desc[UR8][R16.64+0x4c] ;  /* 0x00004c08101c3981 */ /* 0x000f22000c1e1900 */
[----:B------:R-:W-:-:S03]  /*0480*/  @!P0 LOP3.LUT R6, R6, R25, RZ, 0x3c, !PT ;  /* 0x0000001906068212 */ /* 0x000fc600078e3cff */
[----:B------:R-:W4:Y:S01]  /*0490*/  @!P0 LDG.E R25, desc[UR8][R16.64+0xc] ;  /* 0x00000c0810198981 */ /* 0x000f22000c1e1900 */
[----:B--2---:R-:W-:-:S03]  /*04a0*/  @!P0 LOP3.LUT R7, R7, R22, RZ, 0x3c, !PT ;  /* 0x0000001607078212 */ /* 0x004fc600078e3cff */
[----:B------:R-:W2:Y:S01]  /*04b0*/  @P1 LDG.E R22, desc[UR8][R16.64+0x14] ;  /* 0x0000140810161981 */ /* 0x000ea2000c1e1900 */
[----:B---3--:R-:W-:-:S03]  /*04c0*/  @P2 LOP3.LUT R13, R13, R26, RZ, 0x3c, !PT ;  /* 0x0000001a0d0d2212 */ /* 0x008fc600078e3cff */
[----:B------:R-:W3:Y:S01]  /*04d0*/  @P5 LDG.E R26, desc[UR8][R16.64+0x74] ;  /* 0x00007408101a5981 */ /* 0x000ee2000c1e1900 */
[----:B----4-:R-:W-:-:S03]  /*04e0*/  @P3 LOP3.LUT R13, R13, R28, RZ, 0x3c, !PT ;  /* 0x0000001c0d0d3212 */ /* 0x010fc600078e3cff */
[----:B------:R-:W4:Y:S01]  /*04f0*/  @P6 LDG.E R28, desc[UR8][R16.64+0x88] ;  /* 0x00008808101c6981 */ /* 0x000f22000c1e1900 */
[----:B------:R-:W-:Y:S02]  /*0500*/  @P4 LOP3.LUT R13, R13, R30, RZ, 0x3c, !PT ;  /* 0x0000001e0d0d4212 */ /* 0x000fe400078e3cff */
[----:B------:R-:W-:Y:S02]  /*0510*/  @!P0 LOP3.LUT R12, R12, R25, RZ, 0x3c, !PT ;  /* 0x000000190c0c8212 */ /* 0x000fe400078e3cff */
[----:B------:R-:W4:Y:S01]  /*0520*/  @P1 LDG.E R25, desc[UR8][R16.64+0x18] ;  /* 0x0000180810191981 */ /* 0x000f22000c1e1900 */
[----:B--2---:R-:W-:-:S03]  /*0530*/  @P1 LOP3.LUT R11, R11, R22, RZ, 0x3c, !PT ;  /* 0x000000160b0b1212 */ /* 0x004fc600078e3cff */
[----:B------:R-:W2:Y:S01]  /*0540*/  @P1 LDG.E R22, desc[UR8][R16.64+0x1c] ;  /* 0x00001c0810161981 */ /* 0x000ea2000c1e1900 */
[----:B---3--:R-:W-:-:S03]  /*0550*/  @P5 LOP3.LUT R13, R13, R26, RZ, 0x3c, !PT ;  /* 0x0000001a0d0d5212 */ /* 0x008fc600078e3cff */
[----:B------:R-:W3:Y:S01]  /*0560*/  @P2 LDG.E R26, desc[UR8][R16.64+0x28] ;  /* 0x00002808101a2981 */ /* 0x000ee2000c1e1900 */
[----:B------:R-:W-:-:S03]  /*0570*/  @P1 LOP3.LUT R12, R12, R27, RZ, 0x3c, !PT ;  /* 0x0000001b0c0c1212 */ /* 0x000fc600078e3cff */
[----:B------:R-:W3:Y:S01]  /*0580*/  @P2 LDG.E R27, desc[UR8][R16.64+0x34] ;  /* 0x00003408101b2981 */ /* 0x000ee2000c1e1900 */
[----:B----4-:R-:W-:-:S03]  /*0590*/  @P1 LOP3.LUT R6, R6, R25, RZ, 0x3c, !PT ;  /* 0x0000001906061212 */ /* 0x010fc600078e3cff */
        /* <DEDUP_REMOVED lines=29> */
[----:B------:R-:W-:Y:S02]  /*0770*/  LOP3.LUT P0, RZ, R24, 0x80, RZ, 0xc0, !PT ;  /* 0x0000008018ff7812 */ /* 0x000fe4000780c0ff */
[----:B------:R-:W-:Y:S02]  /*0780*/  @P5 LOP3.LUT R12, R12, R27, RZ, 0x3c, !PT ;  /* 0x0000001b0c0c5212 */ /* 0x000fe400078e3cff */
        /* <DEDUP_REMOVED lines=15> */
[----:B------:R-:W-:Y:S02]  /*0880*/  @P6 LOP3.LUT R13, R13, R28, RZ, 0x3c, !PT ;  /* 0x0000001c0d0d6212 */ /* 0x000fe400078e3cff */
[----:B------:R-:W-:Y:S02]  /*0890*/  @P0 LOP3.LUT R12, R12, R27, RZ, 0x3c, !PT ;  /* 0x0000001b0c0c0212 */ /* 0x000fe400078e3cff */
[----:B----4-:R-:W-:Y:S02]  /*08a0*/  @P0 LOP3.LUT R6, R6, R25, RZ, 0x3c, !PT ;  /* 0x0000001906060212 */ /* 0x010fe400078e3cff */
[----:B--2---:R-:W-:Y:S02]  /*08b0*/  @P0 LOP3.LUT R7, R7, R22, RZ, 0x3c, !PT ;  /* 0x0000001607070212 */ /* 0x004fe400078e3cff */
[----:B---3--:R-:W-:Y:S02]  /*08c0*/  @P0 LOP3.LUT R13, R13, R26, RZ, 0x3c, !PT ;  /* 0x0000001a0d0d0212 */ /* 0x008fe400078e3cff */
[----:B------:R-:W-:-:S13]  /*08d0*/  R2P PR, R24.B1, 0x7f ;  /* 0x0000007f18007804 */ /* 0x000fda0000001000 */
[----:B------:R-:W2:Y:S04]  /*08e0*/  @P0 LDG.E R22, desc[UR8][R16.64+0xb0] ;  /* 0x0000b00810160981 */ /* 0x000ea8000c1e1900 */
[----:B------:R-:W3:Y:S04]  /*08f0*/  @P0 LDG.E R25, desc[UR8][R16.64+0xa4] ;  /* 0x0000a40810190981 */ /* 0x000ee8000c1e1900 */
[----:B------:R-:W4:Y:S04]  /*0900*/  @P0 LDG.E R27, desc[UR8][R16.64+0xac] ;  /* 0x0000ac08101b0981 */ /* 0x000f28000c1e1900 */
[----:B------:R-:W4:Y:S04]  /*0910*/  @P1 LDG.E R26, desc[UR8][R16.64+0xc4] ;  /* 0x0000c408101a1981 */ /* 0x000f28000c1e1900 */
[----:B------:R-:W4:Y:S04]  /*0920*/  @P2 LDG.E R28, desc[UR8][R16.64+0xd8] ;  /* 0x0000d808101c2981 */ /* 0x000f28000c1e1900 */
[----:B------:R-:W4:Y:S01]  /*0930*/  @P3 LDG.E R30, desc[UR8][R16.64+0xec] ;  /* 0x0000ec08101e3981 */ /* 0x000f22000c1e1900 */
[----:B--2---:R-:W-:-:S03]  /*0940*/  @P0 LOP3.LUT R13, R13, R22, RZ, 0x3c, !PT ;  /* 0x000000160d0d0212 */ /* 0x004fc600078e3cff */
[----:B------:R-:W2:Y:S02]  /*0950*/  @P0 LDG.E R22, desc[UR8][R16.64+0xa0] ;  /* 0x0000a00810160981 */ /* 0x000ea4000c1e1900 */
[----:B--2---:R-:W-:Y:S02]  /*0960*/  @P0 LOP3.LUT R11, R11, R22, RZ, 0x3c, !PT ;  /* 0x000000160b0b0212 */ /* 0x004fe400078e3cff */
[----:B------:R-:W2:Y:S01]  /*0970*/  @P0 LDG.E R22, desc[UR8][R16.64+0xa8] ;  /* 0x0000a80810160981 */ /* 0x000ea2000c1e1900 */
[----:B---3--:R-:W-:Y:S02]  /*0980*/  @P0 LOP3.LUT R6, R6, R25, RZ, 0x3c, !PT ;  /* 0x0000001906060212 */ /* 0x008fe400078e3cff */
[----:B----4-:R-:W-:Y:S01]  /*0990*/  @P0 LOP3.LUT R12, R12, R27, RZ, 0x3c, !PT ;  /* 0x0000001b0c0c0212 */ /* 0x010fe200078e3cff */
[----:B------:R-:W3:Y:S04]  /*09a0*/  @P1 LDG.E R25, desc[UR8][R16.64+0xb8] ;  /* 0x0000b80810191981 */ /* 0x000ee8000c1e1900 */
[----:B------:R-:W4:Y:S01]  /*09b0*/  @P1 LDG.E R27, desc[UR8][R16.64+0xc0] ;  /* 0x0000c008101b1981 */ /* 0x000f22000c1e1900 */
[----:B--2---:R-:W-:-:S02]  /*09c0*/  @P0 LOP3.LUT R7, R7, R22, RZ, 0x3c, !PT ;  /* 0x0000001607070212 */ /* 0x004fc400078e3cff */
[----:B------:R-:W-:Y:S01]  /*09d0*/  LOP3.LUT P0, RZ, R24, 0x8000, RZ, 0xc0, !PT ;  /* 0x0000800018ff7812 */ /* 0x000fe2000780c0ff */
[----:B------:R-:W2:Y:S04]  /*09e0*/  @P1 LDG.E R22, desc[UR8][R16.64+0xb4] ;  /* 0x0000b40810161981 */ /* 0x000ea8000c1e1900 */
[----:B------:R-:W2:Y:S01]  /*09f0*/  @P1 LDG.E R24, desc[UR8][R16.64+0xbc] ;  /* 0x0000bc0810181981 */ /* 0x000ea2000c1e1900 */
[----:B---3--:R-:W-:Y:S02]  /*0a00*/  @P1 LOP3.LUT R6, R6, R25, RZ, 0x3c, !PT ;  /* 0x0000001906061212 */ /* 0x008fe400078e3cff */
[----:B----4-:R-:W-:Y:S01]  /*0a10*/  @P1 LOP3.LUT R12, R12, R27, RZ, 0x3c, !PT ;  /* 0x0000001b0c0c1212 */ /* 0x010fe200078e3cff */
[----:B------:R-:W3:Y:S04]  /*0a20*/  @P2 LDG.E R25, desc[UR8][R16.64+0xcc] ;  /* 0x0000cc0810192981 */ /* 0x000ee8000c1e1900 */
[----:B------:R-:W4:Y:S01]  /*0a30*/  @P2 LDG.E R27, desc[UR8][R16.64+0xd4] ;  /* 0x0000d408101b2981 */ /* 0x000f22000c1e1900 */
[----:B--2---:R-:W-:-:S03]  /*0a40*/  @P1 LOP3.LUT R11, R11, R22, RZ, 0x3c, !PT ;  /* 0x000000160b0b1212 */ /* 0x004fc600078e3cff */
[----:B------:R-:W2:Y:S01]  /*0a50*/  @P2 LDG.E R22, desc[UR8][R16.64+0xc8] ;  /* 0x0000c80810162981 */ /* 0x000ea2000c1e1900 */
[----:B------:R-:W-:-:S03]  /*0a60*/  @P1 LOP3.LUT R7, R7, R24, RZ, 0x3c, !PT ;  /* 0x0000001807071212 */ /* 0x000fc600078e3cff */
[----:B------:R-:W2:Y:S01]  /*0a70*/  @P2 LDG.E R24, desc[UR8][R16.64+0xd0] ;  /* 0x0000d00810182981 */ /* 0x000ea2000c1e1900 */
[----:B---3--:R-:W-:-:S03]  /*0a80*/  @P2 LOP3.LUT R6, R6, R25, RZ, 0x3c, !PT ;  /* 0x0000001906062212 */ /* 0x008fc600078e3cff */
[----:B------:R-:W3:Y:S01]  /*0a90*/  @P3 LDG.E R25, desc[UR8][R16.64+0xe0] ;  /* 0x0000e00810193981 */ /* 0x000ee2000c1e1900 */
[----:B----4-:R-:W-:-:S03]  /*0aa0*/  @P2 LOP3.LUT R12, R12, R27, RZ, 0x3c, !PT ;  /* 0x0000001b0c0c2212 */ /* 0x010fc600078e3cff */
        /* <DEDUP_REMOVED lines=13> */
[----:B------:R-:W-:Y:S02]  /*0b80*/  @P1 LOP3.LUT R13, R13, R26, RZ, 0x3c, !PT ;  /* 0x0000001a0d0d1212 */ /* 0x000fe400078e3cff */
[----:B---3--:R-:W-:Y:S01]  /*0b90*/  @P4 LOP3.LUT R6, R6, R25, RZ, 0x3c, !PT ;  /* 0x0000001906064212 */ /* 0x008fe200078e3cff */
[----:B------:R-:W3:Y:S01]  /*0ba0*/  @P4 LDG.E R26, desc[UR8][R16.64+0x100] ;  /* 0x00010008101a4981 */ /* 0x000ee2000c1e1900 */
[----:B----4-:R-:W-:-:S03]  /*0bb0*/  @P4 LOP3.LUT R12, R12, R27, RZ, 0x3c, !PT ;  /* 0x0000001b0c0c4212 */ /* 0x010fc600078e3cff */
[----:B------:R-:W4:Y:S04]  /*0bc0*/  @P5 LDG.E R25, desc[UR8][R16.64+0x108] ;  /* 0x0001080810195981 */ /* 0x000f28000c1e1900 */
[----:B------:R-:W3:Y:S01]  /*0bd0*/  @P5 LDG.E R27, desc[UR8][R16.64+0x110] ;  /* 0x00011008101b5981 */ /* 0x000ee2000c1e1900 */
[----:B--2---:R-:W-:-:S03]  /*0be0*/  @P4 LOP3.LUT R11, R11, R22, RZ, 0x3c, !PT ;  /* 0x000000160b0b4212 */ /* 0x004fc600078e3cff */
[----:B------:R-:W2:Y:S01]  /*0bf0*/  @P5 LDG.E R22, desc[UR8][R16.64+0x104] ;  /* 0x0001040810165981 */ /* 0x000ea2000c1e1900 */
[----:B------:R-:W-:-:S03]  /*0c00*/  @P4 LOP3.LUT R7, R7, R24, RZ, 0x3c, !PT ;  /* 0x0000001807074212 */ /* 0x000fc600078e3cff */
[----:B------:R-:W2:Y:S01]  /*0c10*/  @P5 LDG.E R24, desc[UR8][R16.64+0x10c] ;  /* 0x00010c0810185981 */ /* 0x000ea2000c1e1900 */
[----:B------:R-:W-:-:S03]  /*0c20*/  @P2 LOP3.LUT R13, R13, R28, RZ, 0x3c, !PT ;  /* 0x0000001c0d0d2212 */ /* 0x000fc600078e3cff */
[----:B------:R-:W2:Y:S01]  /*0c30*/  @P5 LDG.E R28, desc[UR8][R16.64+0x114] ;  /* 0x00011408101c5981 */ /* 0x000ea2000c1e1900 */
[----:B------:R-:W-:Y:S02]  /*0c40*/  @P3 LOP3.LUT R13, R13, R30, RZ, 0x3c, !PT ;  /* 0x0000001e0d0d3212 */ /* 0x000fe400078e3cff */
[----:B----4-:R-:W-:Y:S02]  /*0c50*/  @P5 LOP3.LUT R6, R6, R25, RZ, 0x3c, !PT ;  /* 0x0000001906065212 */ /* 0x010fe400078e3cff */
[----:B---3--:R-:W-:Y:S01]  /*0c60*/  @P4 LOP3.LUT R13, R13, R26, RZ, 0x3c, !PT ;  /* 0x0000001a0d0d4212 */ /* 0x008fe200078e3cff */
[----:B------:R-:W3:Y:S01]  /*0c70*/  @P6 LDG.E R25, desc[UR8][R16.64+0x11c] ;  /* 0x00011c0810196981 */ /* 0x000ee2000c1e1900 */
[----:B------:R-:W-:-:S03]  /*0c80*/  @P5 LOP3.LUT R12, R12, R27, RZ, 0x3c, !PT ;  /* 0x0000001b0c0c5212 */ /* 0x000fc600078e3cff */
[----:B------:R-:W4:Y:S04]  /*0c90*/  @P6 LDG.E R26, desc[UR8][R16.64+0x128] ;  /* 0x00012808101a6981 */ /* 0x000f28000c1e1900 */
[----:B------:R-:W4:Y:S01]  /*0ca0*/  @P6 LDG.E R27, desc[UR8][R16.64+0x124] ;  /* 0x00012408101b6981 */ /* 0x000f22000c1e1900 */
[----:B--2---:R-:W-:-:S03]  /*0cb0*/  @P5 LOP3.LUT R11, R11, R22, RZ, 0x3c, !PT ;  /* 0x000000160b0b5212 */ /* 0x004fc600078e3cff */
[----:B------:R-:W2:Y:S01]  /*0cc0*/  @P6 LDG.E R22, desc[UR8][R16.64+0x118] ;  /* 0x0001180810166981 */ /* 0x000ea2000c1e1900 */
[----:B------:R-:W-:-:S03]  /*0cd0*/  @P5 LOP3.LUT R7, R7, R24, RZ, 0x3c, !PT ;  /* 0x0000001807075212 */ /* 0x000fc600078e3cff */
[----:B------:R-:W2:Y:S01]  /*0ce0*/  @P6 LDG.E R24, desc[UR8][R16.64+0x120] ;  /* 0x0001200810186981 */ /* 0x000ea2000c1e1900 */
[----:B------:R-:W-:Y:S02]  /*0cf0*/  @P5 LOP3.LUT R13, R13, R28, RZ, 0x3c, !PT ;  /* 0x0000001c0d0d5212 */ /* 0x000fe400078e3cff */
[----:B---3--:R-:W-:Y:S02]  /*0d00*/  @P6 LOP3.LUT R6, R6, R25, RZ, 0x3c, !PT ;  /* 0x0000001906066212 */ /* 0x008fe400078e3cff */
[----:B------:R-:W3:Y:S01]  /*0d10*/  @P0 LDG.E R25, desc[UR8][R16.64+0x130] ;  /* 0x0001300810190981 */ /* 0x000ee2000c1e1900 */
[----:B----4-:R-:W-:-:S03]  /*0d20*/  @P6 LOP3.LUT R13, R13, R26, RZ, 0x3c, !PT ;  /* 0x0000001a0d0d6212 */ /* 0x010fc600078e3cff */
[----:B------:R-:W4:Y:S01]  /*0d30*/  @P0 LDG.E R26, desc[UR8][R16.64+0x13c] ;  /* 0x00013c08101a0981 */ /* 0x000f22000c1e1900 */
[----:B------:R-:W-:-:S03]  /*0d40*/  @P6 LOP3.LUT R12, R12, R27, RZ, 0x3c, !PT ;  /* 0x0000001b0c0c6212 */ /* 0x000fc600078e3cff */
[----:B------:R-:W4:Y:S01]  /*0d50*/  @P0 LDG.E R27, desc[UR8][R16.64+0x138] ;  /* 0x00013808101b0981 */ /* 0x000f22000c1e1900 */
[----:B--2---:R-:W-:-:S03]  /*0d60*/  @P6 LOP3.LUT R11, R11, R22, RZ, 0x3c, !PT ;  /* 0x000000160b0b6212 */ /* 0x004fc600078e3cff */
[----:B------:R-:W2:Y:S01]  /*0d70*/  @P0 LDG.E R22, desc[UR8][R16.64+0x12c] ;  /* 0x00012c0810160981 */ /* 0x000ea2000c1e1900 */
[----:B------:R-:W-:-:S03]  /*0d80*/  @P6 LOP3.LUT R7, R7, R24, RZ, 0x3c, !PT ;  /* 0x0000001807076212 */ /* 0x000fc600078e3cff */
[----:B------:R-:W2:Y:S01]  /*0d90*/  @P0 LDG.E R24, desc[UR8][R16.64+0x134] ;  /* 0x0001340810180981 */ /* 0x000ea2000c1e1900 */
[----:B------:R-:W-:-:S04]  /*0da0*/  UIADD3 UR4, UPT, UPT, UR4, 0x10, URZ ;  /* 0x0000001004047890 */ /* 0x000fc8000fffe0ff */
[----:B------:R-:W-:Y:S01]  /*0db0*/  UISETP.NE.AND UP0, UPT, UR4, 0x20, UPT ;  /* 0x000000200400788c */ /* 0x000fe2000bf05270 */
[----:B---3--:R-:W-:Y:S02]  /*0dc0*/  @P0 LOP3.LUT R6, R6, R25, RZ, 0x3c, !PT ;  /* 0x0000001906060212 */ /* 0x008fe400078e3cff */
[----:B----4-:R-:W-:Y:S02]  /*0dd0*/  @P0 LOP3.LUT R13, R13, R26, RZ, 0x3c, !PT ;  /* 0x0000001a0d0d0212 */ /* 0x010fe400078e3cff */
[----:B------:R-:W-:Y:S02]  /*0de0*/  @P0 LOP3.LUT R12, R12, R27, RZ, 0x3c, !PT ;  /* 0x0000001b0c0c0212 */ /* 0x000fe400078e3cff */
[----:B--2---:R-:W-:Y:S02]  /*0df0*/  @P0 LOP3.LUT R11, R11, R22, RZ, 0x3c, !PT ;  /* 0x000000160b0b0212 */ /* 0x004fe400078e3cff */
[----:B------:R-:W-:Y:S01]  /*0e00*/  @P0 LOP3.LUT R7, R7, R24, RZ, 0x3c, !PT ;  /* 0x0000001807070212 */ /* 0x000fe200078e3cff */
[----:B------:R-:W-:Y:S06]  /*0e10*/  BRA.U UP0, `(.L_x_57) ;  /* 0xfffffff5004c7547 */ /* 0x000fec000b83ffff */
[----:B------:R-:W-:-:S05]  /*0e20*/  VIADD R23, R23, 0x1 ;  /* 0x0000000117177836 */ /* 0x000fca0000000000 */
[----:B------:R-:W-:-:S13]  /*0e30*/  ISETP.NE.AND P0, PT, R23, 0x5, PT ;  /* 0x000000051700780c */ /* 0x000fda0003f05270 */
[----:B------:R-:W-:Y:S05]  /*0e40*/  @P0 BRA `(.L_x_58) ;  /* 0xfffffff400300947 */ /* 0x000fea000383ffff */
[----:B------:R-:W-:Y:S01]  /*0e50*/  LOP3.LUT R2, R19, 0x3, RZ, 0xc0, !PT ;  /* 0x0000000313027812 */ /* 0x000fe200078ec0ff */
[----:B------:R0:W-:Y:S03]  /*0e60*/  STL [R1+0x34], R11 ;  /* 0x0000340b01007387 */ /* 0x0001e60000100800 */
[----:B------:R-:W-:Y:S01]  /*0e70*/  ISETP.NE.U32.AND P0, PT, R2, 0x1, PT ;  /* 0x000000010200780c */ /* 0x000fe20003f05070 */
[----:B------:R0:W-:Y:S03]  /*0e80*/  STL.64 [R1+0x38], R6 ;  /* 0x0000380601007387 */ /* 0x0001e60000100a00 */
[----:B------:R-:W-:Y:S01]  /*0e90*/  ISETP.NE.AND.EX P0, PT, RZ, RZ, PT, P0 ;  /* 0x000000ffff00720c */ /* 0x000fe20003f05300 */
[----:B------:R0:W-:-:S12]  /*0ea0*/  STL.64 [R1+0x40], R12 ;  /* 0x0000400c01007387 */ /* 0x0001d80000100a00 */
[----:B0-----:R-:W-:Y:S05]  /*0eb0*/  @!P0 BRA `(.L_x_56) ;  /* 0x0000001800088947 */ /* 0x001fea0003800000 */
[----:B------:R-:W-:Y:S01]  /*0ec0*/  UMOV UR4, URZ ;  /* 0x000000ff00047c82 */ /* 0x000fe20008000000 */
[----:B------:R-:W-:Y:S01]  /*0ed0*/  UMOV UR5, URZ ;  /* 0x000000ff00057c82 */ /* 0x000fe20008000000 */
[----:B------:R-:W-:Y:S02]  /*0ee0*/  IMAD.MOV.U32 R23, RZ, RZ, RZ ;  /* 0x000000ffff177224 */ /* 0x000fe400078e00ff */
[----:B------:R-:W-:Y:S02]  /*0ef0*/  IMAD.MOV.U32 R11, RZ, RZ, RZ ;  /* 0x000000ffff0b7224 */ /* 0x000fe400078e00ff */
[----:B------:R-:W-:Y:S02]  /*0f00*/  IMAD.U32 R13, RZ, RZ, UR4 ;  /* 0x00000004ff0d7e24 */ /* 0x000fe4000f8e00ff */
[----:B------:R-:W-:Y:S02]  /*0f10*/  IMAD.U32 R12, RZ, RZ, UR5 ;  /* 0x00000005ff0c7e24 */ /* 0x000fe4000f8e00ff */
[----:B------:R-:W-:-:S02]  /*0f20*/  IMAD.U32 R7, RZ, RZ, UR4 ;  /* 0x00000004ff077e24 */ /* 0x000fc4000f8e00ff */
[----:B------:R-:W-:-:S07]  /*0f30*/  IMAD.U32 R6, RZ, RZ, UR5 ;  /* 0x00000005ff067e24 */ /* 0x000fce000f8e00ff */
.L_x_60:
[----:B------:R-:W-:-:S06]  /*0f40*/  IMAD R2, R23, 0x4, R18 ;  /* 0x0000000417027824 */ /* 0x000fcc00078e0212 */
[----:B------:R-:W5:Y:S01]  /*0f50*/  LDL R2, [R2+0x4] ;  /* 0x0000040002027983 */ /* 0x000f620000100800 */
[----:B------:R-:W-:Y:S01]  /*0f60*/  IMAD.SHL.U32 R20, R23, 0x20, RZ ;  /* 0x0000002017147824 */ /* 0x000fe200078e00ff */
[----:B------:R-:W-:-:S06]  /*0f70*/  UMOV UR4, URZ ;  /* 0x000000ff00047c82 */ /* 0x000fcc0008000000 */
.L_x_59:
        /* <DEDUP_REMOVED lines=182> */
[----:B0-----:R-:W-:Y:S05]  /*1ae0*/  @P0 BRA `(.L_x_56) ;  /* 0x0000000800fc0947 */ /* 0x001fea0003800000 */
        /* <DEDUP_REMOVED lines=8> */
.L_x_62:
[----:B------:R-:W-:-:S06]  /*1b70*/  IMAD R2, R23, 0x4, R18 ;  /* 0x0000000417027824 */ /* 0x000fcc00078e0212 */
[----:B------:R-:W5:Y:S01]  /*1b80*/  LDL R2, [R2+0x4] ;  /* 0x0000040002027983 */ /* 0x000f620000100800 */
[----:B------:R-:W-:Y:S01]  /*1b90*/  IMAD.SHL.U32 R20, R23, 0x20, RZ ;  /* 0x0000002017147824 */ /* 0x000fe200078e00ff */
[----:B------:R-:W-:-:S06]  /*1ba0*/  UMOV UR4, URZ ;  /* 0x000000ff00047c82 */ /* 0x000fcc0008000000 */
.L_x_61:
        /* <DEDUP_REMOVED lines=176> */
[----:B------:R0:W-:Y:S04]  /*26b0*/  STL [R1+0x34], R11 ;  /* 0x0000340b01007387 */ /* 0x0001e80000100800 */
[----:B------:R0:W-:Y:S04]  /*26c0*/  STL.64 [R1+0x38], R6 ;  /* 0x0000380601007387 */ /* 0x0001e80000100a00 */
[----:B------:R0:W-:Y:S02]  /*26d0*/  STL.64 [R1+0x40], R12 ;  /* 0x0000400c01007387 */ /* 0x0001e40000100a00 */
.L_x_56:
[----:B------:R-:W-:Y:S05]  /*26e0*/  BSYNC.RECONVERGENT B1 ;  /* 0x0000000000017941 */ /* 0x000fea0003800200 */
.L_x_55:
[----:B------:R-:W-:Y:S01]  /*26f0*/  ISETP.GT.U32.AND P0, PT, R19, 0x3, PT ;  /* 0x000000031300780c */ /* 0x000fe20003f04070 */
[----:B------:R-:W-:Y:S01]  /*2700*/  VIADD R21, R21, 0x1 ;  /* 0x0000000115157836 */ /* 0x000fe20000000000 */
[--C-:B------:R-:W-:Y:S02]  /*2710*/  SHF.R.U64 R19, R19, 0x2, R4.reuse ;  /* 0x0000000213137819 */ /* 0x100fe40000001204 */
[----:B------:R-:W-:Y:S02]  /*2720*/  ISETP.GT.U32.AND.EX P0, PT, R4, RZ, PT, P0 ;  /* 0x000000ff0400720c */ /* 0x000fe40003f04100 */
[----:B------:R-:W-:-:S11]  /*2730*/  SHF.R.U32.HI R4, RZ, 0x2, R4 ;  /* 0x00000002ff047819 */ /* 0x000fd60000011604 */
[----:B------:R-:W-:Y:S05]  /*2740*/  @P0 BRA `(.L_x_63) ;  /* 0xffffffd800cc0947 */ /* 0x000fea000383ffff */
.L_x_54:
[----:B------:R-:W-:Y:S05]  /*2750*/  BSYNC.RECONVERGENT B0 ;  /* 0x0000000000007941 */ /* 0x000fea0003800200 */
.L_x_53:
[----:B------:R-:W-:Y:S01]  /*2760*/  SHF.R.U32.HI R2, RZ, 0x2, R11 ;  /* 0x00000002ff027819 */ /* 0x000fe2000001160b */
[----:B------:R-:W-:Y:S01]  /*2770*/  VIADD R15, R8, 0xd9fc63dd ;  /* 0xd9fc63dd080f7836 */ /* 0x000fe20000000000 */
[----:B------:R-:W1:Y:S01]  /*2780*/  LDC.64 R18, c[0x0][0x388] ;  /* 0x0000e200ff127b82 */ /* 0x000e620000000a00 */
[----:B------:R-:W-:Y:S01]  /*2790*/  SHF.R.U32.HI R17, RZ, 0x2, R6 ;  /* 0x00000002ff117819 */ /* 0x000fe20000011606 */
[----:B------:R-:W-:Y:S01]  /*27a0*/  IMAD R23, R9, 0x1c, RZ ;  /* 0x0000001c09177824 */ /* 0x000fe200078e02ff */
[----:B------:R-:W-:Y:S01]  /*27b0*/  LOP3.LUT R2, R2, R11, RZ, 0x3c, !PT ;  /* 0x0000000b02027212 */ /* 0x000fe200078e3cff */
[----:B0-----:R-:W-:Y:S01]  /*27c0*/  IMAD.SHL.U32 R11, R13, 0x10, RZ ;  /* 0x000000100d0b7824 */ /* 0x001fe200078e00ff */
[----:B------:R-:W-:Y:S01]  /*27d0*/  LOP3.LUT R17, R17, R6, RZ, 0x3c, !PT ;  /* 0x0000000611117212 */ /* 0x000fe200078e3cff */
[----:B------:R-:W-:Y:S01]  /*27e0*/  VIADD R6, R8, 0xda01eba2 ;  /* 0xda01eba208067836 */ /* 0x000fe20000000000 */
[----:B------:R0:W-:Y:S01]  /*27f0*/  STL.64 [R1+0x38], R12 ;  /* 0x0000380c01007387 */ /* 0x0001e20000100a00 */
[----:B------:R-:W-:Y:S01]  /*2800*/  IMAD.SHL.U32 R4, R2, 0x2, RZ ;  /* 0x0000000202047824 */ /* 0x000fe200078e00ff */
[----:B------:R-:W-:-:S02]  /*2810*/  UMOV UR4, URZ ;  /* 0x000000ff00047c82 */ /* 0x000fc40008000000 */
[----:B------:R0:W-:Y:S02]  /*2820*/  STL.64 [R1+0x30], R6 ;  /* 0x0000300601007387 */ /* 0x0001e40000100a00 */
[----:B------:R-:W-:Y:S01]  /*2830*/  LOP3.LUT R4, R2, R4, R11, 0x96, !PT ;  /* 0x0000000402047212 */ /* 0x000fe200078e960b */
[----:B------:R-:W-:Y:S01]  /*2840*/  IMAD.MOV.U32 R11, RZ, RZ, 0x2f800000 ;  /* 0x2f800000ff0b7424 */ /* 0x000fe200078e00ff */
[----:B------:R0:W-:Y:S02]  /*2850*/  STL.64 [R1+0x48], RZ ;  /* 0x000048ff01007387 */ /* 0x0001e40000100a00 */
[----:B------:R-:W-:Y:S01]  /*2860*/  LOP3.LUT R16, R4, R13, RZ, 0x3c, !PT ;  /* 0x0000000d04107212 */ /* 0x000fe200078e3cff */
[----:B------:R-:W-:Y:S01]  /*2870*/  IMAD.SHL.U32 R4, R17, 0x2, RZ ;  /* 0x0000000211047824 */ /* 0x000fe200078e00ff */
[----:B------:R0:W-:Y:S03]  /*2880*/  STL [R1+0x50], RZ ;  /* 0x000050ff01007387 */ /* 0x0001e60000100800 */
[----:B------:R-:W-:Y:S01]  /*2890*/  IMAD.IADD R2, R16, 0x1, R15 ;  /* 0x0000000110027824 */ /* 0x000fe200078e020f */
[----:B------:R0:W-:Y:S01]  /*28a0*/  STL.64 [R1+0x58], RZ ;  /* 0x000058ff01007387 */ /* 0x0001e20000100a00 */
[----:B-1----:R-:W-:-:S03]  /*28b0*/  IMAD.WIDE.U32 R20, R0, 0x1c, R18 ;  /* 0x0000001c00147825 */ /* 0x002fc600078e0012 */
[----:B------:R-:W-:Y:S01]  /*28c0*/  I2FP.F32.U32 R2, R2 ;  /* 0x0000000200027245 */ /* 0x000fe20000201000 */
[----:B------:R-:W-:-:S04]  /*28d0*/  IMAD.IADD R21, R21, 0x1, R23 ;  /* 0x0000000115157824 */ /* 0x000fc800078e0217 */
[----:B------:R-:W-:-:S05]  /*28e0*/  FFMA R2, R2, R11, 1.1641532182693481445e-10 ;  /* 0x2f00000002027423 */ /* 0x000fca000000000b */
[----:B------:R-:W-:Y:S01]  /*28f0*/  FSETP.GT.AND P0, PT, R2, 0.5, PT ;  /* 0x3f0000000200780b */ /* 0x000fe20003f04000 */
[----:B------:R-:W-:-:S05]  /*2900*/  IMAD.SHL.U32 R2, R16, 0x10, RZ ;  /* 0x0000001010027824 */ /* 0x000fca00078e00ff */
[----:B------:R-:W-:Y:S01]  /*2910*/  LOP3.LUT R17, R17, R4, R2, 0x96, !PT ;  /* 0x0000000411117212 */ /* 0x000fe200078e9602 */
[----:B------:R-:W-:-:S03]  /*2920*/  IMAD.MOV.U32 R4, RZ, RZ, 0x1 ;  /* 0x00000001ff047424 */ /* 0x000fc600078e00ff */
[----:B------:R-:W-:-:S03]  /*2930*/  LOP3.LUT R17, R17, R16, RZ, 0x3c, !PT ;  /* 0x0000001011117212 */ /* 0x000fc600078e3cff */
[----:B------:R0:W-:Y:S02]  /*2940*/  @P0 STG.E.U8 desc[UR8][R20.64+0x18], R4 ;  /* 0x0000180414000986 */ /* 0x0001e4000c101108 */
[----:B------:R-:W-:Y:S02]  /*2950*/  IMAD.IADD R2, R17, 0x1, R6 ;  /* 0x0000000111027824 */ /* 0x000fe400078e0206 */
[----:B------:R0:W-:Y:S03]  /*2960*/  STL.64 [R1+0x40], R16 ;  /* 0x0000401001007387 */ /* 0x0001e60000100a00 */
[----:B------:R-:W-:Y:S01]  /*2970*/  I2FP.F32.U32 R2, R2 ;  /* 0x0000000200027245 */ /* 0x000fe20000201000 */
[----:B------:R0:W-:Y:S04]  /*2980*/  @!P0 STG.E.U8 desc[UR8][R20.64+0x18], RZ ;  /* 0x000018ff14008986 */ /* 0x0001e8000c101108 */
[----:B------:R-:W-:-:S05]  /*2990*/  FFMA R2, R2, R11, 1.1641532182693481445e-10 ;  /* 0x2f00000002027423 */ /* 0x000fca000000000b */
[----:B------:R-:W-:Y:S01]  /*29a0*/  FSETP.GT.AND P1, PT, R2, 0.5, PT ;  /* 0x3f0000000200780b */ /* 0x000fe20003f24000 */
[----:B------:R-:W-:-:S12]  /*29b0*/  VIADD R2, R8, 0xd9f6dc18 ;  /* 0xd9f6dc1808027836 */ /* 0x000fd80000000000 */
[----:B0-----:R-:W-:Y:S05]  /*29c0*/  @!P1 BRA `(.L_x_64) ;  /* 0x0000008000bc9947 */ /* 0x001fea0003800000 */
[----:B------:R-:W-:Y:S04]  /*29d0*/  BSSY.RECONVERGENT B0, `(.L_x_65) ;  /* 0x00006c8000007945 */ /* 0x000fe80003800200 */
[----:B------:R-:W-:Y:S05]  /*29e0*/  @!P0 BRA `(.L_x_66) ;  /* 0x0000003400b08947 */ /* 0x000fea0003800000 */
[----:B------:R-:W-:Y:S01]  /*29f0*/  IMAD.MOV.U32 R13, RZ, RZ, -0x75bd8fc ;  /* 0xf8a42704ff0d7424 */ /* 0x000fe200078e00ff */
[----:B------:R0:W-:Y:S01]  /*2a00*/  STL.64 [R1], R2 ;  /* 0x0000000201007387 */ /* 0x0001e20000100a00 */
[----:B------:R-:W-:Y:S01]  /*2a10*/  IMAD.MOV.U32 R12, RZ, RZ, R10 ;  /* 0x000000ffff0c7224 */ /* 0x000fe200078e000a */
[----:B------:R-:W-:Y:S01]  /*2a20*/  ISETP.NE.AND P0, PT, R0, RZ, PT ;  /* 0x000000ff0000720c */ /* 0x000fe20003f05270 */
[----:B------:R-:W-:Y:S01]  /*2a30*/  IMAD.MOV.U32 R4, RZ, RZ, -0x23270784 ;  /* 0xdcd8f87cff047424 */ /* 0x000fe200078e00ff */
[----:B------:R-:W-:Y:S01]  /*2a40*/  BSSY.RECONVERGENT B1, `(.L_x_67) ;  /* 0x0000258000017945 */ /* 0x000fe20003800200 */
[----:B------:R-:W-:Y:S01]  /*2a50*/  IMAD.MOV.U32 R11, RZ, RZ, -0x75bd8fc ;  /* 0xf8a42704ff0b7424 */ /* 0x000fe200078e00ff */
[----:B------:R0:W-:Y:S04]  /*2a60*/  STL.64 [R1+0x8], R12 ;  /* 0x0000080c01007387 */ /* 0x0001e80000100a00 */
[----:B------:R0:W-:Y:S05]  /*2a70*/  STL.64 [R1+0x10], R4 ;  /* 0x0000100401007387 */ /* 0x0001ea0000100a00 */
[----:B------:R-:W-:Y:S05]  /*2a80*/  @!P0 BRA `(.L_x_68) ;  /* 0x00000024004c8947 */ /* 0x000fea0003800000 */
[----:B0-----:R-:W-:Y:S02]  /*2a90*/  IMAD.MOV.U32 R2, RZ, RZ, RZ ;  /* 0x000000ffff027224 */ /* 0x001fe400078e00ff */
[----:B------:R-:W-:-:S07]  /*2aa0*/  IMAD.MOV.U32 R11, RZ, RZ, -0x75bd8fc ;  /* 0xf8a42704ff0b7424 */ /* 0x000fce00078e00ff */
.L_x_77:
[----:B------:R-:W-:Y:S01]  /*2ab0*/  LOP3.LUT R18, R0, 0x3, RZ, 0xc0, !PT ;  /* 0x0000000300127812 */ /* 0x000fe200078ec0ff */
[----:B------:R-:W-:Y:S03]  /*2ac0*/  BSSY.RECONVERGENT B2, `(.L_x_69) ;  /* 0x0000249000027945 */ /* 0x000fe60003800200 */
[----:B------:R-:W-:-:S04]  /*2ad0*/  ISETP.NE.U32.AND P0, PT, R18, RZ, PT ;  /* 0x000000ff1200720c */ /* 0x000fc80003f05070 */
[----:B------:R-:W-:-:S13]  /*2ae0*/  ISETP.NE.AND.EX P0, PT, RZ, RZ, PT, P0 ;  /* 0x000000ffff00720c */ /* 0x000fda0003f05300 */
[----:B012---:R-:W-:Y:S05]  /*2af0*/  @!P0 BRA `(.L_x_70) ;  /* 0x0000002400148947 */ /* 0x007fea0003800000 */
[----:B------:R-:W0:Y:S01]  /*2b00*/  LDC.64 R12, c[0x4][RZ] ;  /* 0x01000000ff0c7b82 */ /* 0x000e220000000a00 */
[----:B------:R-:W-:Y:S01]  /*2b10*/  UMOV UR5, URZ ;  /* 0x000000ff00057c82 */ /* 0x000fe20008000000 */
[----:B------:R-:W-:Y:S01]  /*2b20*/  UMOV UR6, URZ ;  /* 0x000000ff00067c82 */ /* 0x000fe20008000000 */
[----:B------:R-:W-:Y:S02]  /*2b30*/  IMAD.MOV.U32 R23, RZ, RZ, RZ ;  /* 0x000000ffff177224 */ /* 0x000fe400078e00ff */
[----:B------:R-:W-:Y:S02]  /*2b40*/  IMAD.MOV.U32 R4, RZ, RZ, RZ ;  /* 0x000000ffff047224 */ /* 0x000fe400078e00ff */
[----:B------:R-:W-:Y:S02]  /*2b50*/  IMAD.MOV.U32 R11, RZ, RZ, RZ ;  /* 0x000000ffff0b7224 */ /* 0x000fe400078e00ff */
[----:B------:R-:W-:Y:S02]  /*2b60*/  IMAD.U32 R5, RZ, RZ, UR5 ;  /* 0x00000005ff057e24 */ /* 0x000fe4000f8e00ff */
[----:B------:R-:W-:-:S02]  /*2b70*/  IMAD.U32 R10, RZ, RZ, UR6 ;  /* 0x00000006ff0a7e24 */ /* 0x000fc4000f8e00ff */
[----:B------:R-:W-:Y:S02]  /*2b80*/  IMAD.U32 R3, RZ, RZ, UR5 ;  /* 0x00000005ff037e24 */ /* 0x000fe4000f8e00ff */
[----:B0-----:R-:W-:-:S07]  /*2b90*/  IMAD.WIDE.U32 R12, R2, 0xc80, R12 ;  /* 0x00000c80020c7825 */ /* 0x001fce00078e000c */
.L_x_72:
[----:B------:R-:W-:-:S06]  /*2ba0*/  LEA R7, R23, UR7, 0x2 ;  /* 0x0000000717077c11 */ /* 0x000fcc000f8e10ff */
[----:B------:R-:W5:Y:S01]  /*2bb0*/  LDL R7, [R7+0x4] ;  /* 0x0000040007077983 */ /* 0x000f620000100800 */
[----:B------:R-:W-:Y:S01]  /*2bc0*/  IMAD.SHL.U32 R14, R23, 0x20, RZ ;  /* 0x00000020170e7824 */ /* 0x000fe200078e00ff */
[----:B------:R-:W-:-:S06]  /*2bd0*/  UMOV UR5, URZ ;  /* 0x000000ff00057c82 */ /* 0x000fcc0008000000 */
.L_x_71:
        /* <DEDUP_REMOVED lines=8> */
[----:B------:R-:W3:Y:S04]  /*2c60*/  @P1 LDG.E R26, desc[UR8][R16.64+0x24] ;  /* 0x00002408101a1981 */ /* 0x000ee8000c1e1900 */
[----:B------:R-:W4:Y:S04]  /*2c70*/  @P2 LDG.E R28, desc[UR8][R16.64+0x38] ;  /* 0x00003808101c2981 */ /* 0x000f28000c1e1900 */
[----:B------:R-:W4:Y:S04]  /*2c80*/  @P3 LDG.E R30, desc[UR8][R16.64+0x4c] ;  /* 0x00004c08101e3981 */ /* 0x000f28000c1e1900 */
[----:B------:R-:W4:Y:S04]  /*2c90*/  @!P0 LDG.E R19, desc[UR8][R16.64+0x4] ;  /* 0x0000040810138981 */ /* 0x000f28000c1e1900 */
[----:B------:R-:W4:Y:S01]  /*2ca0*/  @P1 LDG.E R25, desc[UR8][R16.64+0x20] ;  /* 0x0000200810191981 */ /* 0x000f22000c1e1900 */
[----:B--2---:R-:W-:-:S03]  /*2cb0*/  @!P0 LOP3.LUT R5, R5, R22, RZ, 0x3c, !PT ;  /* 0x0000001605058212 */ /* 0x004fc600078e3cff */
[----:B------:R-:W2:Y:S01]  /*2cc0*/  @!P0 LDG.E R22, desc[UR8][R16.64] ;  /* 0x0000000810168981 */ /* 0x000ea2000c1e1900 */
[----:B---3--:R-:W-:-:S03]  /*2cd0*/  @P1 LOP3.LUT R5, R5, R26, RZ, 0x3c, !PT ;  /* 0x0000001a05051212 */ /* 0x008fc600078e3cff */
[----:B------:R-:W3:Y:S01]  /*2ce0*/  @P4 LDG.E R26, desc[UR8][R16.64+0x60] ;  /* 0x00006008101a4981 */ /* 0x000ee2000c1e1900 */
[----:B----4-:R-:W-:-:S03]  /*2cf0*/  @P2 LOP3.LUT R5, R5, R28, RZ, 0x3c, !PT ;  /* 0x0000001c05052212 */ /* 0x010fc600078e3cff */
[----:B------:R-:W4:Y:S01]  /*2d00*/  @P5 LDG.E R28, desc[UR8][R16.64+0x74] ;  /* 0x00007408101c5981 */ /* 0x000f22000c1e1900 */
[----:B------:R-:W-:Y:S02]  /*2d10*/  @P3 LOP3.LUT R5, R5, R30, RZ, 0x3c, !PT ;  /* 0x0000001e05053212 */ /* 0x000fe400078e3cff */
[----:B------:R-:W-:Y:S02]  /*2d20*/  @!P0 LOP3.LUT R10, R10, R19, RZ, 0x3c, !PT ;  /* 0x000000130a0a8212 */ /* 0x000fe400078e3cff */
[----:B------:R-:W4:Y:S01]  /*2d30*/  @!P0 LDG.E R19, desc[UR8][R16.64+0xc] ;  /* 0x00000c0810138981 */ /* 0x000f22000c1e1900 */
[----:B--2---:R-:W-:-:S03]  /*2d40*/  @!P0 LOP3.LUT R3, R3, R22, RZ, 0x3c, !PT ;  /* 0x0000001603038212 */ /* 0x004fc600078e3cff */
[----:B------:R-:W2:Y:S01]  /*2d50*/  @!P0 LDG.E R22, desc[UR8][R16.64+0x8] ;  /* 0x0000080810168981 */ /* 0x000ea2000c1e1900 */
[----:B---3--:R-:W-:-:S03]  /*2d60*/  @P4 LOP3.LUT R5, R5, R26, RZ, 0x3c, !PT ;  /* 0x0000001a05054212 */ /* 0x008fc600078e3cff */
[----:B------:R-:W3:Y:S01]  /*2d70*/  @P1 LDG.E R26, desc[UR8][R16.64+0x14] ;  /* 0x00001408101a1981 */ /* 0x000ee2000c1e1900 */
[----:B----4-:R-:W-:-:S03]  /*2d80*/  @!P0 LOP3.LUT R4, R4, R19, RZ, 0x3c, !PT ;  /* 0x0000001304048212 */ /* 0x010fc600078e3cff */
[----:B------:R-:W4:Y:S01]  /*2d90*/  @P1 LDG.E R19, desc[UR8][R16.64+0x18] ;  /* 0x0000180810131981 */ /* 0x000f22000c1e1900 */
[----:B--2---:R-:W-:-:S03]  /*2da0*/  @!P0 LOP3.LUT R11, R11, R22, RZ, 0x3c, !PT ;  /* 0x000000160b0b8212 */ /* 0x004fc600078e3cff */
        /* <DEDUP_REMOVED lines=65> */
[----:B------:R-:W4:Y:S04]  /*31c0*/  @P0 LDG.E R25, desc[UR8][R16.64+0xac] ;  /* 0x0000ac0810190981 */ /* 0x000f28000c1e1900 */
[----:B------:R-:W4:Y:S01]  /*31d0*/  @P2 LDG.E R27, desc[UR8][R16.64+0xd4] ;  /* 0x0000d408101b2981 */ /* 0x000f22000c1e1900 */
[----:B--2---:R-:W-:-:S03]  /*31e0*/  @P0 LOP3.LUT R5, R5, R22, RZ, 0x3c, !PT ;  /* 0x0000001605050212 */ /* 0x004fc600078e3cff */
[----:B------:R-:W2:Y:S01]  /*31f0*/  @P4 LDG.E R22, desc[UR8][R16.64+0x100] ;  /* 0x0001000810164981 */ /* 0x000ea2000c1e1900 */
[----:B---3--:R-:W-:-:S03]  /*3200*/  @P1 LOP3.LUT R5, R5, R26, RZ, 0x3c, !PT ;  /* 0x0000001a05051212 */ /* 0x008fc600078e3cff */
[----:B------:R-:W3:Y:S01]  /*3210*/  @P5 LDG.E R26, desc[UR8][R16.64+0x114] ;  /* 0x00011408101a5981 */ /* 0x000ee2000c1e1900 */
[----:B----4-:R-:W-:-:S03]  /*3220*/  @P2 LOP3.LUT R5, R5, R28, RZ, 0x3c, !PT ;  /* 0x0000001c05052212 */ /* 0x010fc600078e3cff */
[----:B------:R-:W4:Y:S01]  /*3230*/  @P6 LDG.E R28, desc[UR8][R16.64+0x128] ;  /* 0x00012808101c6981 */ /* 0x000f22000c1e1900 */
[----:B------:R-:W-:-:S04]  /*3240*/  @P3 LOP3.LUT R5, R5, R30, RZ, 0x3c, !PT ;  /* 0x0000001e05053212 */ /* 0x000fc800078e3cff */
[----:B--2---:R-:W-:Y:S02]  /*3250*/  @P4 LOP3.LUT R5, R5, R22, RZ, 0x3c, !PT ;  /* 0x0000001605054212 */ /* 0x004fe400078e3cff */
[----:B------:R-:W2:Y:S01]  /*3260*/  @P0 LDG.E R22, desc[UR8][R16.64+0xa0] ;  /* 0x0000a00810160981 */ /* 0x000ea2000c1e1900 */
[----:B------:R-:W-:Y:S02]  /*3270*/  @P0 LOP3.LUT R10, R10, R19, RZ, 0x3c, !PT ;  /* 0x000000130a0a0212 */ /* 0x000fe400078e3cff */
[----:B---3--:R-:W-:Y:S01]  /*3280*/  @P5 LOP3.LUT R5, R5, R26, RZ, 0x3c, !PT ;  /* 0x0000001a05055212 */ /* 0x008fe200078e3cff */
[----:B------:R-:W3:Y:S04]  /*3290*/  @P1 LDG.E R19, desc[UR8][R16.64+0xb8] ;  /* 0x0000b80810131981 */ /* 0x000ee8000c1e1900 */
[----:B------:R-:W4:Y:S01]  /*32a0*/  @P0 LDG.E R26, desc[UR8][R16.64+0xa8] ;  /* 0x0000a808101a0981 */ /* 0x000f22000c1e1900 */
[----:B--2---:R-:W-:-:S03]  /*32b0*/  @P0 LOP3.LUT R3, R3, R22, RZ, 0x3c, !PT ;  /* 0x0000001603030212 */ /* 0x004fc600078e3cff */
[----:B------:R-:W2:Y:S01]  /*32c0*/  @P1 LDG.E R22, desc[UR8][R16.64+0xb4] ;  /* 0x0000b40810161981 */ /* 0x000ea2000c1e1900 */
[----:B---3--:R-:W-:-:S03]  /*32d0*/  @P1 LOP3.LUT R10, R10, R19, RZ, 0x3c, !PT ;  /* 0x000000130a0a1212 */ /* 0x008fc600078e3cff */
[----:B------:R-:W3:Y:S01]  /*32e0*/  @P1 LDG.E R19, desc[UR8][R16.64+0xc0] ;  /* 0x0000c00810131981 */ /* 0x000ee2000c1e1900 */
[----:B----4-:R-:W-:-:S03]  /*32f0*/  @P0 LOP3.LUT R11, R11, R26, RZ, 0x3c, !PT ;  /* 0x0000001a0b0b0212 */ /* 0x010fc600078e3cff */
[----:B------:R-:W4:Y:S01]  /*3300*/  @P1 LDG.E R26, desc[UR8][R16.64+0xbc] ;  /* 0x0000bc08101a1981 */ /* 0x000f22000c1e1900 */
[----:B------:R-:W-:Y:S02]  /*3310*/  @P0 LOP3.LUT R4, R4, R25, RZ, 0x3c, !PT ;  /* 0x0000001904040212 */ /* 0x000fe400078e3cff */
[----:B------:R-:W-:Y:S01]  /*3320*/  LOP3.LUT P0, RZ, R24, 0x8000, RZ, 0xc0, !PT ;  /* 0x0000800018ff7812 */ /* 0x000fe2000780c0ff */
[----:B------:R-:W4:Y:S04]  /*3330*/  @P2 LDG.E R25, desc[UR8][R16.64+0xcc] ;  /* 0x0000cc0810192981 */ /* 0x000f28000c1e1900 */
[----:B------:R-:W4:Y:S01]  /*3340*/  @P2 LDG.E R24, desc[UR8][R16.64+0xd0] ;  /* 0x0000d00810182981 */ /* 0x000f22000c1e1900 */
[----:B--2---:R-:W-:-:S03]  /*3350*/  @P1 LOP3.LUT R3, R3, R22, RZ, 0x3c, !PT ;  /* 0x0000001603031212 */ /* 0x004fc600078e3cff */
[----:B------:R-:W2:Y:S01]  /*3360*/  @P2 LDG.E R22, desc[UR8][R16.64+0xc8] ;  /* 0x0000c80810162981 */ /* 0x000ea2000c1e1900 */
[----:B---3--:R-:W-:-:S03]  /*3370*/  @P1 LOP3.LUT R4, R4, R19, RZ, 0x3c, !PT ;  /* 0x0000001304041212 */ /* 0x008fc600078e3cff */
[----:B------:R-:W3:Y:S01]  /*3380*/  @P3 LDG.E R19, desc[UR8][R16.64+0xe0] ;  /* 0x0000e00810133981 */ /* 0x000ee2000c1e1900 */
[----:B----4-:R-:W-:Y:S02]  /*3390*/  @P1 LOP3.LUT R11, R11, R26, RZ, 0x3c, !PT ;  /* 0x0000001a0b0b1212 */ /* 0x010fe400078e3cff */
[----:B------:R-:W-:Y:S01]  /*33a0*/  @P2 LOP3.LUT R10, R10, R25, RZ, 0x3c, !PT ;  /* 0x000000190a0a2212 */ /* 0x000fe200078e3cff */
[----:B------:R-:W4:Y:S01]  /*33b0*/  @P4 LDG.E R26, desc[UR8][R16.64+0xf0] ;  /* 0x0000f008101a4981 */ /* 0x000f22000c1e1900 */
[----:B------:R-:W-:-:S03]  /*33c0*/  @P2 LOP3.LUT R11, R11, R24, RZ, 0x3c, !PT ;  /* 0x000000180b0b2212 */ /* 0x000fc600078e3cff */
[----:B------:R-:W4:Y:S04]  /*33d0*/  @P3 LDG.E R25, desc[UR8][R16.64+0xe8] ;  /* 0x0000e80810193981 */ /* 0x000f28000c1e1900 */
[----:B------:R-:W4:Y:S01]  /*33e0*/  @P3 LDG.E R24, desc[UR8][R16.64+0xe4] ;  /* 0x0000e40810183981 */ /* 0x000f22000c1e1900 */
[----:B--2---:R-:W-:-:S03]  /*33f0*/  @P2 LOP3.LUT R3, R3, R22, RZ, 0x3c, !PT ;  /* 0x0000001603032212 */ /* 0x004fc600078e3cff */
[----:B------:R-:W2:Y:S01]  /*3400*/  @P3 LDG.E R22, desc[UR8][R16.64+0xdc] ;  /* 0x0000dc0810163981 */ /* 0x000ea2000c1e1900 */
[----:B------:R-:W-:Y:S02]  /*3410*/  @P2 LOP3.LUT R4, R4, R27, RZ, 0x3c, !PT ;  /* 0x0000001b04042212 */ /* 0x000fe400078e3cff */
[----:B---3--:R-:W-:Y:S01]  /*3420*/  @P3 LOP3.LUT R10, R10, R19, RZ, 0x3c, !PT ;  /* 0x000000130a0a3212 */ /* 0x008fe200078e3cff */
[----:B------:R-:W3:Y:S04]  /*3430*/  @P5 LDG.E R27, desc[UR8][R16.64+0x108] ;  /* 0x00010808101b5981 */ /* 0x000ee8000c1e1900 */
        /* <DEDUP_REMOVED lines=31> */
[----:B------:R-:W-:Y:S02]  /*3630*/  @P6 LOP3.LUT R5, R5, R28, RZ, 0x3c, !PT ;  /* 0x0000001c05056212 */ /* 0x000fe400078e3cff */
[----:B---3--:R-:W-:Y:S02]  /*3640*/  @P6 LOP3.LUT R4, R4, R19, RZ, 0x3c, !PT ;  /* 0x0000001304046212 */ /* 0x008fe400078e3cff */
[----:B----4-:R-:W-:Y:S02]  /*3650*/  @P0 LOP3.LUT R10, R10, R25, RZ, 0x3c, !PT ;  /* 0x000000190a0a0212 */ /* 0x010fe400078e3cff */
[----:B------:R-:W-:Y:S02]  /*3660*/  @P0 LOP3.LUT R4, R4, R27, RZ, 0x3c, !PT ;  /* 0x0000001b04040212 */ /* 0x000fe400078e3cff */
[----:B------:R-:W-:Y:S02]  /*3670*/  @P0 LOP3.LUT R11, R11, R24, RZ, 0x3c, !PT ;  /* 0x000000180b0b0212 */ /* 0x000fe400078e3cff */
[----:B--2---:R-:W-:-:S02]  /*3680*/  @P0 LOP3.LUT R3, R3, R22, RZ, 0x3c, !PT ;  /* 0x0000001603030212 */ /* 0x004fc400078e3cff */
[----:B------:R-:W-:Y:S01]  /*3690*/  @P0 LOP3.LUT R5, R5, R26, RZ, 0x3c, !PT ;  /* 0x0000001a05050212 */ /* 0x000fe200078e3cff */
[----:B------:R-:W-:Y:S06]  /*36a0*/  BRA.U UP0, `(.L_x_71) ;  /* 0xfffffff5004c7547 */ /* 0x000fec000b83ffff */
[----:B------:R-:W-:-:S05]  /*36b0*/  VIADD R23, R23, 0x1 ;  /* 0x0000000117177836 */ /* 0x000fca0000000000 */
[----:B------:R-:W-:-:S13]  /*36c0*/  ISETP.NE.AND P0, PT, R23, 0x5, PT ;  /* 0x000000051700780c */ /* 0x000fda0003f05270 */
[----:B------:R-:W-:Y:S05]  /*36d0*/  @P0 BRA `(.L_x_72) ;  /* 0xfffffff400300947 */ /* 0x000fea000383ffff */
[----:B------:R0:W-:Y:S01]  /*36e0*/  STL.64 [R1+0x10], R4 ;  /* 0x0000100401007387 */ /* 0x0001e20000100a00 */
[----:B------:R-:W-:-:S03]  /*36f0*/  ISETP.NE.U32.AND P0, PT, R18, 0x1, PT ;  /* 0x000000011200780c */ /* 0x000fc60003f05070 */
[----:B------:R0:W-:Y:S01]  /*3700*/  STL [R1+0x4], R3 ;  /* 0x0000040301007387 */ /* 0x0001e20000100800 */
[----:B------:R-:W-:-:S03]  /*3710*/  ISETP.NE.AND.EX P0, PT, RZ, RZ, PT, P0 ;  /* 0x000000ffff00720c */ /* 0x000fc60003f05300 */
[----:B------:R0:W-:Y:S10]  /*3720*/  STL.64 [R1+0x8], R10 ;  /* 0x0000080a01007387 */ /* 0x0001f40000100a00 */
[----:B------:R-:W-:Y:S05]  /*3730*/  @!P0 BRA `(.L_x_70) ;  /* 0x0000001800048947 */ /* 0x000fea0003800000 */
[----:B------:R-:W-:Y:S01]  /*3740*/  UMOV UR5, URZ ;  /* 0x000000ff00057c82 */ /* 0x000fe20008000000 */
[----:B------:R-:W-:Y:S01]  /*3750*/  UMOV UR6, URZ ;  /* 0x000000ff00067c82 */ /* 0x000fe20008000000 */
[----:B------:R-:W-:Y:S02]  /*3760*/  IMAD.MOV.U32 R23, RZ, RZ, RZ ;  /* 0x000000ffff177224 */ /* 0x000fe400078e00ff */
[----:B0-----:R-:W-:Y:S02]  /*3770*/  IMAD.MOV.U32 R4, RZ, RZ, RZ ;  /* 0x000000ffff047224 */ /* 0x001fe400078e00ff */
[----:B------:R-:W-:Y:S02]  /*3780*/  IMAD.U32 R5, RZ, RZ, UR5 ;  /* 0x00000005ff057e24 */ /* 0x000fe4000f8e00ff */
[----:B------:R-:W-:Y:S02]  /*3790*/  IMAD.U32 R11, RZ, RZ, UR5 ;  /* 0x00000005ff0b7e24 */ /* 0x000fe4000f8e00ff */
[----:B------:R-:W-:-:S02]  /*37a0*/  IMAD.U32 R10, RZ, RZ, UR6 ;  /* 0x00000006ff0a7e24 */ /* 0x000fc4000f8e00ff */
[----:B------:R-:W-:-:S07]  /*37b0*/  IMAD.U32 R3, RZ, RZ, UR5 ;  /* 0x00000005ff037e24 */ /* 0x000fce000f8e00ff */
.L_x_74:
[----:B------:R-:W-:-:S06]  /*37c0*/  LEA R7, R23, UR7, 0x2 ;  /* 0x0000000717077c11 */ /* 0x000fcc000f8e10ff */
[----:B------:R-:W5:Y:S01]  /*37d0*/  LDL R7, [R7+0x4] ;  /* 0x0000040007077983 */ /* 0x000f620000100800 */
[----:B------:R-:W-:Y:S01]  /*37e0*/  IMAD.SHL.U32 R14, R23, 0x20, RZ ;  /* 0x00000020170e7824 */ /* 0x000fe200078e00ff */
[----:B------:R-:W-:-:S06]  /*37f0*/  UMOV UR5, URZ ;  /* 0x000000ff00057c82 */ /* 0x000fcc0008000000 */
.L_x_73:
        /* <DEDUP_REMOVED lines=176> */
[----:B------:R1:W-:Y:S01]  /*4300*/  STL [R1+0x4], R3 ;  /* 0x0000040301007387 */ /* 0x0003e20000100800 */
[----:B------:R-:W-:-:S03]  /*4310*/  ISETP.NE.U32.AND P0, PT, R18, 0x3, PT ;  /* 0x000000031200780c */ /* 0x000fc60003f05070 */
[----:B------:R1:W-:Y:S01]  /*4320*/  STL.64 [R1+0x8], R10 ;  /* 0x0000080a01007387 */ /* 0x0003e20000100a00 */
[----:B------:R-:W-:-:S03]  /*4330*/  ISETP.NE.AND.EX P0, PT, RZ, RZ, PT, P0 ;  /* 0x000000ffff00720c */ /* 0x000fc60003f05300 */
[----:B------:R1:W-:Y:S10]  /*4340*/  STL.64 [R1+0x10], R4 ;  /* 0x0000100401007387 */ /* 0x0003f40000100a00 */
[----:B------:R-:W-:Y:S05]  /*4350*/  @P0 BRA `(.L_x_70) ;  /* 0x0000000800fc0947 */ /* 0x000fea0003800000 */
[----:B------:R-:W-:Y:S01]  /*4360*/  UMOV UR5, URZ ;  /* 0x000000ff00057c82 */ /* 0x000fe20008000000 */
[----:B------:R-:W-:Y:S01]  /*4370*/  UMOV UR6, URZ ;  /* 0x000000ff00067c82 */ /* 0x000fe20008000000 */
[----:B------:R-:W-:Y:S02]  /*4380*/  IMAD.MOV.U32 R22, RZ, RZ, RZ ;  /* 0x000000ffff167224 */ /* 0x000fe400078e00ff */
[----:B-1----:R-:W-:Y:S02]  /*4390*/  IMAD.MOV.U32 R4, RZ, RZ, RZ ;  /* 0x000000ffff047224 */ /* 0x002fe400078e00ff */
[----:B------:R-:W-:Y:S02]  /*43a0*/  IMAD.U32 R5, RZ, RZ, UR5 ;  /* 0x00000005ff057e24 */ /* 0x000fe4000f8e00ff */
[----:B------:R-:W-:Y:S02]  /*43b0*/  IMAD.U32 R11, RZ, RZ, UR5 ;  /* 0x00000005ff0b7e24 */ /* 0x000fe4000f8e00ff */
[----:B------:R-:W-:-:S02]  /*43c0*/  IMAD.U32 R10, RZ, RZ, UR6 ;  /* 0x00000006ff0a7e24 */ /* 0x000fc4000f8e00ff */
[----:B------:R-:W-:-:S07]  /*43d0*/  IMAD.U32 R3, RZ, RZ, UR5 ;  /* 0x00000005ff037e24 */ /* 0x000fce000f8e00ff */
.L_x_76:
[----:B------:R-:W-:-:S06]  /*43e0*/  LEA R7, R22, UR7, 0x2 ;  /* 0x0000000716077c11 */ /* 0x000fcc000f8e10ff */
[----:B------:R-:W5:Y:S01]  /*43f0*/  LDL R7, [R7+0x4] ;  /* 0x0000040007077983 */ /* 0x000f620000100800 */
[----:B------:R-:W-:Y:S01]  /*4400*/  IMAD.SHL.U32 R14, R22, 0x20, RZ ;  /* 0x00000020160e7824 */ /* 0x000fe200078e00ff */
[----:B------:R-:W-:-:S06]  /*4410*/  UMOV UR5, URZ ;  /* 0x000000ff00057c82 */ /* 0x000fcc0008000000 */
.L_x_75:
        /* <DEDUP_REMOVED lines=10> */
[----:B------:R-:W4:Y:S04]  /*44c0*/  @P2 LDG.E R28, desc[UR8][R16.64+0x38] ;  /* 0x00003808101c2981 */ /* 0x000f28000c1e1900 */
[----:B------:R-:W4:Y:S04]  /*44d0*/  @P3 LDG.E R30, desc[UR8][R16.64+0x4c] ;  /* 0x00004c08101e3981 */ /* 0x000f28000c1e1900 */
[----:B------:R-:W4:Y:S04]  /*44e0*/  @!P0 LDG.E R19, desc[UR8][R16.64+0x4] ;  /* 0x0000040810138981 */ /* 0x000f28000c1e1900 */
[----:B------:R-:W4:Y:S04]  /*44f0*/  @!P0 LDG.E R25, desc[UR8][R16.64+0xc] ;  /* 0x00000c0810198981 */ /* 0x000f28000c1e1900 */
[----:B------:R-:W4:Y:S01]  /*4500*/  @P4 LDG.E R27, desc[UR8][R16.64+0x54] ;  /* 0x00005408101b4981 */ /* 0x000f22000c1e1900 */
[----:B--2---:R-:W-:-:S03]  /*4510*/  @!P0 LOP3.LUT R5, R5, R24, RZ, 0x3c, !PT ;  /* 0x0000001805058212 */ /* 0x004fc600078e3cff */
[----:B------:R-:W2:Y:S01]  /*4520*/  @P4 LDG.E R24, desc[UR8][R16.64+0x60] ;  /* 0x0000600810184981 */ /* 0x000ea2000c1e1900 */
[----:B---3--:R-:W-:-:S03]  /*4530*/  @!P0 LOP3.LUT R3, R3, R18, RZ, 0x3c, !PT ;  /* 0x0000001203038212 */ /* 0x008fc600078e3cff */
[----:B------:R-:W3:Y:S01]  /*4540*/  @!P0 LDG.E R18, desc[UR8][R16.64+0x8] ;  /* 0x0000080810128981 */ /* 0x000ee2000c1e1900 */
[----:B----4-:R-:W-:-:S03]  /*4550*/  @P1 LOP3.LUT R5, R5, R26, RZ, 0x3c, !PT ;  /* 0x0000001a05051212 */ /* 0x010fc600078e3cff */
[----:B------:R-:W4:Y:S01]  /*4560*/  @P5 LDG.E R26, desc[UR8][R16.64+0x74] ;  /* 0x00007408101a5981 */ /* 0x000f22000c1e1900 */
[----:B------:R-:W-:-:S04]  /*4570*/  @P2 LOP3.LUT R5, R5, R28, RZ, 0x3c, !PT ;  /* 0x0000001c05052212 */ /* 0x000fc800078e3cff */
[----:B------:R-:W-:Y:S02]  /*4580*/  @P3 LOP3.LUT R5, R5, R30, RZ, 0x3c, !PT ;  /* 0x0000001e05053212 */ /* 0x000fe400078e3cff */
[----:B------:R-:W-:Y:S02]  /*4590*/  @!P0 LOP3.LUT R10, R10, R19, RZ, 0x3c, !PT ;  /* 0x000000130a0a8212 */ /* 0x000fe400078e3cff */
[----:B------:R-:W4:Y:S01]  /*45a0*/  @P1 LDG.E R19, desc[UR8][R16.64+0x18] ;  /* 0x0000180810131981 */ /* 0x000f22000c1e1900 */
[----:B------:R-:W-:-:S03]  /*45b0*/  @!P0 LOP3.LUT R4, R4, R25, RZ, 0x3c, !PT ;  /* 0x0000001904048212 */ /* 0x000fc600078e3cff */
[----:B------:R-:W4:Y:S01]  /*45c0*/  @P1 LDG.E R25, desc[UR8][R16.64+0x20] ;  /* 0x0000200810191981 */ /* 0x000f22000c1e1900 */
[----:B--2---:R-:W-:-:S03]  /*45d0*/  @P4 LOP3.LUT R5, R5, R24, RZ, 0x3c, !PT ;  /* 0x0000001805054212 */ /* 0x004fc600078e3cff */
[----:B------:R-:W2:Y:S01]  /*45e0*/  @P1 LDG.E R24, desc[UR8][R16.64+0x1c] ;  /* 0x00001c0810181981 */ /* 0x000ea2000c1e1900 */
[----:B---3--:R-:W-:-:S03]  /*45f0*/  @!P0 LOP3.LUT R11, R11, R18, RZ, 0x3c, !PT ;  /* 0x000000120b0b8212 */ /* 0x008fc600078e3cff */
[----:B------:R-:W3:Y:S01]  /*4600*/  @P1 LDG.E R18, desc[UR8][R16.64+0x14] ;  /* 0x0000140810121981 */ /* 0x000ee2000c1e1900 */
[----:B----4-:R-:W-:-:S03]  /*4610*/  @P5 LOP3.LUT R5, R5, R26, RZ, 0x3c, !PT ;  /* 0x0000001a05055212 */ /* 0x010fc600078e3cff */
[----:B------:R-:W4:Y:S01]  /*4620*/  @P6 LDG.E R26, desc[UR8][R16.64+0x88] ;  /* 0x00008808101a6981 */ /* 0x000f22000c1e1900 */
[----:B------:R-:W-:-:S03]  /*4630*/  @P1 LOP3.LUT R10, R10, R19, RZ, 0x3c, !PT ;  /* 0x000000130a0a1212 */ /* 0x000fc600078e3cff */
[----:B------:R-:W4:Y:S01]  /*4640*/  @P2 LDG.E R19, desc[UR8][R16.64+0x2c] ;  /* 0x00002c0810132981 */ /* 0x000f22000c1e1900 */
[----:B------:R-:W-:-:S03]  /*4650*/  @P1 LOP3.LUT R4, R4, R25, RZ, 0x3c, !PT ;  /* 0x0000001904041212 */ /* 0x000fc600078e3cff */
[----:B------:R-:W4:Y:S01]  /*4660*/  @P2 LDG.E R25, desc[UR8][R16.64+0x34] ;  /* 0x0000340810192981 */ /* 0x000f22000c1e1900 */
[----:B--2---:R-:W-:-:S03]  /*4670*/  @P1 LOP3.LUT R11, R11, R24, RZ, 0x3c, !PT ;  /* 0x000000180b0b1212 */ /* 0x004fc600078e3cff */
[----:B------:R-:W2:Y:S01]  /*4680*/  @P2 LDG.E R24, desc[UR8][R16.64+0x30] ;  /* 0x0000300810182981 */ /* 0x000ea2000c1e1900 */
[----:B---3--:R-:W-:-:S03]  /*4690*/  @P1 LOP3.LUT R3, R3, R18, RZ, 0x3c, !PT ;  /* 0x0000001203031212 */ /* 0x008fc600078e3cff */
        /* <DEDUP_REMOVED lines=21> */
[----:B------:R-:W-:Y:S02]  /*47f0*/  @P4 LOP3.LUT R10, R10, R27, RZ, 0x3c, !PT ;  /* 0x0000001b0a0a4212 */ /* 0x000fe400078e3cff */
[----:B------:R-:W-:Y:S01]  /*4800*/  LOP3.LUT P0, RZ, R23, 0x80, RZ, 0xc0, !PT ;  /* 0x0000008017ff7812 */ /* 0x000fe2000780c0ff */
[----:B------:R-:W3:Y:S01]  /*4810*/  @P6 LDG.E R27, desc[UR8][R16.64+0x84] ;  /* 0x00008408101b6981 */ /* 0x000ee2000c1e1900 */
[----:B----4-:R-:W-:-:S03]  /*4820*/  @P4 LOP3.LUT R4, R4, R19, RZ, 0x3c, !PT ;  /* 0x0000001304044212 */ /* 0x010fc600078e3cff */
[----:B------:R-:W4:Y:S01]  /*4830*/  @P5 LDG.E R19, desc[UR8][R16.64+0x70] ;  /* 0x0000700810135981 */ /* 0x000f22000c1e1900 */
[----:B------:R-:W-:-:S03]  /*4840*/  @P5 LOP3.LUT R10, R10, R25, RZ, 0x3c, !PT ;  /* 0x000000190a0a5212 */ /* 0x000fc600078e3cff */
        /* <DEDUP_REMOVED lines=18> */
[----:B------:R-:W-:Y:S02]  /*4970*/  @P0 LOP3.LUT R4, R4, R25, RZ, 0x3c, !PT ;  /* 0x0000001904040212 */ /* 0x000fe400078e3cff */
[----:B--2---:R-:W-:Y:S02]  /*4980*/  @P0 LOP3.LUT R11, R11, R24, RZ, 0x3c, !PT ;  /* 0x000000180b0b0212 */ /* 0x004fe400078e3cff */
[----:B---3--:R-:W-:-:S02]  /*4990*/  @P0 LOP3.LUT R3, R3, R18, RZ, 0x3c, !PT ;  /* 0x0000001203030212 */ /* 0x008fc400078e3cff */
        /* <DEDUP_REMOVED lines=15> */
[----:B------:R-:W-:Y:S02]  /*4a90*/  @P4 LOP3.LUT R5, R5, R18, RZ, 0x3c, !PT ;  /* 0x0000001205054212 */ /* 0x000fe400078e3cff */
        /* <DEDUP_REMOVED lines=9> */
[----:B------:R-:W-:-:S03]  /*4b30*/  LOP3.LUT P0, RZ, R23, 0x8000, RZ, 0xc0, !PT ;  /* 0x0000800017ff7812 */ /* 0x000fc6000780c0ff */
[----:B------:R-:W3:Y:S01]  /*4b40*/  @P2 LDG.E R23, desc[UR8][R16.64+0xcc] ;  /* 0x0000cc0810172981 */ /* 0x000ee2000c1e1900 */
[----:B----4-:R-:W-:Y:S02]  /*4b50*/  @P5 LOP3.LUT R5, R5, R28, RZ, 0x3c, !PT ;  /* 0x0000001c05055212 */ /* 0x010fe400078e3cff */
[----:B------:R-:W-:Y:S02]  /*4b60*/  @P1 LOP3.LUT R3, R3, R18, RZ, 0x3c, !PT ;  /* 0x0000001203031212 */ /* 0x000fe400078e3cff */
[----:B------:R-:W4:Y:S01]  /*4b70*/  @P2 LDG.E R18, desc[UR8][R16.64+0xc8] ;  /* 0x0000c80810122981 */ /* 0x000f22000c1e1900 */
[----:B------:R-:W-:-:S03]  /*4b80*/  @P1 LOP3.LUT R4, R4, R19, RZ, 0x3c, !PT ;  /* 0x0000001304041212 */ /* 0x000fc600078e3cff */
[----:B------:R-:W4:Y:S01]  /*4b90*/  @P3 LDG.E R19, desc[UR8][R16.64+0xe0] ;  /* 0x0000e00810133981 */ /* 0x000f22000c1e1900 */
[----:B------:R-:W-:-:S03]  /*4ba0*/  @P1 LOP3.LUT R10, R10, R25, RZ, 0x3c, !PT ;  /* 0x000000190a0a1212 */ /* 0x000fc600078e3cff */
[----:B------:R-:W4:Y:S04]  /*4bb0*/  @P2 LDG.E R25, desc[UR8][R16.64+0xd4] ;  /* 0x0000d40810192981 */ /* 0x000f28000c1e1900 */
        /* <DEDUP_REMOVED lines=41> */
[----:B------:R-:W-:-:S04]  /*4e50*/  UIADD3 UR5, UPT, UPT, UR5, 0x10, URZ ;  /* 0x0000001005057890 */ /* 0x000fc8000fffe0ff */
[----:B------:R-:W-:Y:S01]  /*4e60*/  UISETP.NE.AND UP0, UPT, UR5, 0x20, UPT ;  /* 0x000000200500788c */ /* 0x000fe2000bf05270 */
[----:B------:R-:W-:Y:S02]  /*4e70*/  @P0 LOP3.LUT R10, R10, R23, RZ, 0x3c, !PT ;  /* 0x000000170a0a0212 */ /* 0x000fe400078e3cff */
[----:B----4-:R-:W-:Y:S02]  /*4e80*/  @P6 LOP3.LUT R11, R11, R18, RZ, 0x3c, !PT ;  /* 0x000000120b0b6212 */ /* 0x010fe400078e3cff */
[----:B------:R-:W-:Y:S02]  /*4e90*/  @P6 LOP3.LUT R4, R4, R19, RZ, 0x3c, !PT ;  /* 0x0000001304046212 */ /* 0x000fe400078e3cff */
[----:B------:R-:W-:Y:S02]  /*4ea0*/  @P0 LOP3.LUT R5, R5, R28, RZ, 0x3c, !PT ;  /* 0x0000001c05050212 */ /* 0x000fe400078e3cff */
[----:B------:R-:W-:Y:S02]  /*4eb0*/  @P0 LOP3.LUT R4, R4, R25, RZ, 0x3c, !PT ;  /* 0x0000001904040212 */ /* 0x000fe400078e3cff */
[----:B--2---:R-:W-:-:S02]  /*4ec0*/  @P0 LOP3.LUT R3, R3, R24, RZ, 0x3c, !PT ;  /* 0x0000001803030212 */ /* 0x004fc400078e3cff */
[----:B---3--:R-:W-:Y:S01]  /*4ed0*/  @P0 LOP3.LUT R11, R11, R26, RZ, 0x3c, !PT ;  /* 0x0000001a0b0b0212 */ /* 0x008fe200078e3cff */
[----:B------:R-:W-:Y:S06]  /*4ee0*/  BRA.U UP0, `(.L_x_75) ;  /* 0xfffffff5004c7547 */ /* 0x000fec000b83ffff */
[----:B------:R-:W-:-:S05]  /*4ef0*/  VIADD R22, R22, 0x1 ;  /* 0x0000000116167836 */ /* 0x000fca0000000000 */
[----:B------:R-:W-:-:S13]  /*4f00*/  ISETP.NE.AND P0, PT, R22, 0x5, PT ;  /* 0x000000051600780c */ /* 0x000fda0003f05270 */
[----:B------:R-:W-:Y:S05]  /*4f10*/  @P0 BRA `(.L_x_76) ;  /* 0xfffffff400300947 */ /* 0x000fea000383ffff */
[----:B------:R2:W-:Y:S04]  /*4f20*/  STL [R1+0x4], R3 ;  /* 0x0000040301007387 */ /* 0x0005e80000100800 */
[----:B------:R2:W-:Y:S04]  /*4f30*/  STL.64 [R1+0x8], R10 ;  /* 0x0000080a01007387 */ /* 0x0005e80000100a00 */
[----:B------:R2:W-:Y:S02]  /*4f40*/  STL.64 [R1+0x10], R4 ;  /* 0x0000100401007387 */ /* 0x0005e40000100a00 */
.L_x_70:
[----:B------:R-:W-:Y:S05]  /*4f50*/  BSYNC.RECONVERGENT B2 ;  /* 0x0000000000027941 */ /* 0x000fea0003800200 */
.L_x_69:
[----:B------:R-:W-:Y:S01]  /*4f60*/  ISETP.GT.U32.AND P0, PT, R0, 0x3, PT ;  /* 0x000000030000780c */ /* 0x000fe20003f04070 */
[----:B------:R-:W-:Y:S01]  /*4f70*/  VIADD R2, R2, 0x1 ;  /* 0x0000000102027836 */ /* 0x000fe20000000000 */
[--C-:B------:R-:W-:Y:S02]  /*4f80*/  SHF.R.U64 R0, R0, 0x2, R9.reuse ;  /* 0x0000000200007819 */ /* 0x100fe40000001209 */
[----:B------:R-:W-:Y:S02]  /*4f90*/  ISETP.GT.U32.AND.EX P0, PT, R9, RZ, PT, P0 ;  /* 0x000000ff0900720c */ /* 0x000fe40003f04100 */
[----:B------:R-:W-:-:S11]  /*4fa0*/  SHF.R.U32.HI R9, RZ, 0x2, R9 ;  /* 0x00000002ff097819 */ /* 0x000fd60000011609 */
[----:B------:R-:W-:Y:S05]  /*4fb0*/  @P0 BRA `(.L_x_77) ;  /* 0xffffffd800bc0947 */ /* 0x000fea000383ffff */
.L_x_68:
[----:B------:R-:W-:Y:S05]  /*4fc0*/  BSYNC.RECONVERGENT B1 ;  /* 0x0000000000017941 */ /* 0x000fea0003800200 */
.L_x_67:
[----:B------:R-:W-:Y:S01]  /*4fd0*/  SHF.R.U32.HI R0, RZ, 0x2, R3 ;  /* 0x00000002ff007819 */ /* 0x000fe20000011603 */
[----:B------:R-:W-:Y:S01]  /*4fe0*/  BSSY.RECONVERGENT B1, `(.L_x_78) ;  /* 0x0000025000017945 */ /* 0x000fe20003800200 */
[----:B------:R-:W-:Y:S01]  /*4ff0*/  SHF.R.U32.HI R7, RZ, 0x2, R10 ;  /* 0x00000002ff077819 */ /* 0x000fe2000001160a */
[----:B------:R-:W-:Y:S01]  /*5000*/  IMAD.MOV.U32 R9, RZ, RZ, 0x40080000 ;  /* 0x40080000ff097424 */ /* 0x000fe200078e00ff */
[----:B------:R-:W-:Y:S01]  /*5010*/  LOP3.LUT R0, R0, R3, RZ, 0x3c, !PT ;  /* 0x0000000300007212 */ /* 0x000fe200078e3cff */
[----:B012---:R-:W-:Y:S01]  /*5020*/  IMAD.SHL.U32 R3, R5, 0x10, RZ ;  /* 0x0000001005037824 */ /* 0x007fe200078e00ff */
[----:B------:R-:W-:Y:S01]  /*5030*/  LOP3.LUT R7, R7, R10, RZ, 0x3c, !PT ;  /* 0x0000000a07077212 */ /* 0x000fe200078e3cff */
[----:B------:R-:W-:Y:S02]  /*5040*/  IMAD.MOV.U32 R10, RZ, RZ, RZ ;  /* 0x000000ffff0a7224 */ /* 0x000fe400078e00ff */
[----:B------:R-:W-:-:S05]  /*5050*/  IMAD.SHL.U32 R2, R0, 0x2, RZ ;  /* 0x0000000200027824 */ /* 0x000fca00078e00ff */
[----:B------:R-:W-:-:S04]  /*5060*/  LOP3.LUT R2, R0, R2, R3, 0x96, !PT ;  /* 0x0000000200027212 */ /* 0x000fc800078e9603 */
[----:B------:R-:W-:Y:S01]  /*5070*/  LOP3.LUT R4, R2, R5, RZ, 0x3c, !PT ;  /* 0x0000000502047212 */ /* 0x000fe200078e3cff */
[----:B------:R-:W-:-:S04]  /*5080*/  IMAD.SHL.U32 R2, R7, 0x2, RZ ;  /* 0x0000000207027824 */ /* 0x000fc800078e00ff */
[----:B------:R-:W-:-:S05]  /*5090*/  IMAD.SHL.U32 R0, R4, 0x10, RZ ;  /* 0x0000001004007824 */ /* 0x000fca00078e00ff */
[----:B------:R-:W-:Y:S01]  /*50a0*/  LOP3.LUT R7, R7, R2, R0, 0x96, !PT ;  /* 0x0000000207077212 */ /* 0x000fe200078e9600 */
[----:B------:R-:W-:Y:S01]  /*50b0*/  IMAD.MOV.U32 R0, RZ, RZ, 0x2f800000 ;  /* 0x2f800000ff007424 */ /* 0x000fe200078e00ff */
[----:B------:R-:W-:Y:S02]  /*50c0*/  SHF.R.U32.HI R2, RZ, 0x2, R11 ;  /* 0x00000002ff027819 */ /* 0x000fe4000001160b */
[----:B------:R-:W-:Y:S01]  /*50d0*/  LOP3.LUT R7, R7, R4, RZ, 0x3c, !PT ;  /* 0x0000000407077212 */ /* 0x000fe200078e3cff */
[----:B------:R-:W-:Y:S01]  /*50e0*/  IMAD.IADD R4, R15, 0x1, R4 ;  /* 0x000000010f047824 */ /* 0x000fe200078e0204 */
[----:B------:R-:W-:-:S03]  /*50f0*/  LOP3.LUT R11, R2, R11, RZ, 0x3c, !PT ;  /* 0x0000000b020b7212 */ /* 0x000fc600078e3cff */
[----:B------:R-:W-:Y:S02]  /*5100*/  IMAD.IADD R6, R6, 0x1, R7 ;  /* 0x0000000106067824 */ /* 0x000fe400078e0207 */
[----:B------:R-:W-:-:S03]  /*5110*/  IMAD.SHL.U32 R5, R11, 0x2, RZ ;  /* 0x000000020b057824 */ /* 0x000fc600078e00ff */
[----:B------:R-:W-:Y:S01]  /*5120*/  I2FP.F32.U32 R3, R6 ;  /* 0x0000000600037245 */ /* 0x000fe20000201000 */
[----:B------:R-:W-:-:S04]  /*5130*/  IMAD.SHL.U32 R6, R7, 0x10, RZ ;  /* 0x0000001007067824 */ /* 0x000fc800078e00ff */
[----:B------:R-:W-:Y:S01]  /*5140*/  FFMA R3, R3, R0, 1.1641532182693481445e-10 ;  /* 0x2f00000003037423 */ /* 0x000fe20000000000 */
[----:B------:R-:W-:Y:S02]  /*5150*/  LOP3.LUT R6, R11, R5, R6, 0x96, !PT ;  /* 0x000000050b067212 */ /* 0x000fe400078e9606 */
[----:B------:R-:W-:Y:S02]  /*5160*/  I2FP.F32.U32 R5, R4 ;  /* 0x0000000400057245 */ /* 0x000fe40000201000 */
[----:B------:R-:W-:Y:S01]  /*5170*/  LOP3.LUT R7, R6, R7, RZ, 0x3c, !PT ;  /* 0x0000000706077212 */ /* 0x000fe200078e3cff */
[----:B------:R-:W0:Y:S02]  /*5180*/  F2F.F64.F32 R2, R3 ;  /* 0x0000000300027310 */ /* 0x000e240000201800 */
[----:B------:R-:W-:Y:S01]  /*5190*/  FFMA R5, R5, R0, 1.1641532182693481445e-10 ;  /* 0x2f00000005057423 */ /* 0x000fe20000000000 */
[----:B------:R-:W-:-:S05]  /*51a0*/  IADD3 R8, PT, PT, R8, -0x25f88c99, R7 ;  /* 0xda07736708087810 */ /* 0x000fca0007ffe007 */
[----:B------:R1:W2:Y:S01]  /*51b0*/  F2F.F64.F32 R6, R5 ;  /* 0x0000000500067310 */ /* 0x0002a20000201800 */
[----:B0-----:R-:W-:Y:S01]  /*51c0*/  DADD R18, R2, R2 ;  /* 0x0000000002127229 */ /* 0x001fe20000000002 */
[----:B------:R-:W-:Y:S01]  /*51d0*/  I2FP.F32.U32 R3, R8 ;  /* 0x0000000800037245 */ /* 0x000fe20000201000 */
[----:B------:R-:W-:-:S04]  /*51e0*/  IMAD.MOV.U32 R8, RZ, RZ, 0x40a8e300 ;  /* 0x40a8e300ff087424 */ /* 0x000fc800078e00ff */
[----:B------:R-:W-:Y:S02]  /*51f0*/  FFMA R2, R3, R0, 1.1641532182693481445e-10 ;  /* 0x2f00000003027423 */ /* 0x000fe40000000000 */
[----:B------:R-:W-:Y:S01]  /*5200*/  DADD R18, -R18, 1 ;  /* 0x3ff0000012127429 */ /* 0x000fe20000000100 */
[----:B-12---:R-:W-:-:S10]  /*5210*/  MOV R0, 0x5230 ;  /* 0x0000523000007802 */ /* 0x006fd40000000f00 */
[----:B------:R-:W-:Y:S05]  /*5220*/  CALL.REL.NOINC `($_Z25initial_position_velocityjP8Particle$__internal_accurate_pow) ;  /* 0x000000e400807944 */ /* 0x000fea0003c00000 */
[----:B------:R-:W-:Y:S05]  /*5230*/  BSYNC.RECONVERGENT B1 ;  /* 0x0000000000017941 */ /* 0x000fea0003800200 */
.L_x_78:
[----:B------:R-:W-:Y:S01]  /*5240*/  BSSY.RECONVERGENT B1, `(.L_x_79) ;  /* 0x0000008000017945 */ /* 0x000fe20003800200 */
[----:B------:R-:W-:Y:S01]  /*5250*/  IMAD.MOV.U32 R10, RZ, RZ, RZ ;  /* 0x000000ffff0a7224 */ /* 0x000fe200078e00ff */
[----:B------:R-:W-:Y:S01]  /*5260*/  MOV R0, 0x52c0 ;  /* 0x000052c000007802 */ /* 0x000fe20000000f00 */
[----:B------:R-:W-:Y:S02]  /*5270*/  IMAD.MOV.U32 R8, RZ, RZ, 0x40b8e300 ;  /* 0x40b8e300ff087424 */ /* 0x000fe400078e00ff */
[----:B------:R-:W-:Y:S02]  /*5280*/  IMAD.MOV.U32 R9, RZ, RZ, 0x40080000 ;  /* 0x40080000ff097424 */ /* 0x000fe400078e00ff */
[----:B------:R-:W-:Y:S02]  /*5290*/  IMAD.MOV.U32 R4, RZ, RZ, R12 ;  /* 0x000000ffff047224 */ /* 0x000fe400078e000c */
[----:B------:R-:W-:-:S07]  /*52a0*/  IMAD.MOV.U32 R5, RZ, RZ, R11 ;  /* 0x000000ffff057224 */ /* 0x000fce00078e000b */
[----:B------:R-:W-:Y:S05]  /*52b0*/  CALL.REL.NOINC `($_Z25initial_position_velocityjP8Particle$__internal_accurate_pow) ;  /* 0x000000e4005c7944 */ /* 0x000fea0003c00000 */
[----:B------:R-:W-:Y:S05]  /*52c0*/  BSYNC.RECONVERGENT B1 ;  /* 0x0000000000017941 */ /* 0x000fea0003800200 */
.L_x_79:
[----:B------:R-:W-:Y:S01]  /*52d0*/  IMAD.MOV.U32 R10, RZ, RZ, R12 ;  /* 0x000000ffff0a7224 */ /* 0x000fe200078e000c */
[----:B------:R-:W-:Y:S01]  /*52e0*/  BSSY.RECONVERGENT B1, `(.L_x_80) ;  /* 0x000002c000017945 */ /* 0x000fe20003800200 */
[----:B------:R-:W-:-:S04]  /*52f0*/  IMAD.MOV.U32 R14, RZ, RZ, RZ ;  /* 0x000000ffff0e7224 */ /* 0x000fc800078e00ff */
[----:B------:R-:W-:-:S08]  /*5300*/  DADD R8, -R4, R10 ;  /* 0x0000000004087229 */ /* 0x000fd0000000010a */
[----:B------:R-:W-:-:S10]  /*5310*/  DFMA R6, R6, R8, R4 ;  /* 0x000000080606722b */ /* 0x000fd40000000004 */
[----:B------:R-:W-:Y:S01]  /*5320*/  LOP3.LUT R5, R7, 0x7fffffff, RZ, 0xc0, !PT ;  /* 0x7fffffff07057812 */ /* 0x000fe200078ec0ff */
[----:B------:R-:W-:-:S03]  /*5330*/  IMAD.MOV.U32 R4, RZ, RZ, R6 ;  /* 0x000000ffff047224 */ /* 0x000fc600078e0006 */
[----:B------:R-:W-:-:S03]  /*5340*/  ISETP.GE.U32.AND P0, PT, R5, 0x100000, PT ;  /* 0x001000000500780c */ /* 0x000fc60003f06070 */
[----:B------:R-:W-:-:S10]  /*5350*/  DMUL R8, R4, 1.80143985094819840000e+16 ;  /* 0x4350000004087828 */ /* 0x000fd40000000000 */
[----:B------:R-:W-:Y:S02]  /*5360*/  SEL R5, R9, R5, !P0 ;  /* 0x0000000509057207 */ /* 0x000fe40004000000 */
[----:B------:R-:W-:Y:S02]  /*5370*/  SEL R8, R8, R6, !P0 ;  /* 0x0000000608087207 */ /* 0x000fe40004000000 */
[----:B------:R-:W-:-:S04]  /*5380*/  LEA.HI R0, R5, 0xfffffc02, RZ, 0xc ;  /* 0xfffffc0205007811 */ /* 0x000fc800078f60ff */
[----:B------:R-:W-:-:S05]  /*5390*/  I2FP.F32.S32 R0, R0 ;  /* 0x0000000000007245 */ /* 0x000fca0000201400 */
[----:B------:R-:W-:-:S06]  /*53a0*/  FMUL R0, R0, 0.3333333432674407959 ;  /* 0x3eaaaaab00007820 */ /* 0x000fcc0000400000 */
[----:B------:R-:W0:Y:S02]  /*53b0*/  F2I.NTZ R0, R0 ;  /* 0x0000000000007305 */ /* 0x000e240000203100 */
[----:B0-----:R-:W-:-:S06]  /*53c0*/  IMAD R9, R0, -0x300000, R5 ;  /* 0xffd0000000097824 */ /* 0x001fcc00078e0205 */
[----:B------:R-:W0:Y:S08]  /*53d0*/  F2F.F32.F64 R3, R8 ;  /* 0x0000000800037310 */ /* 0x000e300000301000 */
[----:B0-----:R-:W0:Y:S02]  /*53e0*/  MUFU.LG2 R3, R3 ;  /* 0x0000000300037308 */ /* 0x001e240000000c00 */
[----:B0-----:R-:W-:Y:S01]  /*53f0*/  FMUL R22, R3, 0.3333333432674407959 ;  /* 0x3eaaaaab03167820 */ /* 0x001fe20000400000 */
[----:B------:R-:W-:-:S02]  /*5400*/  VIADD R3, R0, 0xfee ;  /* 0x00000fee00037836 */ /* 0x000fc40000000000 */
[----:B------:R-:W-:-:S03]  /*5410*/  @P0 VIADD R3, R0, 0x100000 ;  /* 0x0010000000030836 */ /* 0x000fc60000000000 */
[----:B------:R-:W0:Y:S01]  /*5420*/  MUFU.EX2 R4, R22 ;  /* 0x0000001600047308 */ /* 0x000e220000000800 */
[----:B------:R-:W-:-:S07]  /*5430*/  MOV R0, 0x55a0 ;  /* 0x000055a000007802 */ /* 0x000fce0000000f00 */
[----:B0-----:R-:W0:Y:S02]  /*5440*/  F2F.F64.F32 R4, R4 ;  /* 0x0000000400047310 */ /* 0x001e240000201800 */
[----:B0-----:R-:W-:-:S10]  /*5450*/  DMUL R10, R4, R4 ;  /* 0x00000004040a7228 */ /* 0x001fd40000000000 */
[----:B------:R-:W-:Y:S02]  /*5460*/  VIADD R13, R11, 0x100000 ;  /* 0x001000000b0d7836 */ /* 0x000fe40000000000 */
[----:B------:R-:W-:-:S06]  /*5470*/  IMAD.MOV.U32 R12, RZ, RZ, R10 ;  /* 0x000000ffff0c7224 */ /* 0x000fcc00078e000a */
[C-C-:B------:R-:W-:Y:S02]  /*5480*/  DFMA R12, R4.reuse, R12, R8.reuse ;  /* 0x0000000c040c722b */ /* 0x140fe40000000008 */
[----:B------:R-:W-:Y:S02]  /*5490*/  DFMA R8, -R4, R10, R8 ;  /* 0x0000000a0408722b */ /* 0x000fe40000000108 */
[----:B------:R-:W-:Y:S02]  /*54a0*/  DADD R10, -RZ, |R18| ;  /* 0x00000000ff0a7229 */ /* 0x000fe40000000512 */
[----:B------:R-:W0:Y:S02]  /*54b0*/  MUFU.RCP64H R15, R13 ;  /* 0x0000000d000f7308 */ /* 0x000e240000001800 */
[----:B0-----:R-:W-:-:S08]  /*54c0*/  DFMA R16, -R12, R14, 1 ;  /* 0x3ff000000c10742b */ /* 0x001fd0000000010e */
[----:B------:R-:W-:-:S08]  /*54d0*/  DFMA R16, R16, R16, R16 ;  /* 0x000000101010722b */ /* 0x000fd00000000010 */
[----:B------:R-:W-:Y:S02]  /*54e0*/  DFMA R16, R14, R16, R14 ;  /* 0x000000100e10722b */ /* 0x000fe4000000000e */
[----:B------:R-:W-:-:S06]  /*54f0*/  DADD R14, R6, R6 ;  /* 0x00000000060e7229 */ /* 0x000fcc0000000006 */
[----:B------:R-:W-:Y:S02]  /*5500*/  DMUL R8, R16, R8 ;  /* 0x0000000810087228 */ /* 0x000fe40000000000 */
[----:B------:R-:W-:-:S06]  /*5510*/  DSETP.NE.AND P0, PT, R14, R6, PT ;  /* 0x000000060e00722a */ /* 0x000fcc0003f05000 */
[----:B------:R-:W-:Y:S01]  /*5520*/  DFMA R4, R4, R8, R4 ;  /* 0x000000080404722b */ /* 0x000fe20000000004 */
[----:B------:R-:W-:Y:S02]  /*5530*/  IMAD.MOV.U32 R8, RZ, RZ, R11 ;  /* 0x000000ffff087224 */ /* 0x000fe400078e000b */
[----:B------:R-:W-:-:S07]  /*5540*/  IMAD.MOV.U32 R9, RZ, RZ, 0x40000000 ;  /* 0x40000000ff097424 */ /* 0x000fce00078e00ff */
[----:B------:R-:W-:Y:S01]  /*5550*/  IMAD R3, R3, 0x100000, R5 ;  /* 0x0010000003037824 */ /* 0x000fe200078e0205 */
[----:B------:R-:W-:-:S04]  /*5560*/  FSEL R16, R14, R4, !P0 ;  /* 0x000000040e107208 */ /* 0x000fc80004000000 */
[----:B------:R-:W-:-:S04]  /*5570*/  LOP3.LUT R3, R3, 0x80000000, R7, 0xb8, !PT ;  /* 0x8000000003037812 */ /* 0x000fc800078eb807 */
[----:B------:R-:W-:-:S07]  /*5580*/  FSEL R17, R15, R3, !P0 ;  /* 0x000000030f117208 */ /* 0x000fce0004000000 */
[----:B------:R-:W-:Y:S05]  /*5590*/  CALL.REL.NOINC `($_Z25initial_position_velocityjP8Particle$__internal_accurate_pow) ;  /* 0x000000e000a47944 */ /* 0x000fea0003c00000 */
[----:B------:R-:W-:Y:S05]  /*55a0*/  BSYNC.RECONVERGENT B1 ;  /* 0x0000000000017941 */ /* 0x000fea0003800200 */
.L_x_80:
[C---:B------:R-:W-:Y:S01]  /*55b0*/  DADD R4, R18.reuse, 2 ;  /* 0x4000000012047429 */ /* 0x040fe20000000000 */
[----:B------:R-:W-:Y:S01]  /*55c0*/  IMAD.MOV.U32 R13, RZ, RZ, R11 ;  /* 0x000000ffff0d7224 */ /* 0x000fe200078e000b */
[C---:B------:R-:W-:Y:S01]  /*55d0*/  DSETP.NEU.AND P0, PT, |R18|.reuse, +INF , PT ;  /* 0x7ff000001200742a */ /* 0x040fe20003f0d200 */
[----:B------:R-:W-:Y:S01]  /*55e0*/  IMAD.MOV.U32 R6, RZ, RZ, 0x0 ;  /* 0x00000000ff067424 */ /* 0x000fe200078e00ff */
[----:B------:R-:W-:Y:S01]  /*55f0*/  DSETP.NEU.AND P1, PT, R18, RZ, PT ;  /* 0x000000ff1200722a */ /* 0x000fe20003f2d000 */
[----:B------:R-:W-:Y:S01]  /*5600*/  IMAD.MOV.U32 R7, RZ, RZ, 0x3fd80000 ;  /* 0x3fd80000ff077424 */ /* 0x000fe200078e00ff */
[----:B------:R-:W-:Y:S04]  /*5610*/  BSSY.RECONVERGENT B1, `(.L_x_81) ;  /* 0x0000020000017945 */ /* 0x000fe80003800200 */
[----:B------:R-:W-:-:S04]  /*5620*/  LOP3.LUT R4, R5, 0x7ff00000, RZ, 0xc0, !PT ;  /* 0x7ff0000005047812 */ /* 0x000fc800078ec0ff */
[----:B------:R-:W-:-:S04]  /*5630*/  ISETP.NE.OR P0, PT, R4, 0x7ff00000, P0 ;  /* 0x7ff000000400780c */ /* 0x000fc80000705670 */
[----:B------:R-:W-:-:S09]  /*5640*/  @!P1 CS2R R12, SRZ ;  /* 0x00000000000c9805 */ /* 0x000fd2000001ff00 */
[----:B------:R-:W-:Y:S02]  /*5650*/  @!P0 IMAD.MOV.U32 R12, RZ, RZ, 0x0 ;  /* 0x00000000ff0c8424 */ /* 0x000fe400078e00ff */
[----:B------:R-:W-:Y:S01]  /*5660*/  @!P0 IMAD.MOV.U32 R13, RZ, RZ, 0x7ff00000 ;  /* 0x7ff00000ff0d8424 */ /* 0x000fe200078e00ff */
[----:B------:R-:W-:-:S05]  /*5670*/  DSETP.NEU.AND P0, PT, R18, 1, PT ;  /* 0x3ff000001200742a */ /* 0x000fca0003f0d000 */
[----:B------:R-:W-:-:S06]  /*5680*/  DADD R12, -R12, 1 ;  /* 0x3ff000000c0c7429 */ /* 0x000fcc0000000100 */
[----:B------:R-:W0:Y:S04]  /*5690*/  MUFU.RSQ64H R9, R13 ;  /* 0x0000000d00097308 */ /* 0x000e280000001c00 */
[----:B------:R-:W-:-:S05]  /*56a0*/  VIADD R8, R13, 0xfcb00000 ;  /* 0xfcb000000d087836 */ /* 0x000fca0000000000 */
[----:B------:R-:W-:Y:S01]  /*56b0*/  ISETP.GE.U32.AND P1, PT, R8, 0x7ca00000, PT ;  /* 0x7ca000000800780c */ /* 0x000fe20003f26070 */
[----:B0-----:R-:W-:-:S08]  /*56c0*/  DMUL R4, R8, R8 ;  /* 0x0000000808047228 */ /* 0x001fd00000000000 */
[----:B------:R-:W-:-:S08]  /*56d0*/  DFMA R4, R12, -R4, 1 ;  /* 0x3ff000000c04742b */ /* 0x000fd00000000804 */
[----:B------:R-:W-:Y:S02]  /*56e0*/  DFMA R6, R4, R6, 0.5 ;  /* 0x3fe000000406742b */ /* 0x000fe40000000006 */
[----:B------:R-:W-:-:S08]  /*56f0*/  DMUL R4, R8, R4 ;  /* 0x0000000408047228 */ /* 0x000fd00000000000 */
[----:B------:R-:W-:-:S08]  /*5700*/  DFMA R22, R6, R4, R8 ;  /* 0x000000040616722b */ /* 0x000fd00000000008 */
[----:B------:R-:W-:Y:S02]  /*5710*/  DMUL R6, R12, R22 ;  /* 0x000000160c067228 */ /* 0x000fe40000000000 */
[----:B------:R-:W-:Y:S02]  /*5720*/  VIADD R5, R23, 0xfff00000 ;  /* 0xfff0000017057836 */ /* 0x000fe40000000000 */
[----:B------:R-:W-:-:S04]  /*5730*/  IMAD.MOV.U32 R4, RZ, RZ, R22 ;  /* 0x000000ffff047224 */ /* 0x000fc800078e0016 */
[----:B------:R-:W-:-:S08]  /*5740*/  DFMA R10, R6, -R6, R12 ;  /* 0x80000006060a722b */ /* 0x000fd0000000000c */
[----:B------:R-:W-:Y:S01]  /*5750*/  DFMA R14, R10, R4, R6 ;  /* 0x000000040a0e722b */ /* 0x000fe20000000006 */
[----:B------:R-:W-:Y:S10]  /*5760*/  @!P1 BRA `(.L_x_82) ;  /* 0x0000000000289947 */ /* 0x000ff40003800000 */
[----:B------:R-:W-:Y:S02]  /*5770*/  IMAD.MOV.U32 R14, RZ, RZ, R12 ;  /* 0x000000ffff0e7224 */ /* 0x000fe400078e000c */
[----:B------:R-:W-:Y:S01]  /*5780*/  IMAD.MOV.U32 R15, RZ, RZ, R22 ;  /* 0x000000ffff0f7224 */ /* 0x000fe200078e0016 */
[----:B------:R-:W-:Y:S01]  /*5790*/  MOV R22, 0x57f0 ;  /* 0x000057f000167802 */ /* 0x000fe20000000f00 */
[----:B------:R-:W-:Y:S02]  /*57a0*/  IMAD.MOV.U32 R12, RZ, RZ, R10 ;  /* 0x000000ffff0c7224 */ /* 0x000fe400078e000a */
[----:B------:R-:W-:Y:S02]  /*57b0*/  IMAD.MOV.U32 R10, RZ, RZ, R6 ;  /* 0x000000ffff0a7224 */ /* 0x000fe400078e0006 */
[----:B------:R-:W-:Y:S02]  /*57c0*/  IMAD.MOV.U32 R9, RZ, RZ, R7 ;  /* 0x000000ffff097224 */ /* 0x000fe400078e0007 */
[----:B------:R-:W-:-:S07]  /*57d0*/  IMAD.MOV.U32 R0, RZ, RZ, R5 ;  /* 0x000000ffff007224 */ /* 0x000fce00078e0005 */
[----:B------:R-:W-:Y:S05]  /*57e0*/  CALL.REL.NOINC `($__internal_4_$__cuda_sm20_dsqrt_rn_f64_mediumpath_v1) ;  /* 0x000000dc00587944 */ /* 0x000fea0003c00000 */
[----:B------:R-:W-:Y:S02]  /*57f0*/  IMAD.MOV.U32 R14, RZ, RZ, R8 ;  /* 0x000000ffff0e7224 */ /* 0x000fe400078e0008 */
[----:B------:R-:W-:-:S07]  /*5800*/  IMAD.MOV.U32 R15, RZ, RZ, R0 ;  /* 0x000000ffff0f7224 */ /* 0x000fce00078e0000 */
.L_x_82:
[----:B------:R-:W-:Y:S05]  /*5810*/  BSYNC.RECONVERGENT B1 ;  /* 0x0000000000017941 */ /* 0x000fea0003800200 */
.L_x_81:
[----:B------:R-:W0:Y:S01]  /*5820*/  F2F.F64.F32 R2, R2 ;  /* 0x0000000200027310 */ /* 0x000e220000201800 */
[----:B------:R-:W-:Y:S01]  /*5830*/  UMOV UR10, 0x51eb851f ;  /* 0x51eb851f000a7882 */ /* 0x000fe20000000000 */
[----:B------:R-:W-:Y:S01]  /*5840*/  UMOV UR11, 0x40191eb8 ;  /* 0x40191eb8000b7882 */ /* 0x000fe20000000000 */
[----:B------:R-:W-:Y:S01]  /*5850*/  FSEL R4, R14, RZ, P0 ;  /* 0x000000ff0e047208 */ /* 0x000fe20000000000 */
[----:B------:R-:W-:Y:S01]  /*5860*/  BSSY.RECONVERGENT B3, `(.L_x_83) ;  /* 0x0000021000037945 */ /* 0x000fe20003800200 */
[----:B------:R-:W-:Y:S01]  /*5870*/  FSEL R5, R15, RZ, P0 ;  /* 0x000000ff0f057208 */ /* 0x000fe20000000000 */
[----:B0-----:R-:W-:-:S05]  /*5880*/  DMUL R30, R2, UR10 ;  /* 0x0000000a021e7c28 */ /* 0x001fca0008000000 */
[----:B------:R-:W-:-:S03]  /*5890*/  DMUL R2, R16, R4 ;  /* 0x0000000410027228 */ /* 0x000fc60000000000 */
[----:B------:R-:W-:-:S14]  /*58a0*/  DSETP.NEU.AND P1, PT, R30, +INF , PT ;  /* 0x7ff000001e00742a */ /* 0x000fdc0003f2d000 */
[----:B------:R-:W-:Y:S01]  /*58b0*/  @!P1 DMUL R22, RZ, +INF ;  /* 0x7ff00000ff169828 */ /* 0x000fe20000000000 */
[----:B------:R-:W-:Y:S01]  /*58c0*/  @!P1 IMAD.MOV.U32 R0, RZ, RZ, 0x1 ;  /* 0x00000001ff009424 */ /* 0x000fe200078e00ff */
[----:B------:R-:W-:Y:S09]  /*58d0*/  @!P1 BRA `(.L_x_84) ;  /* 0x0000000000649947 */ /* 0x000ff20003800000 */
[----:B------:R-:W-:Y:S01]  /*58e0*/  UMOV UR10, 0x6dc9c883 ;  /* 0x6dc9c883000a7882 */ /* 0x000fe20000000000 */
[----:B------:R-:W-:Y:S01]  /*58f0*/  UMOV UR11, 0x3fe45f30 ;  /* 0x3fe45f30000b7882 */ /* 0x000fe20000000000 */
[C---:B------:R-:W-:Y:S01]  /*5900*/  DSETP.GE.AND P0, PT, R30.reuse, 2.14748364800000000000e+09, PT ;  /* 0x41e000001e00742a */ /* 0x040fe20003f06000 */
[----:B------:R-:W-:Y:S01]  /*5910*/  BSSY.RECONVERGENT B4, `(.L_x_85) ;  /* 0x0000014000047945 */ /* 0x000fe20003800200 */
[----:B------:R-:W-:Y:S01]  /*5920*/  DMUL R4, R30, UR10 ;  /* 0x0000000a1e047c28 */ /* 0x000fe20008000000 */
[----:B------:R-:W-:Y:S01]  /*5930*/  UMOV UR10, 0x54442d18 ;  /* 0x54442d18000a7882 */ /* 0x000fe20000000000 */
[----:B------:R-:W-:-:S04]  /*5940*/  UMOV UR11, 0x3ff921fb ;  /* 0x3ff921fb000b7882 */ /* 0x000fc80000000000 */
[----:B------:R-:W0:Y:S08]  /*5950*/  F2I.F64 R8, R4 ;  /* 0x0000000400087311 */ /* 0x000e300000301100 */
[----:B0-----:R-:W0:Y:S02]  /*5960*/  I2F.F64 R22, R8 ;  /* 0x0000000800167312 */ /* 0x001e240000201c00 */
[----:B0-----:R-:W-:Y:S01]  /*5970*/  DFMA R6, R22, -UR10, R30 ;  /* 0x8000000a16067c2b */ /* 0x001fe2000800001e */
[----:B------:R-:W-:Y:S01]  /*5980*/  UMOV UR10, 0x33145c00 ;  /* 0x33145c00000a7882 */ /* 0x000fe20000000000 */
[----:B------:R-:W-:-:S06]  /*5990*/  UMOV UR11, 0x3c91a626 ;  /* 0x3c91a626000b7882 */ /* 0x000fcc0000000000 */
[----:B------:R-:W-:Y:S01]  /*59a0*/  DFMA R6, R22, -UR10, R6 ;  /* 0x8000000a16067c2b */ /* 0x000fe20008000006 */
[----:B------:R-:W-:Y:S01]  /*59b0*/  UMOV UR10, 0x252049c0 ;  /* 0x252049c0000a7882 */ /* 0x000fe20000000000 */
[----:B------:R-:W-:-:S06]  /*59c0*/  UMOV UR11, 0x397b839a ;  /* 0x397b839a000b7882 */ /* 0x000fcc0000000000 */
[----:B------:R-:W-:Y:S01]  /*59d0*/  DFMA R22, R22, -UR10, R6 ;  /* 0x8000000a16167c2b */ /* 0x000fe20008000006 */
[----:B------:R-:W-:Y:S10]  /*59e0*/  @!P0 BRA `(.L_x_86) ;  /* 0x0000000000188947 */ /* 0x000ff40003800000 */
[----:B------:R-:W-:Y:S01]  /*59f0*/  IMAD.MOV.U32 R8, RZ, RZ, R30 ;  /* 0x000000ffff087224 */ /* 0x000fe200078e001e */
[----:B------:R-:W-:Y:S01]  /*5a00*/  MOV R25, 0x5a30 ;  /* 0x00005a3000197802 */ /* 0x000fe20000000f00 */
[----:B------:R-:W-:-:S07]  /*5a10*/  IMAD.MOV.U32 R26, RZ, RZ, R31 ;  /* 0x000000ffff1a7224 */ /* 0x000fce00078e001f */
[----:B------:R-:W-:Y:S05]  /*5a20*/  CALL.REL.NOINC `($_Z25initial_position_velocityjP8Particle$__internal_trig_reduction_slowpathd) ;  /* 0x000000e800407944 */ /* 0x000fea0003c00000 */
[----:B------:R-:W-:Y:S02]  /*5a30*/  IMAD.MOV.U32 R22, RZ, RZ, R14 ;  /* 0x000000ffff167224 */ /* 0x000fe400078e000e */
[----:B------:R-:W-:-:S07]  /*5a40*/  IMAD.MOV.U32 R23, RZ, RZ, R15 ;  /* 0x000000ffff177224 */ /* 0x000fce00078e000f */
.L_x_86:
[----:B------:R-:W-:Y:S05]  /*5a50*/  BSYNC.RECONVERGENT B4 ;  /* 0x0000000000047941 */ /* 0x000fea0003800200 */
.L_x_85:
[----:B------:R-:W-:-:S07]  /*5a60*/  VIADD R0, R8, 0x1 ;  /* 0x0000000108007836 */ /* 0x000fce0000000000 */
.L_x_84:
[----:B------:R-:W-:Y:S05]  /*5a70*/  BSYNC.RECONVERGENT B3 ;  /* 0x0000000000037941 */ /* 0x000fea0003800200 */
.L_x_83:
[----:B------:R-:W0:Y:S01]  /*5a80*/  LDCU.64 UR10, c[0x4][0x50] ;  /* 0x01000a00ff0a77ac */ /* 0x000e220008000a00 */
[----:B------:R-:W-:-:S05]  /*5a90*/  IMAD.SHL.U32 R4, R0, 0x40, RZ ;  /* 0x0000004000047824 */ /* 0x000fca00078e00ff */
[----:B------:R-:W-:-:S04]  /*5aa0*/  LOP3.LUT R4, R4, 0x40, RZ, 0xc0, !PT ;  /* 0x0000004004047812 */ /* 0x000fc800078ec0ff */
[----:B0-----:R-:W-:-:S05]  /*5ab0*/  IADD3 R28, P0, PT, R4, UR10, RZ ;  /* 0x0000000a041c7c10 */ /* 0x001fca000ff1e0ff */
[----:B------:R-:W-:-:S05]  /*5ac0*/  IMAD.X R29, RZ, RZ, UR11, P0 ;  /* 0x0000000bff1d7e24 */ /* 0x000fca00080e06ff */
[----:B------:R-:W2:Y:S04]  /*5ad0*/  LDG.E.128.CONSTANT R4, desc[UR8][R28.64] ;  /* 0x000000081c047981 */ /* 0x000ea8000c1e9d00 */
[----:B------:R-:W3:Y:S04]  /*5ae0*/  LDG.E.128.CONSTANT R8, desc[UR8][R28.64+0x10] ;  /* 0x000010081c087981 */ /* 0x000ee8000c1e9d00 */
[----:B------:R-:W4:Y:S01]  /*5af0*/  LDG.E.128.CONSTANT R12, desc[UR8][R28.64+0x20] ;  /* 0x000020081c0c7981 */ /* 0x000f22000c1e9d00 */
[----:B------:R-:W-:Y:S01]  /*5b00*/  LOP3.LUT R24, R0, 0x1, RZ, 0xc0, !PT ;  /* 0x0000000100187812 */ /* 0x000fe200078ec0ff */
[----:B------:R-:W-:Y:S01]  /*5b10*/  IMAD.MOV.U32 R25, RZ, RZ, 0x3da8ff83 ;  /* 0x3da8ff83ff197424 */ /* 0x000fe200078e00ff */
[----:B------:R-:W-:Y:S01]  /*5b20*/  DMUL R26, R22, R22 ;  /* 0x00000016161a7228 */ /* 0x000fe20000000000 */
[----:B------:R-:W-:Y:S01]  /*5b30*/  BSSY.RECONVERGENT B3, `(.L_x_87) ;  /* 0x0000031000037945 */ /* 0x000fe20003800200 */
[----:B------:R-:W-:Y:S01]  /*5b40*/  ISETP.NE.U32.AND P0, PT, R24, 0x1, PT ;  /* 0x000000011800780c */ /* 0x000fe20003f05070 */
[----:B------:R-:W-:-:S03]  /*5b50*/  IMAD.MOV.U32 R24, RZ, RZ, 0x20fd8164 ;  /* 0x20fd8164ff187424 */ /* 0x000fc600078e00ff */
[----:B------:R-:W-:Y:S02]  /*5b60*/  FSEL R25, -R25, 0.11223486810922622681, !P0 ;  /* 0x3de5db6519197808 */ /* 0x000fe40004000100 */
[----:B------:R-:W-:-:S06]  /*5b70*/  FSEL R24, R24, -8.06006814911005101289e+34, !P0 ;  /* 0xf9785eba18187808 */ /* 0x000fcc0004000000 */
[----:B--2---:R-:W-:-:S08]  /*5b80*/  DFMA R4, R26, R24, R4 ;  /* 0x000000181a04722b */ /* 0x004fd00000000004 */
[----:B------:R-:W-:-:S08]  /*5b90*/  DFMA R4, R26, R4, R6 ;  /* 0x000000041a04722b */ /* 0x000fd00000000006 */
[----:B---3--:R-:W-:-:S08]  /*5ba0*/  DFMA R4, R26, R4, R8 ;  /* 0x000000041a04722b */ /* 0x008fd00000000008 */
[----:B------:R-:W-:-:S08]  /*5bb0*/  DFMA R4, R26, R4, R10 ;  /* 0x000000041a04722b */ /* 0x000fd0000000000a */
[----:B----4-:R-:W-:-:S08]  /*5bc0*/  DFMA R4, R26, R4, R12 ;  /* 0x000000041a04722b */ /* 0x010fd0000000000c */
[----:B------:R-:W-:-:S08]  /*5bd0*/  DFMA R4, R26, R4, R14 ;  /* 0x000000041a04722b */ /* 0x000fd0000000000e */
[----:B------:R-:W-:Y:S02]  /*5be0*/  DFMA R22, R4, R22, R22 ;  /* 0x000000160416722b */ /* 0x000fe40000000016 */
[----:B------:R-:W-:-:S10]  /*5bf0*/  DFMA R4, R26, R4, 1 ;  /* 0x3ff000001a04742b */ /* 0x000fd40000000004 */
[----:B------:R-:W-:Y:S02]  /*5c00*/  FSEL R6, R4, R22, !P0 ;  /* 0x0000001604067208 */ /* 0x000fe40004000000 */
[----:B------:R-:W-:Y:S02]  /*5c10*/  FSEL R7, R5, R23, !P0 ;  /* 0x0000001705077208 */ /* 0x000fe40004000000 */
[----:B------:R-:W-:-:S04]  /*5c20*/  LOP3.LUT P0, RZ, R0, 0x2, RZ, 0xc0, !PT ;  /* 0x0000000200ff7812 */ /* 0x000fc8000780c0ff */
[----:B------:R-:W-:-:S10]  /*5c30*/  DADD R4, RZ, -R6 ;  /* 0x00000000ff047229 */ /* 0x000fd40000000806 */
[----:B------:R-:W-:Y:S02]  /*5c40*/  FSEL R4, R6, R4, !P0 ;  /* 0x0000000406047208 */ /* 0x000fe40004000000 */
[----:B------:R-:W-:Y:S01]  /*5c50*/  FSEL R5, R7, R5, !P0 ;  /* 0x0000000507057208 */ /* 0x000fe20004000000 */
[----:B------:R-:W-:-:S05]  /*5c60*/  DSETP.NEU.AND P0, PT, R30, +INF , PT ;  /* 0x7ff000001e00742a */ /* 0x000fca0003f0d000 */
[----:B------:R-:W-:-:S06]  /*5c70*/  DFMA R4, R2, R4, 2392.5 ;  /* 0x40a2b1000204742b */ /* 0x000fcc0000000004 */
[----:B------:R-:W0:Y:S03]  /*5c80*/  F2F.F32.F64 R0, R4 ;  /* 0x0000000400007310 */ /* 0x000e260000301000 */
[----:B------:R-:W-:Y:S01]  /*5c90*/  @!P0 DMUL R24, RZ, +INF ;  /* 0x7ff00000ff188828 */ /* 0x000fe20000000000 */
[----:B------:R-:W-:Y:S01]  /*5ca0*/  @!P0 IMAD.MOV.U32 R22, RZ, RZ, RZ ;  /* 0x000000ffff168224 */ /* 0x000fe200078e00ff */
[----:B0-----:R0:W-:Y:S01]  /*5cb0*/  STG.E desc[UR8][R20.64], R0 ;  /* 0x0000000014007986 */ /* 0x0011e2000c101908 */
[----:B------:R-:W-:Y:S08]  /*5cc0*/  @!P0 BRA `(.L_x_88) ;  /* 0x00000000005c8947 */ /* 0x000ff00003800000 */
[----:B------:R-:W-:Y:S01]  /*5cd0*/  UMOV UR10, 0x6dc9c883 ;  /* 0x6dc9c883000a7882 */ /* 0x000fe20000000000 */
[----:B------:R-:W-:Y:S01]  /*5ce0*/  UMOV UR11, 0x3fe45f30 ;  /* 0x3fe45f30000b7882 */ /* 0x000fe20000000000 */
[C---:B------:R-:W-:Y:S02]  /*5cf0*/  DSETP.GE.AND P0, PT, R30.reuse, 2.14748364800000000000e+09, PT ;  /* 0x41e000001e00742a */ /* 0x040fe40003f06000 */
[----:B------:R-:W-:Y:S01]  /*5d00*/  DMUL R22, R30, UR10 ;  /* 0x0000000a1e167c28 */ /* 0x000fe20008000000 */
[----:B------:R-:W-:Y:S01]  /*5d10*/  UMOV UR10, 0x54442d18 ;  /* 0x54442d18000a7882 */ /* 0x000fe20000000000 */
[----:B------:R-:W-:-:S08]  /*5d20*/  UMOV UR11, 0x3ff921fb ;  /* 0x3ff921fb000b7882 */ /* 0x000fd00000000000 */
[----:B------:R-:W1:Y:S08]  /*5d30*/  F2I.F64 R22, R22 ;  /* 0x0000001600167311 */ /* 0x000e700000301100 */
[----:B-1----:R-:W1:Y:S02]  /*5d40*/  I2F.F64 R24, R22 ;  /* 0x0000001600187312 */ /* 0x002e640000201c00 */
[----:B-1----:R-:W-:Y:S01]  /*5d50*/  DFMA R4, R24, -UR10, R30 ;  /* 0x8000000a18047c2b */ /* 0x002fe2000800001e */
        /* <DEDUP_REMOVED lines=10> */
[----:B0-----:R-:W-:Y:S05]  /*5e00*/  CALL.REL.NOINC `($_Z25initial_position_velocityjP8Particle$__internal_trig_reduction_slowpathd) ;  /* 0x000000e400487944 */ /* 0x001fea0003c00000 */
[----:B------:R-:W-:Y:S02]  /*5e10*/  IMAD.MOV.U32 R22, RZ, RZ, R8 ;  /* 0x000000ffff167224 */ /* 0x000fe400078e0008 */
[----:B------:R-:W-:Y:S02]  /*5e20*/  IMAD.MOV.U32 R24, RZ, RZ, R14 ;  /* 0x000000ffff187224 */ /* 0x000fe400078e000e */
[----:B------:R-:W-:-:S07]  /*5e30*/  IMAD.MOV.U32 R25, RZ, RZ, R15 ;  /* 0x000000ffff197224 */ /* 0x000fce00078e000f */
.L_x_88:
[----:B------:R-:W-:Y:S05]  /*5e40*/  BSYNC.RECONVERGENT B3 ;  /* 0x0000000000037941 */ /* 0x000fea0003800200 */
.L_x_87:
[----:B------:R-:W1:Y:S01]  /*5e50*/  LDCU.64 UR10, c[0x4][0x50] ;  /* 0x01000a00ff0a77ac */ /* 0x000e620008000a00 */
[----:B------:R-:W-:-:S05]  /*5e60*/  IMAD.SHL.U32 R4, R22, 0x40, RZ ;  /* 0x0000004016047824 */ /* 0x000fca00078e00ff */
[----:B------:R-:W-:-:S04]  /*5e70*/  LOP3.LUT R4, R4, 0x40, RZ, 0xc0, !PT ;  /* 0x0000004004047812 */ /* 0x000fc800078ec0ff */
[----:B-1----:R-:W-:-:S05]  /*5e80*/  IADD3 R30, P0, PT, R4, UR10, RZ ;  /* 0x0000000a041e7c10 */ /* 0x002fca000ff1e0ff */
[----:B------:R-:W-:-:S05]  /*5e90*/  IMAD.X R31, RZ, RZ, UR11, P0 ;  /* 0x0000000bff1f7e24 */ /* 0x000fca00080e06ff */
[----:B------:R-:W2:Y:S04]  /*5ea0*/  LDG.E.128.CONSTANT R4, desc[UR8][R30.64] ;  /* 0x000000081e047981 */ /* 0x000ea8000c1e9d00 */
[----:B------:R-:W3:Y:S04]  /*5eb0*/  LDG.E.128.CONSTANT R8, desc[UR8][R30.64+0x10] ;  /* 0x000010081e087981 */ /* 0x000ee8000c1e9d00 */
[----:B------:R-:W4:Y:S01]  /*5ec0*/  LDG.E.128.CONSTANT R12, desc[UR8][R30.64+0x20] ;  /* 0x000020081e0c7981 */ /* 0x000f22000c1e9d00 */
[----:B------:R-:W-:Y:S01]  /*5ed0*/  LOP3.LUT R23, R22, 0x1, RZ, 0xc0, !PT ;  /* 0x0000000116177812 */ /* 0x000fe200078ec0ff */
[----:B------:R-:W-:Y:S01]  /*5ee0*/  IMAD.MOV.U32 R26, RZ, RZ, 0x20fd8164 ;  /* 0x20fd8164ff1a7424 */ /* 0x000fe200078e00ff */
[----:B------:R-:W-:Y:S01]  /*5ef0*/  DMUL R28, R24, R24 ;  /* 0x00000018181c7228 */ /* 0x000fe20000000000 */
[----:B------:R-:W-:Y:S01]  /*5f00*/  UMOV UR10, 0x9999999a ;  /* 0x9999999a000a7882 */ /* 0x000fe20000000000 */
[----:B------:R-:W-:Y:S01]  /*5f10*/  ISETP.NE.U32.AND P0, PT, R23, 0x1, PT ;  /* 0x000000011700780c */ /* 0x000fe20003f05070 */
[----:B------:R-:W-:Y:S01]  /*5f20*/  IMAD.MOV.U32 R23, RZ, RZ, 0x3da8ff83 ;  /* 0x3da8ff83ff177424 */ /* 0x000fe200078e00ff */
[----:B------:R-:W-:-:S02]  /*5f30*/  UMOV UR11, 0x40c1a959 ;  /* 0x40c1a959000b7882 */ /* 0x000fc40000000000 */
[----:B------:R-:W-:Y:S02]  /*5f40*/  FSEL R26, R26, -8.06006814911005101289e+34, !P0 ;  /* 0xf9785eba1a1a7808 */ /* 0x000fe40004000000 */
[----:B------:R-:W-:-:S06]  /*5f50*/  FSEL R27, -R23, 0.11223486810922622681, !P0 ;  /* 0x3de5db65171b7808 */ /* 0x000fcc0004000100 */
[----:B--2---:R-:W-:-:S08]  /*5f60*/  DFMA R4, R28, R26, R4 ;  /* 0x0000001a1c04722b */ /* 0x004fd00000000004 */
[----:B------:R-:W-:Y:S02]  /*5f70*/  DFMA R4, R28, R4, R6 ;  /* 0x000000041c04722b */ /* 0x000fe40000000006 */
[----:B------:R-:W-:-:S06]  /*5f80*/  DMUL R6, R18, R16 ;  /* 0x0000001012067228 */ /* 0x000fcc0000000000 */
[----:B---3--:R-:W-:-:S04]  /*5f90*/  DFMA R4, R28, R4, R8 ;  /* 0x000000041c04722b */ /* 0x008fc80000000008 */
[----:B------:R-:W1:Y:S04]  /*5fa0*/  F2F.F32.F64 R6, R6 ;  /* 0x0000000600067310 */ /* 0x000e680000301000 */
[----:B------:R-:W-:-:S08]  /*5fb0*/  DFMA R4, R28, R4, R10 ;  /* 0x000000041c04722b */ /* 0x000fd0000000000a */
[C---:B----4-:R-:W-:Y:S01]  /*5fc0*/  DFMA R4, R28.reuse, R4, R12 ;  /* 0x000000041c04722b */ /* 0x050fe2000000000c */
[----:B-1----:R2:W-:Y:S07]  /*5fd0*/  STG.E desc[UR8][R20.64+0x8], R6 ;  /* 0x0000080614007986 */ /* 0x0025ee000c101908 */
        /* <DEDUP_REMOVED lines=8> */
[----:B------:R-:W-:-:S06]  /*6060*/  FSEL R5, R9, R5, !P0 ;  /* 0x0000000509057208 */ /* 0x000fcc0004000000 */
[----:B------:R-:W-:-:S10]  /*6070*/  DFMA R2, R2, R4, UR10 ;  /* 0x0000000a02027e2b */ /* 0x000fd40008000004 */
[----:B------:R-:W1:Y:S02]  /*6080*/  F2F.F32.F64 R3, R2 ;  /* 0x0000000200037310 */ /* 0x000e640000301000 */
[----:B-1----:R2:W-:Y:S01]  /*6090*/  STG.E desc[UR8][R20.64+0x4], R3 ;  /* 0x0000040314007986 */ /* 0x0025e2000c101908 */
[----:B------:R-:W-:Y:S05]  /*60a0*/  BRA `(.L_x_89) ;  /* 0x0000003400687947 */ /* 0x000fea0003800000 */
.L_x_66:
        /* <DEDUP_REMOVED lines=12> */
.L_x_100:
        /* <DEDUP_REMOVED lines=15> */
.L_x_95:
[----:B------:R-:W-:-:S06]  /*6260*/  LEA R7, R23, UR7, 0x2 ;  /* 0x0000000717077c11 */ /* 0x000fcc000f8e10ff */
[----:B------:R-:W5:Y:S01]  /*6270*/  LDL R7, [R7+0x4] ;  /* 0x0000040007077983 */ /* 0x000f620000100800 */
[----:B------:R-:W-:Y:S01]  /*6280*/  IMAD.SHL.U32 R14, R23, 0x20, RZ ;  /* 0x00000020170e7824 */ /* 0x000fe200078e00ff */
[----:B------:R-:W-:-:S06]  /*6290*/  UMOV UR5, URZ ;  /* 0x000000ff00057c82 */ /* 0x000fcc0008000000 */
.L_x_94:
        /* <DEDUP_REMOVED lines=190> */
.L_x_97:
[----:B------:R-:W-:-:S06]  /*6e80*/  LEA R7, R23, UR7, 0x2 ;  /* 0x0000000717077c11 */ /* 0x000fcc000f8e10ff */
[----:B------:R-:W5:Y:S01]  /*6e90*/  LDL R7, [R7+0x4] ;  /* 0x0000040007077983 */ /* 0x000f620000100800 */
[----:B------:R-:W-:Y:S01]  /*6ea0*/  IMAD.SHL.U32 R14, R23, 0x20, RZ ;  /* 0x00000020170e7824 */ /* 0x000fe200078e00ff */
[----:B------:R-:W-:-:S06]  /*6eb0*/  UMOV UR5, URZ ;  /* 0x000000ff00057c82 */ /* 0x000fcc0008000000 */
.L_x_96:
        /* <DEDUP_REMOVED lines=190> */
.L_x_99:
[----:B------:R-:W-:-:S06]  /*7aa0*/  LEA R7, R22, UR7, 0x2 ;  /* 0x0000000716077c11 */ /* 0x000fcc000f8e10ff */
[----:B------:R-:W5:Y:S01]  /*7ab0*/  LDL R7, [R7+0x4] ;  /* 0x0000040007077983 */ /* 0x000f620000100800 */
[----:B------:R-:W-:Y:S01]  /*7ac0*/  IMAD.SHL.U32 R14, R22, 0x20, RZ ;  /* 0x00000020160e7824 */ /* 0x000fe200078e00ff */
[----:B------:R-:W-:-:S06]  /*7ad0*/  UMOV UR5, URZ ;  /* 0x000000ff00057c82 */ /* 0x000fcc0008000000 */
.L_x_98:
        /* <DEDUP_REMOVED lines=179> */
.L_x_93:
[----:B------:R-:W-:Y:S05]  /*8610*/  BSYNC.RECONVERGENT B2 ;  /* 0x0000000000027941 */ /* 0x000fea0003800200 */
.L_x_92:
[----:B------:R-:W-:Y:S01]  /*8620*/  ISETP.GT.U32.AND P0, PT, R0, 0x3, PT ;  /* 0x000000030000780c */ /* 0x000fe20003f04070 */
[----:B------:R-:W-:Y:S01]  /*8630*/  VIADD R2, R2, 0x1 ;  /* 0x0000000102027836 */ /* 0x000fe20000000000 */
[--C-:B------:R-:W-:Y:S02]  /*8640*/  SHF.R.U64 R0, R0, 0x2, R9.reuse ;  /* 0x0000000200007819 */ /* 0x100fe40000001209 */
[----:B------:R-:W-:Y:S02]  /*8650*/  ISETP.GT.U32.AND.EX P0, PT, R9, RZ, PT, P0 ;  /* 0x000000ff0900720c */ /* 0x000fe40003f04100 */
[----:B------:R-:W-:-:S11]  /*8660*/  SHF.R.U32.HI R9, RZ, 0x2, R9 ;  /* 0x00000002ff097819 */ /* 0x000fd60000011609 */
[----:B------:R-:W-:Y:S05]  /*8670*/  @P0 BRA `(.L_x_100) ;  /* 0xffffffd800bc0947 */ /* 0x000fea000383ffff */
.L_x_91:
[----:B------:R-:W-:Y:S05]  /*8680*/  BSYNC.RECONVERGENT B1 ;  /* 0x0000000000017941 */ /* 0x000fea0003800200 */
.L_x_90:
[----:B------:R-:W-:Y:S01]  /*8690*/  SHF.R.U32.HI R0, RZ, 0x2, R3 ;  /* 0x00000002ff007819 */ /* 0x000fe20000011603 */
[----:B------:R-:W-:Y:S01]  /*86a0*/  IMAD.MOV.U32 R16, RZ, RZ, RZ ;  /* 0x000000ffff107224 */ /* 0x000fe200078e00ff */
[----:B------:R-:W-:Y:S01]  /*86b0*/  SHF.R.U32.HI R19, RZ, 0x2, R10 ;  /* 0x00000002ff137819 */ /* 0x000fe2000001160a */
[----:B------:R-:W-:Y:S01]  /*86c0*/  BSSY.RECONVERGENT B1, `(.L_x_101) ;  /* 0x0000049000017945 */ /* 0x000fe20003800200 */
[----:B------:R-:W-:Y:S01]  /*86d0*/  LOP3.LUT R0, R0, R3, RZ, 0x3c, !PT ;  /* 0x0000000300007212 */ /* 0x000fe200078e3cff */
[----:B012---:R-:W-:Y:S01]  /*86e0*/  IMAD.SHL.U32 R3, R5, 0x10, RZ ;  /* 0x0000001005037824 */ /* 0x007fe200078e00ff */
[----:B------:R-:W-:-:S03]  /*86f0*/  LOP3.LUT R10, R19, R10, RZ, 0x3c, !PT ;  /* 0x0000000a130a7212 */ /* 0x000fc600078e3cff */
[----:B------:R-:W-:Y:S02]  /*8700*/  IMAD.SHL.U32 R2, R0, 0x2, RZ ;  /* 0x0000000200027824 */ /* 0x000fe400078e00ff */
[----:B------:R-:W-:-:S03]  /*8710*/  IMAD.SHL.U32 R23, R10, 0x2, RZ ;  /* 0x000000020a177824 */ /* 0x000fc600078e00ff */
[----:B------:R-:W-:Y:S01]  /*8720*/  LOP3.LUT R2, R0, R2, R3, 0x96, !PT ;  /* 0x0000000200027212 */ /* 0x000fe200078e9603 */
[----:B------:R-:W-:-:S03]  /*8730*/  IMAD.MOV.U32 R0, RZ, RZ, 0x2f800000 ;  /* 0x2f800000ff007424 */ /* 0x000fc600078e00ff */
[----:B------:R-:W-:-:S05]  /*8740*/  LOP3.LUT R22, R2, R5, RZ, 0x3c, !PT ;  /* 0x0000000502167212 */ /* 0x000fca00078e3cff */
[----:B------:R-:W-:-:S05]  /*8750*/  IMAD.IADD R15, R15, 0x1, R22 ;  /* 0x000000010f0f7824 */ /* 0x000fca00078e0216 */
[----:B------:R-:W-:-:S05]  /*8760*/  I2FP.F32.U32 R15, R15 ;  /* 0x0000000f000f7245 */ /* 0x000fca0000201000 */
[----:B------:R-:W-:-:S06]  /*8770*/  FFMA R4, R15, R0, 1.1641532182693481445e-10 ;  /* 0x2f0000000f047423 */ /* 0x000fcc0000000000 */
[----:B------:R-:W0:Y:S02]  /*8780*/  F2F.F64.F32 R4, R4 ;  /* 0x0000000400047310 */ /* 0x000e240000201800 */
[----:B0-----:R-:W-:Y:S01]  /*8790*/  LOP3.LUT R13, R5, 0x7fffffff, RZ, 0xc0, !PT ;  /* 0x7fffffff050d7812 */ /* 0x001fe200078ec0ff */
        /* <DEDUP_REMOVED lines=13> */
[----:B------:R-:W-:-:S05]  /*8870*/  IMAD.SHL.U32 R9, R22, 0x10, RZ ;  /* 0x0000001016097824 */ /* 0x000fca00078e00ff */
[----:B------:R-:W0:Y:S01]  /*8880*/  MUFU.EX2 R12, R18 ;  /* 0x00000012000c7308 */ /* 0x000e220000000800 */
[----:B------:R-:W-:-:S04]  /*8890*/  LOP3.LUT R9, R10, R23, R9, 0x96, !PT ;  /* 0x000000170a097212 */ /* 0x000fc800078e9609 */
[----:B------:R-:W-:-:S05]  /*88a0*/  LOP3.LUT R9, R9, R22, RZ, 0x3c, !PT ;  /* 0x0000001609097212 */ /* 0x000fca00078e3cff */
[----:B------:R-:W-:Y:S01]  /*88b0*/  IMAD.IADD R6, R6, 0x1, R9 ;  /* 0x0000000106067824 */ /* 0x000fe200078e0209 */
[----:B0-----:R-:W0:Y:S02]  /*88c0*/  F2F.F64.F32 R12, R12 ;  /* 0x0000000c000c7310 */ /* 0x001e240000201800 */
[----:B0-----:R-:W-:-:S10]  /*88d0*/  DMUL R14, R12, R12 ;  /* 0x0000000c0c0e7228 */ /* 0x001fd40000000000 */
[----:B------:R-:W-:Y:S02]  /*88e0*/  VIADD R25, R15, 0x100000 ;  /* 0x001000000f197836 */ /* 0x000fe40000000000 */
[----:B------:R-:W-:-:S06]  /*88f0*/  IMAD.MOV.U32 R24, RZ, RZ, R14 ;  /* 0x000000ffff187224 */ /* 0x000fcc00078e000e */
[C-C-:B------:R-:W-:Y:S02]  /*8900*/  DFMA R24, R12.reuse, R24, R2.reuse ;  /* 0x000000180c18722b */ /* 0x140fe40000000002 */
[----:B------:R-:W-:Y:S01]  /*8910*/  DFMA R2, -R12, R14, R2 ;  /* 0x0000000e0c02722b */ /* 0x000fe20000000102 */
[----:B------:R-:W-:-:S03]  /*8920*/  I2FP.F32.U32 R15, R6 ;  /* 0x00000006000f7245 */ /* 0x000fc60000201000 */
[----:B------:R-:W0:Y:S02]  /*8930*/  MUFU.RCP64H R17, R25 ;  /* 0x0000001900117308 */ /* 0x000e240000001800 */
[----:B------:R-:W-:-:S06]  /*8940*/  FFMA R14, R15, R0, 1.1641532182693481445e-10 ;  /* 0x2f0000000f0e7423 */ /* 0x000fcc0000000000 */
[----:B------:R-:W1:Y:S01]  /*8950*/  F2F.F64.F32 R14, R14 ;  /* 0x0000000e000e7310 */ /* 0x000e620000201800 */
[----:B0-----:R-:W-:-:S08]  /*8960*/  DFMA R18, -R24, R16, 1 ;  /* 0x3ff000001812742b */ /* 0x001fd00000000110 */
[----:B------:R-:W-:-:S08]  /*8970*/  DFMA R18, R18, R18, R18 ;  /* 0x000000121212722b */ /* 0x000fd00000000012 */
[----:B------:R-:W-:Y:S01]  /*8980*/  DFMA R18, R16, R18, R16 ;  /* 0x000000121012722b */ /* 0x000fe20000000010 */
[C---:B------:R-:W-:Y:S02]  /*8990*/  VIADD R17, R7.reuse, 0xfee ;  /* 0x00000fee07117836 */ /* 0x040fe40000000000 */
[----:B------:R-:W-:Y:S01]  /*89a0*/  @P0 VIADD R17, R7, 0x100000 ;  /* 0x0010000007110836 */ /* 0x000fe20000000000 */
[----:B------:R-:W-:-:S04]  /*89b0*/  DADD R6, R4, R4 ;  /* 0x0000000004067229 */ /* 0x000fc80000000004 */
[----:B------:R-:W-:-:S04]  /*89c0*/  DMUL R2, R18, R2 ;  /* 0x0000000212027228 */ /* 0x000fc80000000000 */
[----:B------:R-:W-:-:S04]  /*89d0*/  DSETP.NE.AND P0, PT, R6, R4, PT ;  /* 0x000000040600722a */ /* 0x000fc80003f05000 */
[----:B------:R-:W-:Y:S01]  /*89e0*/  DFMA R12, R12, R2, R12 ;  /* 0x000000020c0c722b */ /* 0x000fe2000000000c */
[----:B------:R-:W-:-:S04]  /*89f0*/  SHF.R.U32.HI R2, RZ, 0x2, R11 ;  /* 0x00000002ff027819 */ /* 0x000fc8000001160b */
[----:B------:R-:W-:Y:S01]  /*8a00*/  LOP3.LUT R16, R2, R11, RZ, 0x3c, !PT ;  /* 0x0000000b02107212 */ /* 0x000fe200078e3cff */
[----:B-1----:R-:W-:-:S04]  /*8a10*/  DADD R2, R14, R14 ;  /* 0x000000000e027229 */ /* 0x002fc8000000000e */
[----:B------:R-:W-:Y:S02]  /*8a20*/  IMAD R13, R17, 0x100000, R13 ;  /* 0x00100000110d7824 */ /* 0x000fe400078e020d */
[C---:B------:R-:W-:Y:S02]  /*8a30*/  IMAD.SHL.U32 R15, R16.reuse, 0x2, RZ ;  /* 0x00000002100f7824 */ /* 0x040fe400078e00ff */
[----:B------:R-:W-:Y:S01]  /*8a40*/  IMAD.SHL.U32 R17, R9, 0x10, RZ ;  /* 0x0000001009117824 */ /* 0x000fe200078e00ff */
[----:B------:R-:W-:Y:S02]  /*8a50*/  DADD R2, -R2, 1 ;  /* 0x3ff0000002027429 */ /* 0x000fe40000000100 */
[----:B------:R-:W-:Y:S02]  /*8a60*/  DADD R10, -RZ, |R12| ;  /* 0x00000000ff0a7229 */ /* 0x000fe4000000050c */
[----:B------:R-:W-:-:S04]  /*8a70*/  LOP3.LUT R16, R16, R15, R17, 0x96, !PT ;  /* 0x0000000f10107212 */ /* 0x000fc800078e9611 */
[----:B------:R-:W-:-:S04]  /*8a80*/  LOP3.LUT R9, R16, R9, RZ, 0x3c, !PT ;  /* 0x0000000910097212 */ /* 0x000fc800078e3cff */
[----:B------:R-:W-:Y:S01]  /*8a90*/  IADD3 R4, PT, PT, R8, -0x25f88c99, R9 ;  /* 0xda07736708047810 */ /* 0x000fe20007ffe009 */
[----:B------:R-:W-:Y:S01]  /*8aa0*/  DADD R8, -RZ, |R2| ;  /* 0x00000000ff087229 */ /* 0x000fe20000000502 */
[----:B------:R-:W-:Y:S02]  /*8ab0*/  FSEL R18, R6, R10, !P0 ;  /* 0x0000000a06127208 */ /* 0x000fe40004000000 */
[----:B------:R-:W-:Y:S02]  /*8ac0*/  FSEL R19, R7, R11, !P0 ;  /* 0x0000000b07137208 */ /* 0x000fe40004000000 */
[----:B------:R-:W-:-:S04]  /*8ad0*/  I2FP.F32.U32 R5, R4 ;  /* 0x0000000400057245 */ /* 0x000fc80000201000 */
[----:B------:R-:W-:Y:S01]  /*8ae0*/  DMUL R18, R18, 3185.5 ;  /* 0x40a8e30012127828 */ /* 0x000fe20000000000 */
[----:B------:R-:W-:Y:S02]  /*8af0*/  IMAD.MOV.U32 R10, RZ, RZ, R8 ;  /* 0x000000ffff0a7224 */ /* 0x000fe400078e0008 */
[----:B------:R-:W-:Y:S01]  /*8b00*/  FFMA R4, R5, R0, 1.1641532182693481445e-10 ;  /* 0x2f00000005047423 */ /* 0x000fe20000000000 */
[----:B------:R-:W-:Y:S01]  /*8b10*/  IMAD.MOV.U32 R8, RZ, RZ, R9 ;  /* 0x000000ffff087224 */ /* 0x000fe200078e0009 */
[----:B------:R-:W-:Y:S01]  /*8b20*/  MOV R0, 0x8b50 ;  /* 0x00008b5000007802 */ /* 0x000fe20000000f00 */
[----:B------:R-:W-:-:S07]  /*8b30*/  IMAD.MOV.U32 R9, RZ, RZ, 0x40000000 ;  /* 0x40000000ff097424 */ /* 0x000fce00078e00ff */
[----:B------:R-:W-:Y:S05]  /*8b40*/  CALL.REL.NOINC `($_Z25initial_position_velocityjP8Particle$__internal_accurate_pow) ;  /* 0x000000ac00387944 */ /* 0x000fea0003c00000 */
[----:B------:R-:W-:Y:S05]  /*8b50*/  BSYNC.RECONVERGENT B1 ;  /* 0x0000000000017941 */ /* 0x000fea0003800200 */
.L_x_101:
        /* <DEDUP_REMOVED lines=38> */
.L_x_103:
[----:B------:R-:W-:Y:S05]  /*8dc0*/  BSYNC.RECONVERGENT B1 ;  /* 0x0000000000017941 */ /* 0x000fea0003800200 */
.L_x_102:
[----:B------:R-:W0:Y:S01]  /*8dd0*/  F2F.F64.F32 R4, R4 ;  /* 0x0000000400047310 */ /* 0x000e220000201800 */
[----:B------:R-:W-:Y:S01]  /*8de0*/  UMOV UR10, 0x51eb851f ;  /* 0x51eb851f000a7882 */ /* 0x000fe20000000000 */
[----:B------:R-:W-:Y:S01]  /*8df0*/  UMOV UR11, 0x40191eb8 ;  /* 0x40191eb8000b7882 */ /* 0x000fe20000000000 */
[----:B------:R-:W-:Y:S01]  /*8e00*/  FSEL R16, R14, RZ, P0 ;  /* 0x000000ff0e107208 */ /* 0x000fe20000000000 */
[----:B------:R-:W-:Y:S01]  /*8e10*/  BSSY.RECONVERGENT B3, `(.L_x_104) ;  /* 0x0000021000037945 */ /* 0x000fe20003800200 */
[----:B------:R-:W-:-:S06]  /*8e20*/  FSEL R17, R15, RZ, P0 ;  /* 0x000000ff0f117208 */ /* 0x000fcc0000000000 */
[----:B------:R-:W-:Y:S02]  /*8e30*/  DMUL R16, R18, R16 ;  /* 0x0000001012107228 */ /* 0x000fe40000000000 */
[----:B0-----:R-:W-:-:S08]  /*8e40*/  DMUL R30, R4, UR10 ;  /* 0x0000000a041e7c28 */ /* 0x001fd00008000000 */
        /* <DEDUP_REMOVED lines=27> */
.L_x_107:
[----:B------:R-:W-:Y:S05]  /*9000*/  BSYNC.RECONVERGENT B4 ;  /* 0x0000000000047941 */ /* 0x000fea0003800200 */
.L_x_106:
[----:B------:R-:W-:-:S07]  /*9010*/  VIADD R0, R8, 0x1 ;  /* 0x0000000108007836 */ /* 0x000fce0000000000 */
.L_x_105:
[----:B------:R-:W-:Y:S05]  /*9020*/  BSYNC.RECONVERGENT B3 ;  /* 0x0000000000037941 */ /* 0x000fea0003800200 */
.L_x_104:
        /* <DEDUP_REMOVED lines=60> */
.L_x_109:
[----:B------:R-:W-:Y:S05]  /*93f0*/  BSYNC.RECONVERGENT B3 ;  /* 0x0000000000037941 */ /* 0x000fea0003800200 */
.L_x_108:
        /* <DEDUP_REMOVED lines=14> */
[----:B------:R-:W-:Y:S01]  /*94e0*/  UMOV UR11, 0x40c1a959 ;  /* 0x40c1a959000b7882 */ /* 0x000fe20000000000 */
[----:B------:R-:W-:Y:S01]  /*94f0*/  DMUL R2, R2, R18 ;  /* 0x0000001202027228 */ /* 0x000fe20000000000 */
[----:B------:R-:W-:-:S02]  /*9500*/  FSEL R26, R26, -8.06006814911005101289e+34, !P0 ;  /* 0xf9785eba1a1a7808 */ /* 0x000fc40004000000 */
[----:B------:R-:W-:-:S06]  /*9510*/  FSEL R27, -R23, 0.11223486810922622681, !P0 ;  /* 0x3de5db65171b7808 */ /* 0x000fcc0004000100 */
        /* <DEDUP_REMOVED lines=14> */
[----:B------:R-:W1:Y:S05]  /*9600*/  F2F.F32.F64 R6, R2 ;  /* 0x0000000200067310 */ /* 0x000e6a0000301000 */
[----:B------:R-:W-:-:S10]  /*9610*/  DFMA R16, R16, R4, UR10 ;  /* 0x0000000a10107e2b */ /* 0x000fd40008000004 */
[----:B------:R-:W2:Y:S01]  /*9620*/  F2F.F32.F64 R17, R16 ;  /* 0x0000001000117310 */ /* 0x000ea20000301000 */
[----:B-1----:R1:W-:Y:S04]  /*9630*/  STG.E desc[UR8][R20.64+0x8], R6 ;  /* 0x0000080614007986 */ /* 0x0023e8000c101908 */
[----:B--2---:R1:W-:Y:S02]  /*9640*/  STG.E desc[UR8][R20.64+0x4], R17 ;  /* 0x0000041114007986 */ /* 0x0043e4000c101908 */
.L_x_89:
[----:B------:R-:W-:Y:S05]  /*9650*/  BSYNC.RECONVERGENT B0 ;  /* 0x0000000000007941 */ /* 0x000fea0003800200 */
.L_x_65:
[----:B------:R0:W3:Y:S01]  /*9660*/  F2F.F64.F32 R4, R0 ;  /* 0x0000000000047310 */ /* 0x0000e20000201800 */
[----:B------:R-:W-:Y:S01]  /*9670*/  BSSY.RECONVERGENT B0, `(.L_x_110) ;  /* 0x0000007000007945 */ /* 0x000fe20003800200 */
[----:B------:R-:W-:Y:S01]  /*9680*/  IMAD.MOV.U32 R9, RZ, RZ, 0x40000000 ;  /* 0x40000000ff097424 */ /* 0x000fe200078e00ff */
[----:B0-----:R-:W-:Y:S01]  /*9690*/  MOV R0, 0x96e0 ;  /* 0x000096e000007802 */ /* 0x001fe20000000f00 */
[----:B---3--:R-:W-:-:S08]  /*96a0*/  DADD R4, R4, 2392.5 ;  /* 0x40a2b10004047429 */ /* 0x008fd00000000000 */
[----:B------:R-:W-:-:S10]  /*96b0*/  DADD R10, -RZ, |R4| ;  /* 0x00000000ff0a7229 */ /* 0x000fd40000000504 */
[----:B------:R-:W-:-:S07]  /*96c0*/  IMAD.MOV.U32 R8, RZ, RZ, R11 ;  /* 0x000000ffff087224 */ /* 0x000fce00078e000b */
[----:B-12---:R-:W-:Y:S05]  /*96d0*/  CALL.REL.NOINC `($_Z25initial_position_velocityjP8Particle$__internal_accurate_pow) ;  /* 0x000000a000547944 */ /* 0x006fea0003c00000 */
[----:B------:R-:W-:Y:S05]  /*96e0*/  BSYNC.RECONVERGENT B0 ;  /* 0x0000000000007941 */ /* 0x000fea0003800200 */
.L_x_110:
[C---:B------:R-:W-:Y:S01]  /*96f0*/  DADD R2, R4.reuse, 2 ;  /* 0x4000000004027429 */ /* 0x040fe20000000000 */
[----:B------:R-:W-:Y:S01]  /*9700*/  BSSY.RECONVERGENT B0, `(.L_x_111) ;  /* 0x000000f000007945 */ /* 0x000fe20003800200 */
[----:B------:R-:W-:Y:S01]  /*9710*/  DSETP.NEU.AND P0, PT, R4, RZ, PT ;  /* 0x000000ff0400722a */ /* 0x000fe20003f0d000 */
[----:B------:R-:W-:-:S07]  /*9720*/  IMAD.MOV.U32 R7, RZ, RZ, R11 ;  /* 0x000000ffff077224 */ /* 0x000fce00078e000b */
[----:B------:R-:W-:Y:S02]  /*9730*/  LOP3.LUT R0, R3, 0x7ff00000, RZ, 0xc0, !PT ;  /* 0x7ff0000003007812 */ /* 0x000fe400078ec0ff */
[----:B------:R0:W1:Y:S02]  /*9740*/  F2F.F64.F32 R2, R6 ;  /* 0x0000000600027310 */ /* 0x0000640000201800 */
[----:B------:R-:W-:Y:S01]  /*9750*/  ISETP.NE.AND P1, PT, R0, 0x7ff00000, PT ;  /* 0x7ff000000000780c */ /* 0x000fe20003f25270 */
[----:B0-----:R-:W-:Y:S01]  /*9760*/  IMAD.MOV.U32 R6, RZ, RZ, R12 ;  /* 0x000000ffff067224 */ /* 0x001fe200078e000c */
[----:B------:R-:W-:-:S11]  /*9770*/  @!P0 CS2R R6, SRZ ;  /* 0x0000000000068805 */ /* 0x000fd6000001ff00 */
[----:B-1----:R-:W-:Y:S05]  /*9780*/  @P1 BRA `(.L_x_112) ;  /* 0x0000000000181947 */ /* 0x002fea0003800000 */
[----:B------:R-:W-:-:S14]  /*9790*/  DSETP.NAN.AND P0, PT, R4, R4, PT ;  /* 0x000000040400722a */ /* 0x000fdc0003f08000 */
[----:B------:R-:W-:Y:S01]  /*97a0*/  @P0 DADD R6, R4, 2 ;  /* 0x4000000004060429 */ /* 0x000fe20000000000 */
[----:B------:R-:W-:Y:S10]  /*97b0*/  @P0 BRA `(.L_x_112) ;  /* 0x00000000000c0947 */ /* 0x000ff40003800000 */
[----:B------:R-:W-:-:S14]  /*97c0*/  DSETP.NEU.AND P0, PT, |R4|, +INF , PT ;  /* 0x7ff000000400742a */ /* 0x000fdc0003f0d200 */
[----:B------:R-:W-:Y:S02]  /*97d0*/  @!P0 IMAD.MOV.U32 R6, RZ, RZ, 0x0 ;  /* 0x00000000ff068424 */ /* 0x000fe400078e00ff */
[----:B------:R-:W-:-:S07]  /*97e0*/  @!P0 IMAD.MOV.U32 R7, RZ, RZ, 0x7ff00000 ;  /* 0x7ff00000ff078424 */ /* 0x000fce00078e00ff */
.L_x_112:
[----:B------:R-:W-:Y:S05]  /*97f0*/  BSYNC.RECONVERGENT B0 ;  /* 0x0000000000007941 */ /* 0x000fea0003800200 */
.L_x_111:
[----:B------:R-:W-:Y:S01]  /*9800*/  UMOV UR10, 0x9999999a ;  /* 0x9999999a000a7882 */ /* 0x000fe20000000000 */
[----:B------:R-:W-:Y:S01]  /*9810*/  UMOV UR11, 0x40c1a959 ;  /* 0x40c1a959000b7882 */ /* 0x000fe20000000000 */
[----:B------:R-:W-:Y:S01]  /*9820*/  BSSY.RECONVERGENT B0, `(.L_x_113) ;  /* 0x0000007000007945 */ /* 0x000fe20003800200 */
[----:B------:R-:W-:Y:S01]  /*9830*/  DADD R2, R2, UR10 ;  /* 0x0000000a02027e29 */ /* 0x000fe20008000000 */
[----:B------:R-:W-:Y:S01]  /*9840*/  IMAD.MOV.U32 R9, RZ, RZ, 0x40000000 ;  /* 0x40000000ff097424 */ /* 0x000fe200078e00ff */
[----:B------:R-:W-:-:S06]  /*9850*/  MOV R0, 0x9890 ;  /* 0x0000989000007802 */ /* 0x000fcc0000000f00 */
[----:B------:R-:W-:-:S10]  /*9860*/  DADD R10, -RZ, |R2| ;  /* 0x00000000ff0a7229 */ /* 0x000fd40000000502 */
[----:B------:R-:W-:-:S07]  /*9870*/  IMAD.MOV.U32 R8, RZ, RZ, R11 ;  /* 0x000000ffff087224 */ /* 0x000fce00078e000b */
[----:B------:R-:W-:Y:S05]  /*9880*/  CALL.REL.NOINC `($_Z25initial_position_velocityjP8Particle$__internal_accurate_pow) ;  /* 0x0000009c00e87944 */ /* 0x000fea0003c00000 */
[----:B------:R-:W-:Y:S05]  /*9890*/  BSYNC.RECONVERGENT B0 ;  /* 0x0000000000007941 */ /* 0x000fea0003800200 */
.L_x_113:
[C---:B------:R-:W-:Y:S01]  /*98a0*/  DADD R8, R2.reuse, 2 ;  /* 0x4000000002087429 */ /* 0x040fe20000000000 */
[----:B------:R-:W-:Y:S01]  /*98b0*/  BSSY.RECONVERGENT B0, `(.L_x_114) ;  /* 0x0000011000007945 */ /* 0x000fe20003800200 */
[----:B------:R-:W-:Y:S01]  /*98c0*/  DSETP.NEU.AND P0, PT, R2, RZ, PT ;  /* 0x000000ff0200722a */ /* 0x000fe20003f0d000 */
[----:B------:R-:W-:Y:S01]  /*98d0*/  IMAD.MOV.U32 R13, RZ, RZ, R11 ;  /* 0x000000ffff0d7224 */ /* 0x000fe200078e000b */
[----:B------:R-:W-:Y:S02]  /*98e0*/  DSETP.NEU.AND P3, PT, R4, 1, PT ;  /* 0x3ff000000400742a */ /* 0x000fe40003f6d000 */
[----:B------:R-:W-:-:S04]  /*98f0*/  DSETP.NEU.AND P2, PT, R2, 1, PT ;  /* 0x3ff000000200742a */ /* 0x000fc80003f4d000 */
[----:B------:R-:W-:Y:S02]  /*9900*/  LOP3.LUT R8, R9, 0x7ff00000, RZ, 0xc0, !PT ;  /* 0x7ff0000009087812 */ /* 0x000fe400078ec0ff */
[----:B------:R-:W-:Y:S02]  /*9910*/  FSEL R6, R6, RZ, P3 ;  /* 0x000000ff06067208 */ /* 0x000fe40001800000 */
[----:B------:R-:W-:Y:S02]  /*9920*/  ISETP.NE.AND P1, PT, R8, 0x7ff00000, PT ;  /* 0x7ff000000800780c */ /* 0x000fe40003f25270 */
[----:B------:R-:W-:Y:S02]  /*9930*/  FSEL R7, R7, 1.875, P3 ;  /* 0x3ff0000007077808 */ /* 0x000fe40001800000 */
[----:B------:R-:W-:-:S09]  /*9940*/  @!P0 CS2R R12, SRZ ;  /* 0x00000000000c8805 */ /* 0x000fd2000001ff00 */
[----:B------:R-:W-:Y:S05]  /*9950*/  @P1 BRA `(.L_x_115) ;  /* 0x0000000000181947 */ /* 0x000fea0003800000 */
[----:B------:R-:W-:-:S14]  /*9960*/  DSETP.NAN.AND P0, PT, R2, R2, PT ;  /* 0x000000020200722a */ /* 0x000fdc0003f08000 */
[----:B------:R-:W-:Y:S01]  /*9970*/  @P0 DADD R12, R2, 2 ;  /* 0x40000000020c0429 */ /* 0x000fe20000000000 */
[----:B------:R-:W-:Y:S10]  /*9980*/  @P0 BRA `(.L_x_115) ;  /* 0x00000000000c0947 */ /* 0x000ff40003800000 */
[----:B------:R-:W-:-:S14]  /*9990*/  DSETP.NEU.AND P0, PT, |R2|, +INF , PT ;  /* 0x7ff000000200742a */ /* 0x000fdc0003f0d200 */
[----:B------:R-:W-:Y:S02]  /*99a0*/  @!P0 IMAD.MOV.U32 R12, RZ, RZ, 0x0 ;  /* 0x00000000ff0c8424 */ /* 0x000fe400078e00ff */
[----:B------:R-:W-:-:S07]  /*99b0*/  @!P0 IMAD.MOV.U32 R13, RZ, RZ, 0x7ff00000 ;  /* 0x7ff00000ff0d8424 */ /* 0x000fce00078e00ff */
.L_x_115:
[----:B------:R-:W-:Y:S05]  /*99c0*/  BSYNC.RECONVERGENT B0 ;  /* 0x0000000000007941 */ /* 0x000fea0003800200 */
.L_x_114:
[----:B------:R-:W-:Y:S01]  /*99d0*/  FSEL R12, R12, RZ, P2 ;  /* 0x000000ff0c0c7208 */ /* 0x000fe20001000000 */
[----:B------:R-:W-:Y:S01]  /*99e0*/  IMAD.MOV.U32 R10, RZ, RZ, 0x0 ;  /* 0x00000000ff0a7424 */ /* 0x000fe200078e00ff */
[----:B------:R-:W-:Y:S01]  /*99f0*/  FSEL R13, R13, 1.875, P2 ;  /* 0x3ff000000d0d7808 */ /* 0x000fe20001000000 */
[----:B------:R-:W-:Y:S01]  /*9a00*/  IMAD.MOV.U32 R11, RZ, RZ, 0x3fd80000 ;  /* 0x3fd80000ff0b7424 */ /* 0x000fe200078e00ff */
[----:B------:R-:W-:Y:S04]  /*9a10*/  BSSY.RECONVERGENT B0, `(.L_x_116) ;  /* 0x000001b000007945 */ /* 0x000fe80003800200 */
[----:B------:R-:W-:-:S06]  /*9a20*/  DADD R12, R6, R12 ;  /* 0x00000000060c7229 */ /* 0x000fcc000000000c */
        /* <DEDUP_REMOVED lines=14> */
[----:B------:R-:W-:Y:S01]  /*9b10*/  IMAD.MOV.U32 R15, RZ, RZ, R14 ;  /* 0x000000ffff0f7224 */ /* 0x000fe200078e000e */
[----:B------:R-:W-:Y:S01]  /*9b20*/  MOV R22, 0x9ba0 ;  /* 0x00009ba000167802 */ /* 0x000fe20000000f00 */
[----:B------:R-:W-:Y:S02]  /*9b30*/  IMAD.MOV.U32 R14, RZ, RZ, R12 ;  /* 0x000000ffff0e7224 */ /* 0x000fe400078e000c */
[----:B------:R-:W-:Y:S02]  /*9b40*/  IMAD.MOV.U32 R12, RZ, RZ, R18 ;  /* 0x000000ffff0c7224 */ /* 0x000fe400078e0012 */
[----:B------:R-:W-:Y:S02]  /*9b50*/  IMAD.MOV.U32 R11, RZ, RZ, R19 ;  /* 0x000000ffff0b7224 */ /* 0x000fe400078e0013 */
[----:B------:R-:W-:Y:S02]  /*9b60*/  IMAD.MOV.U32 R10, RZ, RZ, R16 ;  /* 0x000000ffff0a7224 */ /* 0x000fe400078e0010 */
[----:B------:R-:W-:-:S02]  /*9b70*/  IMAD.MOV.U32 R9, RZ, RZ, R17 ;  /* 0x000000ffff097224 */ /* 0x000fc400078e0011 */
[----:B------:R-:W-:-:S07]  /*9b80*/  IMAD.MOV.U32 R0, RZ, RZ, R7 ;  /* 0x000000ffff007224 */ /* 0x000fce00078e0007 */
[----:B------:R-:W-:Y:S05]  /*9b90*/  CALL.REL.NOINC `($__internal_4_$__cuda_sm20_dsqrt_rn_f64_mediumpath_v1) ;  /* 0x00000098006c7944 */ /* 0x000fea0003c00000 */
[----:B------:R-:W-:Y:S02]  /*9ba0*/  IMAD.MOV.U32 R10, RZ, RZ, R8 ;  /* 0x000000ffff0a7224 */ /* 0x000fe400078e0008 */
[----:B------:R-:W-:-:S07]  /*9bb0*/  IMAD.MOV.U32 R11, RZ, RZ, R0 ;  /* 0x000000ffff0b7224 */ /* 0x000fce00078e0000 */
.L_x_117:
[----:B------:R-:W-:Y:S05]  /*9bc0*/  BSYNC.RECONVERGENT B0 ;  /* 0x0000000000007941 */ /* 0x000fea0003800200 */
.L_x_116:
[----:B------:R-:W0:Y:S01]  /*9bd0*/  MUFU.RCP64H R7, R5 ;  /* 0x0000000500077308 */ /* 0x000e220000001800 */
[----:B------:R-:W-:Y:S01]  /*9be0*/  IMAD.MOV.U32 R6, RZ, RZ, 0x1 ;  /* 0x00000001ff067424 */ /* 0x000fe200078e00ff */
[----:B------:R-:W-:Y:S01]  /*9bf0*/  FSETP.GEU.AND P1, PT, |R3|, 6.5827683646048100446e-37, PT ;  /* 0x036000000300780b */ /* 0x000fe20003f2e200 */
[----:B------:R-:W-:Y:S05]  /*9c00*/  BSSY.RECONVERGENT B0, `(.L_x_118) ;  /* 0x0000010000007945 */ /* 0x000fea0003800200 */
[----:B------:R1:W2:Y:S01]  /*9c10*/  F2F.F32.F64 R0, R10 ;  /* 0x0000000a00007310 */ /* 0x0002a20000301000 */
        /* <DEDUP_REMOVED lines=10> */
[----:B-12---:R-:W-:Y:S05]  /*9cc0*/  @P0 BRA P1, `(.L_x_119) ;  /* 0x00000000000c0947 */ /* 0x006fea0000800000 */
[----:B------:R-:W-:Y:S01]  /*9cd0*/  IMAD.MOV.U32 R7, RZ, RZ, R5 ;  /* 0x000000ffff077224 */ /* 0x000fe200078e0005 */
[----:B------:R-:W-:-:S07]  /*9ce0*/  MOV R10, 0x9d00 ;  /* 0x00009d00000a7802 */ /* 0x000fce0000000f00 */
[----:B------:R-:W-:Y:S05]  /*9cf0*/  CALL.REL.NOINC `($__internal_3_$__cuda_sm20_div_rn_f64_full) ;  /* 0x0000009000947944 */ /* 0x000fea0003c00000 */
.L_x_119:
[----:B------:R-:W-:Y:S05]  /*9d00*/  BSYNC.RECONVERGENT B0 ;  /* 0x0000000000007941 */ /* 0x000fea0003800200 */
.L_x_118:
[----:B------:R-:W-:Y:S01]  /*9d10*/  DSETP.GT.AND P0, PT, |R6|, 1, PT ;  /* 0x3ff000000600742a */ /* 0x000fe20003f04200 */
[----:B------:R-:W-:Y:S01]  /*9d20*/  BSSY.RECONVERGENT B0, `(.L_x_120) ;  /* 0x000000d000007945 */ /* 0x000fe20003800200 */
[----:B------:R-:W-:-:S10]  /*9d30*/  DADD R8, -RZ, |R6| ;  /* 0x00000000ff087229 */ /* 0x000fd40000000506 */
[----:B------:R-:W-:Y:S02]  /*9d40*/  IMAD.MOV.U32 R2, RZ, RZ, R8 ;  /* 0x000000ffff027224 */ /* 0x000fe400078e0008 */
[----:B------:R-:W-:Y:S01]  /*9d50*/  IMAD.MOV.U32 R3, RZ, RZ, R9 ;  /* 0x000000ffff037224 */ /* 0x000fe200078e0009 */
[----:B------:R-:W-:Y:S06]  /*9d60*/  @!P0 BRA `(.L_x_121) ;  /* 0x0000000000208947 */ /* 0x000fec0003800000 */
[----:B------:R-:W0:Y:S01]  /*9d70*/  MUFU.RCP64H R3, R9 ;  /* 0x0000000900037308 */ /* 0x000e220000001800 */
[----:B------:R-:W-:Y:S01]  /*9d80*/  IMAD.MOV.U32 R2, RZ, RZ, RZ ;  /* 0x000000ffff027224 */ /* 0x000fe200078e00ff */
[----:B------:R-:W-:-:S05]  /*9d90*/  DSETP.NEU.AND P1, PT, |R6|, +INF , PT ;  /* 0x7ff000000600742a */ /* 0x000fca0003f2d200 */
[----:B0-----:R-:W-:-:S08]  /*9da0*/  DFMA R4, R2, -|R6|, 1 ;  /* 0x3ff000000204742b */ /* 0x001fd00000000c06 */
[----:B------:R-:W-:-:S08]  /*9db0*/  DFMA R4, R4, R4, R4 ;  /* 0x000000040404722b */ /* 0x000fd00000000004 */
[----:B------:R-:W-:-:S10]  /*9dc0*/  DFMA R4, R2, R4, R2 ;  /* 0x000000040204722b */ /* 0x000fd40000000002 */
[----:B------:R-:W-:Y:S02]  /*9dd0*/  FSEL R2, R4, RZ, P1 ;  /* 0x000000ff04027208 */ /* 0x000fe40000800000 */
[----:B------:R-:W-:-:S07]  /*9de0*/  FSEL R3, R5, RZ, P1 ;  /* 0x000000ff05037208 */ /* 0x000fce0000800000 */
.L_x_121:
[----:B------:R-:W-:Y:S05]  /*9df0*/  BSYNC.RECONVERGENT B0 ;  /* 0x0000000000007941 */ /* 0x000fea0003800200 */
.L_x_120:
[----:B------:R-:W-:Y:S01]  /*9e00*/  DMUL R4, R2, R2 ;  /* 0x0000000202047228 */ /* 0x000fe20000000000 */
[----:B------:R-:W-:Y:S01]  /*9e10*/  IMAD.MOV.U32 R8, RZ, RZ, -0x2449a4b7 ;  /* 0xdbb65b49ff087424 */ /* 0x000fe200078e00ff */
[----:B------:R-:W-:Y:S01]  /*9e20*/  UMOV UR10, 0x2a25ff7e ;  /* 0x2a25ff7e000a7882 */ /* 0x000fe20000000000 */
[----:B------:R-:W-:Y:S01]  /*9e30*/  IMAD.MOV.U32 R9, RZ, RZ, 0x3f2d3b63 ;  /* 0x3f2d3b63ff097424 */ /* 0x000fe200078e00ff */
[----:B------:R-:W-:Y:S01]  /*9e40*/  UMOV UR11, 0x3ef53e1d ;  /* 0x3ef53e1d000b7882 */ /* 0x000fe20000000000 */
[----:B------:R-:W-:Y:S04]  /*9e50*/  BSSY.RECONVERGENT B0, `(.L_x_122) ;  /* 0x0000083000007945 */ /* 0x000fe80003800200 */
[----:B------:R-:W-:Y:S01]  /*9e60*/  DFMA R8, R4, -UR10, R8 ;  /* 0x8000000a04087c2b */ /* 0x000fe20008000008 */
[----:B------:R-:W-:Y:S01]  /*9e70*/  UMOV UR10, 0x8dde082e ;  /* 0x8dde082e000a7882 */ /* 0x000fe20000000000 */
[----:B------:R-:W-:-:S06]  /*9e80*/  UMOV UR11, 0x3f531278 ;  /* 0x3f531278000b7882 */ /* 0x000fcc0000000000 */
[----:B------:R-:W-:Y:S01]  /*9e90*/  DFMA R8, R4, R8, -UR10 ;  /* 0x8000000a04087e2b */ /* 0x000fe20008000008 */
[----:B------:R-:W-:Y:S01]  /*9ea0*/  UMOV UR10, 0xc8249315 ;  /* 0xc8249315000a7882 */ /* 0x000fe20000000000 */
[----:B------:R-:W-:-:S06]  /*9eb0*/  UMOV UR11, 0x3f6f9690 ;  /* 0x3f6f9690000b7882 */ /* 0x000fcc0000000000 */
[----:B------:R-:W-:Y:S01]  /*9ec0*/  DFMA R8, R4, R8, UR10 ;  /* 0x0000000a04087e2b */ /* 0x000fe20008000008 */
        /* <DEDUP_REMOVED lines=47> */
[----:B------:R-:W-:Y:S01]  /*a1c0*/  DMUL R8, R4, R8 ;  /* 0x0000000804087228 */ /* 0x000fe20000000000 */
[----:B------:R-:W-:-:S04]  /*a1d0*/  SHF.R.U32.HI R4, RZ, 0x1f, R7 ;  /* 0x0000001fff047819 */ /* 0x000fc80000011607 */
[----:B------:R-:W-:-:S03]  /*a1e0*/  LOP3.LUT R4, R4, 0x1, RZ, 0xc0, !PT ;  /* 0x0000000104047812 */ /* 0x000fc600078ec0ff */
[----:B------:R-:W-:-:S08]  /*a1f0*/  DFMA R8, R8, R2, R2 ;  /* 0x000000020808722b */ /* 0x000fd00000000002 */
[----:B------:R-:W-:-:S10]  /*a200*/  DADD R2, -R8, UR10 ;  /* 0x0000000a08027e29 */ /* 0x000fd40008000100 */
[----:B------:R-:W-:Y:S02]  /*a210*/  FSEL R2, R2, R8, P0 ;  /* 0x0000000802027208 */ /* 0x000fe40000000000 */
[----:B------:R-:W-:Y:S02]  /*a220*/  FSEL R3, R3, R9, P0 ;  /* 0x0000000903037208 */ /* 0x000fe40000000000 */
[----:B------:R-:W-:Y:S02]  /*a230*/  ISETP.NE.U32.AND P0, PT, R4, 0x1, PT ;  /* 0x000000010400780c */ /* 0x000fe40003f05070 */
[----:B------:R-:W0:Y:S02]  /*a240*/  F2F.F32.F64 R2, R2 ;  /* 0x0000000200027310 */ /* 0x000e240000301000 */
[----:B------:R-:W-:-:S04]  /*a250*/  ISETP.NE.U32.AND.EX P0, PT, RZ, RZ, PT, P0 ;  /* 0x000000ffff00720c */ /* 0x000fc80003f05100 */
[----:B0-----:R-:W-:-:S04]  /*a260*/  FSEL R7, -|R2|, |R2|, !P0 ;  /* 0x4000000202077208 */ /* 0x001fc80004000300 */
[C---:B------:R-:W-:Y:S01]  /*a270*/  FSETP.GE.AND P0, PT, |R7|.reuse, 105615, PT ;  /* 0x47ce47800700780b */ /* 0x040fe20003f06200 */
[----:B------:R-:W-:-:S06]  /*a280*/  FMUL R4, R7, 0.63661974668502807617 ;  /* 0x3f22f98307047820 */ /* 0x000fcc0000400000 */
[----:B------:R-:W0:Y:S02]  /*a290*/  F2I.NTZ R4, R4 ;  /* 0x0000000400047305 */ /* 0x000e240000203100 */
[----:B0-----:R-:W-:Y:S01]  /*a2a0*/  I2FP.F32.S32 R6, R4 ;  /* 0x0000000400067245 */ /* 0x001fe20000201400 */
[----:B------:R-:W-:-:S04]  /*a2b0*/  IMAD.MOV.U32 R10, RZ, RZ, R4 ;  /* 0x000000ffff0a7224 */ /* 0x000fc800078e0004 */
[----:B------:R-:W-:-:S04]  /*a2c0*/  FFMA R5, R6, -1.5707962512969970703, R7 ;  /* 0xbfc90fda06057823 */ /* 0x000fc80000000007 */
[----:B------:R-:W-:-:S04]  /*a2d0*/  FFMA R5, R6, -7.5497894158615963534e-08, R5 ;  /* 0xb3a2216806057823 */ /* 0x000fc80000000005 */
[----:B------:R-:W-:-:S04]  /*a2e0*/  FFMA R11, R6, -5.3903029534742383927e-15, R5 ;  /* 0xa7c234c5060b7823 */ /* 0x000fc80000000005 */
[----:B------:R-:W-:Y:S01]  /*a2f0*/  IMAD.MOV.U32 R2, RZ, RZ, R11 ;  /* 0x000000ffff027224 */ /* 0x000fe200078e000b */
[----:B------:R-:W-:Y:S06]  /*a300*/  @!P0 BRA `(.L_x_123) ;  /* 0x0000000000dc8947 */ /* 0x000fec0003800000 */
[----:B------:R-:W-:-:S13]  /*a310*/  FSETP.NEU.AND P0, PT, |R7|, +INF , PT ;  /* 0x7f8000000700780b */ /* 0x000fda0003f0d200 */
[----:B------:R-:W-:Y:S01]  /*a320*/  @!P0 FMUL R2, RZ, R7 ;  /* 0x00000007ff028220 */ /* 0x000fe20000400000 */
[----:B------:R-:W-:Y:S01]  /*a330*/  @!P0 IMAD.MOV.U32 R4, RZ, RZ, RZ ;  /* 0x000000ffff048224 */ /* 0x000fe200078e00ff */
[----:B------:R-:W-:Y:S06]  /*a340*/  @!P0 BRA `(.L_x_123) ;  /* 0x0000000000cc8947 */ /* 0x000fec0003800000 */
[----:B------:R-:W-:Y:S01]  /*a350*/  IMAD.SHL.U32 R3, R7, 0x100, RZ ;  /* 0x0000010007037824 */ /* 0x000fe200078e00ff */
[----:B------:R-:W0:Y:S01]  /*a360*/  LDCU.64 UR10, c[0x4][0x40] ;  /* 0x01000800ff0a77ac */ /* 0x000e220008000a00 */
[----:B------:R-:W-:Y:S02]  /*a370*/  IMAD.MOV.U32 R6, RZ, RZ, RZ ;  /* 0x000000ffff067224 */ /* 0x000fe400078e00ff */
[----:B------:R-:W-:Y:S01]  /*a380*/  IMAD.MOV.U32 R2, RZ, RZ, R1 ;  /* 0x000000ffff027224 */ /* 0x000fe200078e0001 */
[----:B------:R-:W-:Y:S01]  /*a390*/  LOP3.LUT R13, R3, 0x80000000, RZ, 0xfc, !PT ;  /* 0x80000000030d7812 */ /* 0x000fe200078efcff */
[----:B------:R-:W-:Y:S01]  /*a3a0*/  UMOV UR6, URZ ;  /* 0x000000ff00067c82 */ /* 0x000fe20008000000 */
[----:B------:R-:W-:-:S05]  /*a3b0*/  UMOV UR5, URZ ;  /* 0x000000ff00057c82 */ /* 0x000fca0008000000 */
.L_x_124:
[----:B0-----:R-:W-:Y:S02]  /*a3c0*/  IMAD.U32 R8, RZ, RZ, UR10 ;  /* 0x0000000aff087e24 */ /* 0x001fe4000f8e00ff */
[----:B------:R-:W-:-:S05]  /*a3d0*/  IMAD.U32 R9, RZ, RZ, UR11 ;  /* 0x0000000bff097e24 */ /* 0x000fca000f8e00ff */
[----:B------:R-:W2:Y:S01]  /*a3e0*/  LDG.E.CONSTANT R4, desc[UR8][R8.64] ;  /* 0x0000000808047981 */ /* 0x000ea2000c1e9900 */
[----:B------:R-:W-:Y:S02]  /*a3f0*/  UIADD3 UR10, UP0, UPT, UR10, 0x4, URZ ;  /* 0x000000040a0a7890 */ /* 0x000fe4000ff1e0ff */
[----:B------:R-:W-:Y:S02]  /*a400*/  UIADD3 UR5, UPT, UPT, UR5, 0x1, URZ ;  /* 0x0000000105057890 */ /* 0x000fe4000fffe0ff */
[----:B------:R-:W-:Y:S02]  /*a410*/  UIADD3.X UR11, UPT, UPT, URZ, UR11, URZ, UP0, !UPT ;  /* 0x0000000bff0b7290 */ /* 0x000fe400087fe4ff */
[----:B------:R-:W-:Y:S01]  /*a420*/  UISETP.NE.AND UP0, UPT, UR5, 0x6, UPT ;  /* 0x000000060500788c */ /* 0x000fe2000bf05270 */
[----:B--2---:R-:W-:-:S03]  /*a430*/  IMAD.WIDE.U32 R4, R4, R13, RZ ;  /* 0x0000000d04047225 */ /* 0x004fc600078e00ff */
[----:B------:R-:W-:-:S04]  /*a440*/  IADD3 R3, P0, PT, R4, R6, RZ ;  /* 0x0000000604037210 */ /* 0x000fc80007f1e0ff */
[----:B------:R-:W-:Y:S01]  /*a450*/  IADD3.X R6, PT, PT, R5, UR6, RZ, P0, !PT ;  /* 0x0000000605067c10 */ /* 0x000fe200087fe4ff */
[----:B------:R0:W-:Y:S02]  /*a460*/  STL [R2], R3 ;  /* 0x0000000302007387 */ /* 0x0001e40000100800 */
[----:B0-----:R-:W-:Y:S01]  /*a470*/  VIADD R2, R2, 0x4 ;  /* 0x0000000402027836 */ /* 0x001fe20000000000 */
[----:B------:R-:W-:Y:S06]  /*a480*/  BRA.U UP0, `(.L_x_124) ;  /* 0xfffffffd00cc7547 */ /* 0x000fec000b83ffff */
[----:B------:R-:W-:Y:S01]  /*a490*/  SHF.R.U32.HI R5, RZ, 0x17, R7 ;  /* 0x00000017ff057819 */ /* 0x000fe20000011607 */
[----:B------:R0:W-:Y:S03]  /*a4a0*/  STL [R1+0x18], R6 ;  /* 0x0000180601007387 */ /* 0x0001e60000100800 */
[C---:B------:R-:W-:Y:S02]  /*a4b0*/  LOP3.LUT R2, R5.reuse, 0xe0, RZ, 0xc0, !PT ;  /* 0x000000e005027812 */ /* 0x040fe400078ec0ff */
[----:B------:R-:W-:-:S03]  /*a4c0*/  LOP3.LUT P0, RZ, R5, 0x1f, RZ, 0xc0, !PT ;  /* 0x0000001f05ff7812 */ /* 0x000fc6000780c0ff */
[----:B------:R-:W-:-:S05]  /*a4d0*/  VIADD R2, R2, 0xffffff80 ;  /* 0xffffff8002027836 */ /* 0x000fca0000000000 */
[----:B------:R-:W-:-:S05]  /*a4e0*/  SHF.R.U32.HI R2, RZ, 0x5, R2 ;  /* 0x00000005ff027819 */ /* 0x000fca0000011602 */
[----:B------:R-:W-:-:S05]  /*a4f0*/  IMAD R12, R2, -0x4, R1 ;  /* 0xfffffffc020c7824 */ /* 0x000fca00078e0201 */
[----:B------:R-:W2:Y:S04]  /*a500*/  LDL R2, [R12+0x18] ;  /* 0x000018000c027983 */ /* 0x000ea80000100800 */
[----:B------:R-:W2:Y:S04]  /*a510*/  LDL R3, [R12+0x14] ;  /* 0x000014000c037983 */ /* 0x000ea80000100800 */
[----:B------:R-:W3:Y:S01]  /*a520*/  @P0 LDL R4, [R12+0x10] ;  /* 0x000010000c040983 */ /* 0x000ee20000100800 */
[----:B------:R-:W-:Y:S01]  /*a530*/  LOP3.LUT R5, R5, 0x1f, RZ, 0xc0, !PT ;  /* 0x0000001f05057812 */ /* 0x000fe200078ec0ff */
[----:B------:R-:W-:Y:S01]  /*a540*/  UMOV UR10, 0x54442d19 ;  /* 0x54442d19000a7882 */ /* 0x000fe20000000000 */
[----:B------:R-:W-:-:S02]  /*a550*/  UMOV UR11, 0x3bf921fb ;  /* 0x3bf921fb000b7882 */ /* 0x000fc40000000000 */
[-C--:B--2---:R-:W-:Y:S02]  /*a560*/  @P0 SHF.L.W.U32.HI R2, R3, R5.reuse, R2 ;  /* 0x0000000503020219 */ /* 0x084fe40000010e02 */
[----:B---3--:R-:W-:Y:S02]  /*a570*/  @P0 SHF.L.W.U32.HI R3, R4, R5, R3 ;  /* 0x0000000504030219 */ /* 0x008fe40000010e03 */
[----:B------:R-:W-:Y:S02]  /*a580*/  ISETP.GE.AND P0, PT, R7, RZ, PT ;  /* 0x000000ff0700720c */ /* 0x000fe40003f06270 */
[C---:B------:R-:W-:Y:S01]  /*a590*/  SHF.L.W.U32.HI R4, R3.reuse, 0x2, R2 ;  /* 0x0000000203047819 */ /* 0x040fe20000010e02 */
[----:B------:R-:W-:-:S03]  /*a5a0*/  IMAD.SHL.U32 R3, R3, 0x4, RZ ;  /* 0x0000000403037824 */ /* 0x000fc600078e00ff */
[----:B------:R-:W-:-:S04]  /*a5b0*/  SHF.R.S32.HI R5, RZ, 0x1f, R4 ;  /* 0x0000001fff057819 */ /* 0x000fc80000011404 */
[C---:B------:R-:W-:Y:S02]  /*a5c0*/  LOP3.LUT R8, R5.reuse, R3, RZ, 0x3c, !PT ;  /* 0x0000000305087212 */ /* 0x040fe400078e3cff */
[----:B------:R-:W-:Y:S02]  /*a5d0*/  LOP3.LUT R9, R5, R4, RZ, 0x3c, !PT ;  /* 0x0000000405097212 */ /* 0x000fe400078e3cff */
[----:B------:R-:W-:Y:S02]  /*a5e0*/  SHF.R.U32.HI R3, RZ, 0x1e, R2 ;  /* 0x0000001eff037819 */ /* 0x000fe40000011602 */
[C---:B------:R-:W-:Y:S02]  /*a5f0*/  LOP3.LUT R2, R4.reuse, R7, RZ, 0x3c, !PT ;  /* 0x0000000704027212 */ /* 0x040fe400078e3cff */
[----:B------:R-:W1:Y:S01]  /*a600*/  I2F.F64.S64 R8, R8 ;  /* 0x0000000800087312 */ /* 0x000e620000301c00 */
[----:B------:R-:W-:Y:S02]  /*a610*/  LEA.HI R4, R4, R3, RZ, 0x1 ;  /* 0x0000000304047211 */ /* 0x000fe400078f08ff */
[----:B------:R-:W-:-:S03]  /*a620*/  ISETP.GE.AND P1, PT, R2, RZ, PT ;  /* 0x000000ff0200720c */ /* 0x000fc60003f26270 */
[----:B------:R-:W-:-:S04]  /*a630*/  IMAD.MOV R2, RZ, RZ, -R4 ;  /* 0x000000ffff027224 */ /* 0x000fc800078e0a04 */
[----:B------:R-:W-:Y:S01]  /*a640*/  @!P0 IMAD.MOV.U32 R4, RZ, RZ, R2 ;  /* 0x000000ffff048224 */ /* 0x000fe200078e0002 */
[----:B-1----:R-:W-:-:S10]  /*a650*/  DMUL R12, R8, UR10 ;  /* 0x0000000a080c7c28 */ /* 0x002fd40008000000 */
[----:B------:R-:W1:Y:S02]  /*a660*/  F2F.F32.F64 R12, R12 ;  /* 0x0000000c000c7310 */ /* 0x000e640000301000 */
[----:B01----:R-:W-:-:S07]  /*a670*/  FSEL R2, -R12, R12, !P1 ;  /* 0x0000000c0c027208 */ /* 0x003fce0004800100 */
.L_x_123:
[----:B------:R-:W-:Y:S05]  /*a680*/  BSYNC.RECONVERGENT B0 ;  /* 0x0000000000007941 */ /* 0x000fea0003800200 */
.L_x_122:
[----:B------:R-:W-:Y:S02]  /*a690*/  IMAD.MOV.U32 R12, RZ, RZ, 0x37cbac00 ;  /* 0x37cbac00ff0c7424 */ /* 0x000fe400078e00ff */
[----:B------:R-:W-:Y:S01]  /*a6a0*/  FMUL R3, R2, R2 ;  /* 0x0000000202037220 */ /* 0x000fe20000400000 */
[C---:B------:R-:W-:Y:S01]  /*a6b0*/  LOP3.LUT R6, R4.reuse, 0x1, RZ, 0xc0, !PT ;  /* 0x0000000104067812 */ /* 0x040fe200078ec0ff */
[----:B------:R-:W-:Y:S01]  /*a6c0*/  IMAD.MOV.U32 R8, RZ, RZ, 0x3d2aaabb ;  /* 0x3d2aaabbff087424 */ /* 0x000fe200078e00ff */
[----:B------:R-:W-:Y:S01]  /*a6d0*/  LOP3.LUT P1, RZ, R4, 0x2, RZ, 0xc0, !PT ;  /* 0x0000000204ff7812 */ /* 0x000fe2000782c0ff */
[----:B------:R-:W-:Y:S01]  /*a6e0*/  FFMA R5, R3, R12, -0.0013887860113754868507 ;  /* 0xbab607ed03057423 */ /* 0x000fe2000000000c */
[----:B------:R-:W-:Y:S01]  /*a6f0*/  ISETP.NE.U32.AND P0, PT, R6, 0x1, PT ;  /* 0x000000010600780c */ /* 0x000fe20003f05070 */
[----:B------:R-:W-:Y:S01]  /*a700*/  IMAD.MOV.U32 R9, RZ, RZ, 0x3effffff ;  /* 0x3effffffff097424 */ /* 0x000fe200078e00ff */
[----:B------:R-:W-:Y:S02]  /*a710*/  BSSY.RECONVERGENT B0, `(.L_x_125) ;  /* 0x0000045000007945 */ /* 0x000fe40003800200 */
[----:B------:R-:W-:-:S02]  /*a720*/  FSEL R6, R5, -0.00019574658654164522886, !P0 ;  /* 0xb94d415305067808 */ /* 0x000fc40004000000 */
[----:B------:R-:W-:Y:S02]  /*a730*/  FSEL R8, R8, 0.0083327032625675201416, !P0 ;  /* 0x3c0885e408087808 */ /* 0x000fe40004000000 */
[----:B------:R-:W-:Y:S02]  /*a740*/  FSEL R2, R2, 1, P0 ;  /* 0x3f80000002027808 */ /* 0x000fe40000000000 */
[----:B------:R-:W-:Y:S01]  /*a750*/  FSEL R9, -R9, -0.16666662693023681641, !P0 ;  /* 0xbe2aaaa809097808 */ /* 0x000fe20004000100 */
[----:B------:R-:W-:Y:S01]  /*a760*/  FFMA R6, R3, R6, R8 ;  /* 0x0000000603067223 */ /* 0x000fe20000000008 */
[----:B------:R-:W-:Y:S01]  /*a770*/  FSETP.GE.AND P0, PT, |R7|, 105615, PT ;  /* 0x47ce47800700780b */ /* 0x000fe20003f06200 */
[C---:B------:R-:W-:Y:S02]  /*a780*/  FFMA R5, R3.reuse, R2, RZ ;  /* 0x0000000203057223 */ /* 0x040fe400000000ff */
[----:B------:R-:W-:-:S04]  /*a790*/  FFMA R6, R3, R6, R9 ;  /* 0x0000000603067223 */ /* 0x000fc80000000009 */
[----:B------:R-:W-:-:S04]  /*a7a0*/  FFMA R5, R5, R6, R2 ;  /* 0x0000000605057223 */ /* 0x000fc80000000002 */
[----:B------:R-:W-:-:S04]  /*a7b0*/  @P1 FADD R5, RZ, -R5 ;  /* 0x80000005ff051221 */ /* 0x000fc80000000000 */
[----:B------:R-:W-:-:S05]  /*a7c0*/  FFMA R5, R0, R5, 3.24160003662109375 ;  /* 0x404f766000057423 */ /* 0x000fca0000000005 */
[----:B------:R0:W-:Y:S01]  /*a7d0*/  STG.E desc[UR8][R20.64+0xc], R5 ;  /* 0x00000c0514007986 */ /* 0x0001e2000c101908 */
[----:B------:R-:W-:Y:S05]  /*a7e0*/  @!P0 BRA `(.L_x_126) ;  /* 0x0000000000dc8947 */ /* 0x000fea0003800000 */
[----:B------:R-:W-:-:S13]  /*a7f0*/  FSETP.NEU.AND P0, PT, |R7|, +INF , PT ;  /* 0x7f8000000700780b */ /* 0x000fda0003f0d200 */
[----:B------:R-:W-:Y:S01]  /*a800*/  @!P0 FMUL R11, RZ, R7 ;  /* 0x00000007ff0b8220 */ /* 0x000fe20000400000 */
[----:B------:R-:W-:Y:S01]  /*a810*/  @!P0 IMAD.MOV.U32 R10, RZ, RZ, RZ ;  /* 0x000000ffff0a8224 */ /* 0x000fe200078e00ff */
[----:B------:R-:W-:Y:S06]  /*a820*/  @!P0 BRA `(.L_x_126) ;  /* 0x0000000000cc8947 */ /* 0x000fec0003800000 */
[----:B------:R-:W-:Y:S01]  /*a830*/  IMAD.SHL.U32 R3, R7, 0x100, RZ ;  /* 0x0000010007037824 */ /* 0x000fe200078e00ff */
[----:B------:R-:W1:Y:S01]  /*a840*/  LDCU.64 UR10, c[0x4][0x40] ;  /* 0x01000800ff0a77ac */ /* 0x000e620008000a00 */
[----:B------:R-:W-:Y:S02]  /*a850*/  IMAD.MOV.U32 R6, RZ, RZ, RZ ;  /* 0x000000ffff067224 */ /* 0x000fe400078e00ff */
[----:B------:R-:W-:Y:S01]  /*a860*/  IMAD.MOV.U32 R2, RZ, RZ, R1 ;  /* 0x000000ffff027224 */ /* 0x000fe200078e0001 */
[----:B------:R-:W-:Y:S01]  /*a870*/  LOP3.LUT R11, R3, 0x80000000, RZ, 0xfc, !PT ;  /* 0x80000000030b7812 */ /* 0x000fe200078efcff */
[----:B------:R-:W-:Y:S01]  /*a880*/  UMOV UR6, URZ ;  /* 0x000000ff00067c82 */ /* 0x000fe20008000000 */
[----:B------:R-:W-:-:S05]  /*a890*/  UMOV UR5, URZ ;  /* 0x000000ff00057c82 */ /* 0x000fca0008000000 */
.L_x_127:
[----:B-1----:R-:W-:Y:S02]  /*a8a0*/  IMAD.U32 R8, RZ, RZ, UR10 ;  /* 0x0000000aff087e24 */ /* 0x002fe4000f8e00ff */
[----:B------:R-:W-:-:S05]  /*a8b0*/  IMAD.U32 R9, RZ, RZ, UR11 ;  /* 0x0000000bff097e24 */ /* 0x000fca000f8e00ff */
[----:B------:R-:W0:Y:S01]  /*a8c0*/  LDG.E.CONSTANT R4, desc[UR8][R8.64] ;  /* 0x0000000808047981 */ /* 0x000e22000c1e9900 */
[----:B------:R-:W-:Y:S02]  /*a8d0*/  UIADD3 UR10, UP0, UPT, UR10, 0x4, URZ ;  /* 0x000000040a0a7890 */ /* 0x000fe4000ff1e0ff */
[----:B------:R-:W-:Y:S02]  /*a8e0*/  UIADD3 UR5, UPT, UPT, UR5, 0x1, URZ ;  /* 0x0000000105057890 */ /* 0x000fe4000fffe0ff */
[----:B------:R-:W-:Y:S02]  /*a8f0*/  UIADD3.X UR11, UPT, UPT, URZ, UR11, URZ, UP0, !UPT ;  /* 0x0000000bff0b7290 */ /* 0x000fe400087fe4ff */
[----:B------:R-:W-:Y:S01]  /*a900*/  UISETP.NE.AND UP0, UPT, UR5, 0x6, UPT ;  /* 0x000000060500788c */ /* 0x000fe2000bf05270 */
[----:B0-----:R-:W-:-:S03]  /*a910*/  IMAD.WIDE.U32 R4, R4, R11, RZ ;  /* 0x0000000b04047225 */ /* 0x001fc600078e00ff */
        /* <DEDUP_REMOVED lines=17> */
[----:B------:R-:W-:Y:S01]  /*aa30*/  UMOV UR11, 0x3bf921fb ;  /* 0x3bf921fb000b7882 */ /* 0x000fe20000000000 */
[----:B------:R-:W-:-:S02]  /*aa40*/  ISETP.GE.AND P1, PT, R7, RZ, PT ;  /* 0x000000ff0700720c */ /* 0x000fc40003f26270 */
[-C--:B--2---:R-:W-:Y:S02]  /*aa50*/  @P0 SHF.L.W.U32.HI R2, R3, R5.reuse, R2 ;  /* 0x0000000503020219 */ /* 0x084fe40000010e02 */
[----:B---3--:R-:W-:-:S04]  /*aa60*/  @P0 SHF.L.W.U32.HI R3, R4, R5, R3 ;  /* 0x0000000504030219 */ /* 0x008fc80000010e03 */
[C---:B------:R-:W-:Y:S01]  /*aa70*/  SHF.L.W.U32.HI R4, R3.reuse, 0x2, R2 ;  /* 0x0000000203047819 */ /* 0x040fe20000010e02 */
[----:B------:R-:W-:-:S03]  /*aa80*/  IMAD.SHL.U32 R3, R3, 0x4, RZ ;  /* 0x0000000403037824 */ /* 0x000fc600078e00ff */
[----:B------:R-:W-:Y:S02]  /*aa90*/  SHF.R.S32.HI R5, RZ, 0x1f, R4 ;  /* 0x0000001fff057819 */ /* 0x000fe40000011404 */
[----:B------:R-:W-:Y:S02]  /*aaa0*/  LOP3.LUT R7, R4, R7, RZ, 0x3c, !PT ;  /* 0x0000000704077212 */ /* 0x000fe400078e3cff */
[C---:B------:R-:W-:Y:S02]  /*aab0*/  LOP3.LUT R8, R5.reuse, R3, RZ, 0x3c, !PT ;  /* 0x0000000305087212 */ /* 0x040fe400078e3cff */
[----:B------:R-:W-:Y:S02]  /*aac0*/  LOP3.LUT R9, R5, R4, RZ, 0x3c, !PT ;  /* 0x0000000405097212 */ /* 0x000fe400078e3cff */
[----:B------:R-:W-:Y:S02]  /*aad0*/  SHF.R.U32.HI R3, RZ, 0x1e, R2 ;  /* 0x0000001eff037819 */ /* 0x000fe40000011602 */
[----:B------:R-:W-:-:S02]  /*aae0*/  ISETP.GE.AND P0, PT, R7, RZ, PT ;  /* 0x000000ff0700720c */ /* 0x000fc40003f06270 */
[----:B------:R-:W0:Y:S01]  /*aaf0*/  I2F.F64.S64 R8, R8 ;  /* 0x0000000800087312 */ /* 0x000e220000301c00 */
[----:B------:R-:W-:-:S05]  /*ab00*/  LEA.HI R10, R4, R3, RZ, 0x1 ;  /* 0x00000003040a7211 */ /* 0x000fca00078f08ff */
[----:B------:R-:W-:-:S04]  /*ab10*/  IMAD.MOV R2, RZ, RZ, -R10 ;  /* 0x000000ffff027224 */ /* 0x000fc800078e0a0a */
[----:B------:R-:W-:Y:S01]  /*ab20*/  @!P1 IMAD.MOV.U32 R10, RZ, RZ, R2 ;  /* 0x000000ffff0a9224 */ /* 0x000fe200078e0002 */
[----:B0-----:R-:W-:-:S10]  /*ab30*/  DMUL R14, R8, UR10 ;  /* 0x0000000a080e7c28 */ /* 0x001fd40008000000 */
[----:B------:R-:W0:Y:S02]  /*ab40*/  F2F.F32.F64 R14, R14 ;  /* 0x0000000e000e7310 */ /* 0x000e240000301000 */
[----:B01----:R-:W-:-:S07]  /*ab50*/  FSEL R11, -R14, R14, !P0 ;  /* 0x0000000e0e0b7208 */ /* 0x003fce0004000100 */
.L_x_126:
[----:B------:R-:W-:Y:S05]  /*ab60*/  BSYNC.RECONVERGENT B0 ;  /* 0x0000000000007941 */ /* 0x000fea0003800200 */
.L_x_125:
[----:B------:R-:W-:Y:S01]  /*ab70*/  FMUL R3, R11, R11 ;  /* 0x0000000b0b037220 */ /* 0x000fe20000400000 */
[----:B------:R-:W-:Y:S01]  /*ab80*/  LOP3.LUT R2, R10, 0x1, RZ, 0xc0, !PT ;  /* 0x000000010a027812 */ /* 0x000fe200078ec0ff */
[----:B------:R-:W-:Y:S01]  /*ab90*/  IMAD.MOV.U32 R4, RZ, RZ, 0x3c0885e4 ;  /* 0x3c0885e4ff047424 */ /* 0x000fe200078e00ff */
[----:B------:R-:W-:Y:S01]  /*aba0*/  STG.E desc[UR8][R20.64+0x10], RZ ;  /* 0x000010ff14007986 */ /* 0x000fe2000c101908 */
[----:B------:R-:W-:Y:S01]  /*abb0*/  FFMA R12, R3, R12, -0.0013887860113754868507 ;  /* 0xbab607ed030c7423 */ /* 0x000fe2000000000c */
[----:B------:R-:W-:Y:S01]  /*abc0*/  ISETP.NE.U32.AND P0, PT, R2, 0x1, PT ;  /* 0x000000010200780c */ /* 0x000fe20003f05070 */
[----:B------:R-:W-:Y:S02]  /*abd0*/  VIADD R10, R10, 0x1 ;  /* 0x000000010a0a7836 */ /* 0x000fe40000000000 */
[----:B------:R-:W-:Y:S01]  /*abe0*/  IMAD.MOV.U32 R7, RZ, RZ, 0x3e2aaaa8 ;  /* 0x3e2aaaa8ff077424 */ /* 0x000fe200078e00ff */
[----:B------:R-:W-:Y:S02]  /*abf0*/  FSEL R12, R12, -0.00019574658654164522886, P0 ;  /* 0xb94d41530c0c7808 */ /* 0x000fe40000000000 */
[----:B------:R-:W-:-:S02]  /*ac00*/  FSEL R4, R4, 0.041666727513074874878, !P0 ;  /* 0x3d2aaabb04047808 */ /* 0x000fc40004000000 */
[----:B------:R-:W-:Y:S02]  /*ac10*/  LOP3.LUT P1, RZ, R10, 0x2, RZ, 0xc0, !PT ;  /* 0x000000020aff7812 */ /* 0x000fe4000782c0ff */
[----:B------:R-:W-:Y:S01]  /*ac20*/  FSEL R2, R11, 1, !P0 ;  /* 0x3f8000000b027808 */ /* 0x000fe20004000000 */
[----:B------:R-:W-:Y:S01]  /*ac30*/  FFMA R4, R3, R12, R4 ;  /* 0x0000000c03047223 */ /* 0x000fe20000000004 */
[----:B------:R-:W-:-:S03]  /*ac40*/  FSEL R7, -R7, -0.4999999701976776123, !P0 ;  /* 0xbeffffff07077808 */ /* 0x000fc60004000100 */
[C---:B0-----:R-:W-:Y:S02]  /*ac50*/  FFMA R5, R3.reuse, R2, RZ ;  /* 0x0000000203057223 */ /* 0x041fe400000000ff */
[----:B------:R-:W-:-:S04]  /*ac60*/  FFMA R4, R3, R4, R7 ;  /* 0x0000000403047223 */ /* 0x000fc80000000007 */
[----:B------:R-:W-:-:S04]  /*ac70*/  FFMA R5, R5, R4, R2 ;  /* 0x0000000405057223 */ /* 0x000fc80000000002 */
[----:B------:R-:W-:-:S04]  /*ac80*/  @P1 FADD R5, RZ, -R5 ;  /* 0x80000005ff051221 */ /* 0x000fc80000000000 */
[----:B------:R-:W-:-:S05]  /*ac90*/  FFMA R5, R0, -R5, RZ ;  /* 0x8000000500057223 */ /* 0x000fca00000000ff */
[----:B------:R-:W-:Y:S01]  /*aca0*/  STG.E desc[UR8][R20.64+0x14], R5 ;  /* 0x0000140514007986 */ /* 0x000fe2000c101908 */
[----:B------:R-:W-:Y:S05]  /*acb0*/  EXIT ;  /* 0x000000000000794d */ /* 0x000fea0003800000 */
.L_x_64:
        /* <DEDUP_REMOVED lines=14> */
.L_x_140:
        /* <DEDUP_REMOVED lines=15> */
.L_x_135:
[----:B------:R-:W-:-:S06]  /*ae90*/  LEA R7, R23, UR7, 0x2 ;  /* 0x0000000717077c11 */ /* 0x000fcc000f8e10ff */
[----:B------:R-:W5:Y:S01]  /*aea0*/  LDL R7, [R7+0x4] ;  /* 0x0000040007077983 */ /* 0x000f620000100800 */
[----:B------:R-:W-:Y:S01]  /*aeb0*/  IMAD.SHL.U32 R14, R23, 0x20, RZ ;  /* 0x00000020170e7824 */ /* 0x000fe200078e00ff */
[----:B------:R-:W-:-:S06]  /*aec0*/  UMOV UR5, URZ ;  /* 0x000000ff00057c82 */ /* 0x000fcc0008000000 */
.L_x_134:
        /* <DEDUP_REMOVED lines=190> */
.L_x_137:
[----:B------:R-:W-:-:S06]  /*bab0*/  LEA R7, R23, UR7, 0x2 ;  /* 0x0000000717077c11 */ /* 0x000fcc000f8e10ff */
[----:B------:R-:W5:Y:S01]  /*bac0*/  LDL R7, [R7+0x4] ;  /* 0x0000040007077983 */ /* 0x000f620000100800 */
[----:B------:R-:W-:Y:S01]  /*bad0*/  IMAD.SHL.U32 R14, R23, 0x20, RZ ;  /* 0x00000020170e7824 */ /* 0x000fe200078e00ff */
[----:B------:R-:W-:-:S06]  /*bae0*/  UMOV UR5, URZ ;  /* 0x000000ff00057c82 */ /* 0x000fcc0008000000 */
.L_x_136:
        /* <DEDUP_REMOVED lines=190> */
.L_x_139:
[----:B------:R-:W-:-:S06]  /*c6d0*/  LEA R7, R22, UR7, 0x2 ;  /* 0x0000000716077c11 */ /* 0x000fcc000f8e10ff */
[----:B------:R-:W5:Y:S01]  /*c6e0*/  LDL R7, [R7+0x4] ;  /* 0x0000040007077983 */ /* 0x000f620000100800 */
[----:B------:R-:W-:Y:S01]  /*c6f0*/  IMAD.SHL.U32 R14, R22, 0x20, RZ ;  /* 0x00000020160e7824 */ /* 0x000fe200078e00ff */
[----:B------:R-:W-:-:S06]  /*c700*/  UMOV UR5, URZ ;  /* 0x000000ff00057c82 */ /* 0x000fcc0008000000 */
.L_x_138:
        /* <DEDUP_REMOVED lines=179> */
.L_x_133:
[----:B------:R-:W-:Y:S05]  /*d240*/  BSYNC.RECONVERGENT B2 ;  /* 0x0000000000027941 */ /* 0x000fea0003800200 */
.L_x_132:
[----:B------:R-:W-:Y:S01]  /*d250*/  ISETP.GT.U32.AND P0, PT, R0, 0x3, PT ;  /* 0x000000030000780c */ /* 0x000fe20003f04070 */
[----:B------:R-:W-:Y:S01]  /*d260*/  VIADD R2, R2, 0x1 ;  /* 0x0000000102027836 */ /* 0x000fe20000000000 */
[--C-:B------:R-:W-:Y:S02]  /*d270*/  SHF.R.U64 R0, R0, 0x2, R9.reuse ;  /* 0x0000000200007819 */ /* 0x100fe40000001209 */
[----:B------:R-:W-:Y:S02]  /*d280*/  ISETP.GT.U32.AND.EX P0, PT, R9, RZ, PT, P0 ;  /* 0x000000ff0900720c */ /* 0x000fe40003f04100 */
[----:B------:R-:W-:-:S11]  /*d290*/  SHF.R.U32.HI R9, RZ, 0x2, R9 ;  /* 0x00000002ff097819 */ /* 0x000fd60000011609 */
[----:B------:R-:W-:Y:S05]  /*d2a0*/  @P0 BRA `(.L_x_140) ;  /* 0xffffffd800bc0947 */ /* 0x000fea000383ffff */
.L_x_131:
[----:B------:R-:W-:Y:S05]  /*d2b0*/  BSYNC.RECONVERGENT B1 ;  /* 0x0000000000017941 */ /* 0x000fea0003800200 */
.L_x_130:
[----:B------:R-:W-:Y:S01]  /*d2c0*/  SHF.R.U32.HI R0, RZ, 0x2, R3 ;  /* 0x00000002ff007819 */ /* 0x000fe20000011603 */
[----:B012---:R-:W-:Y:S01]  /*d2d0*/  IMAD.MOV.U32 R4, RZ, RZ, 0x2f800000 ;  /* 0x2f800000ff047424 */ /* 0x007fe200078e00ff */
[----:B------:R-:W-:Y:S01]  /*d2e0*/  SHF.R.U32.HI R7, RZ, 0x2, R10 ;  /* 0x00000002ff077819 */ /* 0x000fe2000001160a */
[----:B------:R-:W-:Y:S01]  /*d2f0*/  BSSY.RECONVERGENT B1, `(.L_x_141) ;  /* 0x0000023000017945 */ /* 0x000fe20003800200 */
[----:B------:R-:W-:Y:S01]  /*d300*/  LOP3.LUT R0, R0, R3, RZ, 0x3c, !PT ;  /* 0x0000000300007212 */ /* 0x000fe200078e3cff */
[----:B------:R-:W-:Y:S01]  /*d310*/  IMAD.SHL.U32 R3, R5, 0x10, RZ ;  /* 0x0000001005037824 */ /* 0x000fe200078e00ff */
[----:B------:R-:W-:-:S03]  /*d320*/  LOP3.LUT R7, R7, R10, RZ, 0x3c, !PT ;  /* 0x0000000a07077212 */ /* 0x000fc600078e3cff */
[----:B------:R-:W-:-:S05]  /*d330*/  IMAD.SHL.U32 R2, R0, 0x2, RZ ;  /* 0x0000000200027824 */ /* 0x000fca00078e00ff */
[----:B------:R-:W-:-:S04]  /*d340*/  LOP3.LUT R2, R0, R2, R3, 0x96, !PT ;  /* 0x0000000200027212 */ /* 0x000fc800078e9603 */
[----:B------:R-:W-:Y:S01]  /*d350*/  LOP3.LUT R10, R2, R5, RZ, 0x3c, !PT ;  /* 0x00000005020a7212 */ /* 0x000fe200078e3cff */
[----:B------:R-:W-:-:S04]  /*d360*/  IMAD.SHL.U32 R2, R7, 0x2, RZ ;  /* 0x0000000207027824 */ /* 0x000fc800078e00ff */
[----:B------:R-:W-:-:S05]  /*d370*/  IMAD.SHL.U32 R0, R10, 0x10, RZ ;  /* 0x000000100a007824 */ /* 0x000fca00078e00ff */
[----:B------:R-:W-:Y:S02]  /*d380*/  LOP3.LUT R7, R7, R2, R0, 0x96, !PT ;  /* 0x0000000207077212 */ /* 0x000fe400078e9600 */
[----:B------:R-:W-:Y:S02]  /*d390*/  SHF.R.U32.HI R0, RZ, 0x2, R11 ;  /* 0x00000002ff007819 */ /* 0x000fe4000001160b */
[----:B------:R-:W-:Y:S01]  /*d3a0*/  LOP3.LUT R9, R7, R10, RZ, 0x3c, !PT ;  /* 0x0000000a07097212 */ /* 0x000fe200078e3cff */
[----:B------:R-:W-:Y:S01]  /*d3b0*/  IMAD.IADD R10, R15, 0x1, R10 ;  /* 0x000000010f0a7824 */ /* 0x000fe200078e020a */
[----:B------:R-:W-:-:S03]  /*d3c0*/  LOP3.LUT R0, R0, R11, RZ, 0x3c, !PT ;  /* 0x0000000b00007212 */ /* 0x000fc600078e3cff */
[----:B------:R-:W-:Y:S02]  /*d3d0*/  IMAD.IADD R6, R6, 0x1, R9 ;  /* 0x0000000106067824 */ /* 0x000fe400078e0209 */
[----:B------:R-:W-:Y:S02]  /*d3e0*/  IMAD.SHL.U32 R5, R0, 0x2, RZ ;  /* 0x0000000200057824 */ /* 0x000fe400078e00ff */
[----:B------:R-:W-:Y:S01]  /*d3f0*/  IMAD.SHL.U32 R7, R9, 0x10, RZ ;  /* 0x0000001009077824 */ /* 0x000fe200078e00ff */
[----:B------:R-:W-:-:S04]  /*d400*/  I2FP.F32.U32 R3, R6 ;  /* 0x0000000600037245 */ /* 0x000fc80000201000 */
[----:B------:R-:W-:Y:S01]  /*d410*/  LOP3.LUT R5, R0, R5, R7, 0x96, !PT ;  /* 0x0000000500057212 */ /* 0x000fe200078e9607 */
[----:B------:R-:W-:Y:S01]  /*d420*/  FFMA R6, R3, R4, 1.1641532182693481445e-10 ;  /* 0x2f00000003067423 */ /* 0x000fe20000000004 */
[----:B------:R-:W-:Y:S01]  /*d430*/  I2FP.F32.U32 R7, R10 ;  /* 0x0000000a00077245 */ /* 0x000fe20000201000 */
[----:B------:R-:W-:Y:S01]  /*d440*/  IMAD.MOV.U32 R10, RZ, RZ, RZ ;  /* 0x000000ffff0a7224 */ /* 0x000fe200078e00ff */
[----:B------:R-:W-:Y:S01]  /*d450*/  LOP3.LUT R5, R5, R9, RZ, 0x3c, !PT ;  /* 0x0000000905057212 */ /* 0x000fe200078e3cff */
[----:B------:R-:W0:Y:S01]  /*d460*/  F2F.F64.F32 R2, R6 ;  /* 0x0000000600027310 */ /* 0x000e220000201800 */
[----:B------:R-:W-:Y:S02]  /*d470*/  IMAD.MOV.U32 R9, RZ, RZ, 0x40080000 ;  /* 0x40080000ff097424 */ /* 0x000fe400078e00ff */
[----:B------:R-:W-:Y:S01]  /*d480*/  FFMA R7, R7, R4, 1.1641532182693481445e-10 ;  /* 0x2f00000007077423 */ /* 0x000fe20000000004 */
[----:B------:R-:W-:Y:S01]  /*d490*/  IADD3 R5, PT, PT, R8, -0x25f88c99, R5 ;  /* 0xda07736708057810 */ /* 0x000fe20007ffe005 */
[----:B------:R-:W-:Y:S01]  /*d4a0*/  IMAD.MOV.U32 R8, RZ, RZ, 0x40a8e300 ;  /* 0x40a8e300ff087424 */ /* 0x000fe200078e00ff */
[----:B------:R-:W-:-:S02]  /*d4b0*/  MOV R0, 0xd520 ;  /* 0x0000d52000007802 */ /* 0x000fc40000000f00 */
[----:B------:R-:W-:Y:S01]  /*d4c0*/  I2FP.F32.U32 R5, R5 ;  /* 0x0000000500057245 */ /* 0x000fe20000201000 */
[----:B------:R1:W2:Y:S04]  /*d4d0*/  F2F.F64.F32 R16, R7 ;  /* 0x0000000700107310 */ /* 0x0002a80000201800 */
[----:B------:R-:W-:Y:S01]  /*d4e0*/  FFMA R4, R5, R4, 1.1641532182693481445e-10 ;  /* 0x2f00000005047423 */ /* 0x000fe20000000004 */
[----:B0-----:R-:W-:-:S08]  /*d4f0*/  DADD R2, R2, R2 ;  /* 0x0000000002027229 */ /* 0x001fd00000000002 */
[----:B-1----:R-:W-:-:S11]  /*d500*/  DADD R2, -R2, 1 ;  /* 0x3ff0000002027429 */ /* 0x002fd60000000100 */
[----:B--2---:R-:W-:Y:S05]  /*d510*/  CALL.REL.NOINC `($_Z25initial_position_velocityjP8Particle$__internal_accurate_pow) ;  /* 0x0000006000c47944 */ /* 0x004fea0003c00000 */
[----:B------:R-:W-:Y:S05]  /*d520*/  BSYNC.RECONVERGENT B1 ;  /* 0x0000000000017941 */ /* 0x000fea0003800200 */
.L_x_141:
        /* <DEDUP_REMOVED lines=9> */
.L_x_142:
        /* <DEDUP_REMOVED lines=46> */
.L_x_143:
        /* <DEDUP_REMOVED lines=38> */
.L_x_145:
[----:B------:R-:W-:Y:S05]  /*db00*/  BSYNC.RECONVERGENT B1 ;  /* 0x0000000000017941 */ /* 0x000fea0003800200 */
.L_x_144:
        /* <DEDUP_REMOVED lines=35> */
.L_x_149:
[----:B------:R-:W-:Y:S05]  /*dd40*/  BSYNC.RECONVERGENT B4 ;  /* 0x0000000000047941 */ /* 0x000fea0003800200 */
.L_x_148:
[----:B------:R-:W-:-:S07]  /*dd50*/  VIADD R0, R8, 0x1 ;  /* 0x0000000108007836 */ /* 0x000fce0000000000 */
.L_x_147:
[----:B------:R-:W-:Y:S05]  /*dd60*/  BSYNC.RECONVERGENT B3 ;  /* 0x0000000000037941 */ /* 0x000fea0003800200 */
.L_x_146:
        /* <DEDUP_REMOVED lines=31> */
[----:B------:R-:W-:-:S06]  /*df60*/  DFMA R4, R16, R4, -2392.5 ;  /* 0xc0a2b1001004742b */ /* 0x000fcc0000000004 */
        /* <DEDUP_REMOVED lines=28> */
.L_x_151:
[----:B------:R-:W-:Y:S05]  /*e130*/  BSYNC.RECONVERGENT B3 ;  /* 0x0000000000037941 */ /* 0x000fea0003800200 */
.L_x_150:
        /* <DEDUP_REMOVED lines=33> */
[----:B------:R-:W-:-:S10]  /*e350*/  DFMA R16, R16, R4, -UR10 ;  /* 0x8000000a10107e2b */ /* 0x000fd40008000004 */
[----:B------:R-:W2:Y:S01]  /*e360*/  F2F.F32.F64 R17, R16 ;  /* 0x0000001000117310 */ /* 0x000ea20000301000 */
[----:B-1----:R3:W-:Y:S04]  /*e370*/  STG.E desc[UR8][R20.64+0x8], R6 ;  /* 0x0000080614007986 */ /* 0x0027e8000c101908 */
[----:B--2---:R3:W-:Y:S01]  /*e380*/  STG.E desc[UR8][R20.64+0x4], R17 ;  /* 0x0000041114007986 */ /* 0x0047e2000c101908 */
[----:B------:R-:W-:Y:S05]  /*e390*/  BRA `(.L_x_152) ;  /* 0x0000003400687947 */ /* 0x000fea0003800000 */
.L_x_129:
        /* <DEDUP_REMOVED lines=12> */
.L_x_163:
        /* <DEDUP_REMOVED lines=15> */
.L_x_158:
[----:B------:R-:W-:-:S06]  /*e550*/  LEA R7, R23, UR7, 0x2 ;  /* 0x0000000717077c11 */ /* 0x000fcc000f8e10ff */
[----:B------:R-:W5:Y:S01]  /*e560*/  LDL R7, [R7+0x4] ;  /* 0x0000040007077983 */ /* 0x000f620000100800 */
[----:B------:R-:W-:Y:S01]  /*e570*/  IMAD.SHL.U32 R14, R23, 0x20, RZ ;  /* 0x00000020170e7824 */ /* 0x000fe200078e00ff */
[----:B------:R-:W-:-:S06]  /*e580*/  UMOV UR5, URZ ;  /* 0x000000ff00057c82 */ /* 0x000fcc0008000000 */
.L_x_157:
        /* <DEDUP_REMOVED lines=190> */
.L_x_160:
[----:B------:R-:W-:-:S06]  /*f170*/  LEA R7, R23, UR7, 0x2 ;  /* 0x0000000717077c11 */ /* 0x000fcc000f8e10ff */
[----:B------:R-:W5:Y:S01]  /*f180*/  LDL R7, [R7+0x4] ;  /* 0x0000040007077983 */ /* 0x000f620000100800 */
[----:B------:R-:W-:Y:S01]  /*f190*/  IMAD.SHL.U32 R14, R23, 0x20, RZ ;  /* 0x00000020170e7824 */ /* 0x000fe200078e00ff */
[----:B------:R-:W-:-:S06]  /*f1a0*/  UMOV UR5, URZ ;  /* 0x000000ff00057c82 */ /* 0x000fcc0008000000 */
.L_x_159:
        /* <DEDUP_REMOVED lines=190> */
.L_x_162:
[----:B------:R-:W-:-:S06]  /*fd90*/  LEA R7, R22, UR7, 0x2 ;  /* 0x0000000716077c11 */ /* 0x000fcc000f8e10ff */
[----:B------:R-:W5:Y:S01]  /*fda0*/  LDL R7, [R7+0x4] ;  /* 0x0000040007077983 */ /* 0x000f620000100800 */
[----:B------:R-:W-:Y:S01]  /*fdb0*/  IMAD.SHL.U32 R14, R22, 0x20, RZ ;  /* 0x00000020160e7824 */ /* 0x000fe200078e00ff */
[----:B------:R-:W-:-:S06]  /*fdc0*/  UMOV UR5, URZ ;  /* 0x000000ff00057c82 */ /* 0x000fcc0008000000 */
.L_x_161:
        /* <DEDUP_REMOVED lines=179> */
.L_x_156:
[----:B------:R-:W-:Y:S05]  /*10900*/  BSYNC.RECONVERGENT B2 ;  /* 0x0000000000027941 */ /* 0x000fea0003800200 */
.L_x_155:
[----:B------:R-:W-:Y:S01]  /*10910*/  ISETP.GT.U32.AND P0, PT, R0, 0x3, PT ;  /* 0x000000030000780c */ /* 0x000fe20003f04070 */
[----:B------:R-:W-:Y:S01]  /*10920*/  VIADD R2, R2, 0x1 ;  /* 0x0000000102027836 */ /* 0x000fe20000000000 */
[--C-:B------:R-:W-:Y:S02]  /*10930*/  SHF.R.U64 R0, R0, 0x2, R9.reuse ;  /* 0x0000000200007819 */ /* 0x100fe40000001209 */
[----:B------:R-:W-:Y:S02]  /*10940*/  ISETP.GT.U32.AND.EX P0, PT, R9, RZ, PT, P0 ;  /* 0x000000ff0900720c */ /* 0x000fe40003f04100 */
[----:B------:R-:W-:-:S11]  /*10950*/  SHF.R.U32.HI R9, RZ, 0x2, R9 ;  /* 0x00000002ff097819 */ /* 0x000fd60000011609 */
[----:B------:R-:W-:Y:S05]  /*10960*/  @P0 BRA `(.L_x_163) ;  /* 0xffffffd800bc0947 */ /* 0x000fea000383ffff */
.L_x_154:
[----:B------:R-:W-:Y:S05]  /*10970*/  BSYNC.RECONVERGENT B1 ;  /* 0x0000000000017941 */ /* 0x000fea0003800200 */
.L_x_153:
        /* <DEDUP_REMOVED lines=12> */
[----:B------:R-:W-:Y:S02]  /*10a40*/  IMAD.IADD R15, R15, 0x1, R22 ;  /* 0x000000010f0f7824 */ /* 0x000fe400078e0216 */
[----:B------:R-:W-:-:S03]  /*10a50*/  IMAD.SHL.U32 R10, R22, 0x10, RZ ;  /* 0x00000010160a7824 */ /* 0x000fc600078e00ff */
[----:B------:R-:W-:Y:S02]  /*10a60*/  I2FP.F32.U32 R15, R15 ;  /* 0x0000000f000f7245 */ /* 0x000fe40000201000 */
[----:B------:R-:W-:-:S03]  /*10a70*/  LOP3.LUT R9, R9, R23, R10, 0x96, !PT ;  /* 0x0000001709097212 */ /* 0x000fc600078e960a */
[----:B------:R-:W-:Y:S01]  /*10a80*/  FFMA R2, R15, R0, 1.1641532182693481445e-10 ;  /* 0x2f0000000f027423 */ /* 0x000fe20000000000 */
[----:B------:R-:W-:-:S05]  /*10a90*/  LOP3.LUT R9, R9, R22, RZ, 0x3c, !PT ;  /* 0x0000001609097212 */ /* 0x000fca00078e3cff */
[----:B------:R-:W0:Y:S01]  /*10aa0*/  F2F.F64.F32 R2, R2 ;  /* 0x0000000200027310 */ /* 0x000e220000201800 */
[----:B------:R-:W-:Y:S01]  /*10ab0*/  IMAD.IADD R6, R6, 0x1, R9 ;  /* 0x0000000106067824 */ /* 0x000fe200078e0209 */
        /* <DEDUP_REMOVED lines=13> */
[----:B0-----:R-:W-:-:S06]  /*10b90*/  FMUL R19, R18, 0.3333333432674407959 ;  /* 0x3eaaaaab12137820 */ /* 0x001fcc0000400000 */
[----:B------:R-:W0:Y:S08]  /*10ba0*/  MUFU.EX2 R12, R19 ;  /* 0x00000013000c7308 */ /* 0x000e300000000800 */
[----:B0-----:R-:W0:Y:S02]  /*10bb0*/  F2F.F64.F32 R12, R12 ;  /* 0x0000000c000c7310 */ /* 0x001e240000201800 */
[----:B0-----:R-:W-:-:S10]  /*10bc0*/  DMUL R14, R12, R12 ;  /* 0x0000000c0c0e7228 */ /* 0x001fd40000000000 */
[----:B------:R-:W-:Y:S02]  /*10bd0*/  VIADD R25, R15, 0x100000 ;  /* 0x001000000f197836 */ /* 0x000fe40000000000 */
[----:B------:R-:W-:-:S06]  /*10be0*/  IMAD.MOV.U32 R24, RZ, RZ, R14 ;  /* 0x000000ffff187224 */ /* 0x000fcc00078e000e */
[C-C-:B------:R-:W-:Y:S02]  /*10bf0*/  DFMA R24, R12.reuse, R24, R4.reuse ;  /* 0x000000180c18722b */ /* 0x140fe40000000004 */
[----:B------:R-:W-:Y:S01]  /*10c00*/  DFMA R4, -R12, R14, R4 ;  /* 0x0000000e0c04722b */ /* 0x000fe20000000104 */
[----:B------:R-:W-:-:S03]  /*10c10*/  I2FP.F32.U32 R15, R6 ;  /* 0x00000006000f7245 */ /* 0x000fc60000201000 */
[----:B------:R-:W0:Y:S01]  /*10c20*/  MUFU.RCP64H R17, R25 ;  /* 0x0000001900117308 */ /* 0x000e220000001800 */
[----:B------:R-:W-:Y:S01]  /*10c30*/  SHF.R.U32.HI R6, RZ, 0x2, R11 ;  /* 0x00000002ff067819 */ /* 0x000fe2000001160b */
[----:B------:R-:W-:Y:S01]  /*10c40*/  FFMA R10, R15, R0, 1.1641532182693481445e-10 ;  /* 0x2f0000000f0a7423 */ /* 0x000fe20000000000 */
[C---:B------:R-:W-:Y:S02]  /*10c50*/  VIADD R15, R7.reuse, 0xfee ;  /* 0x00000fee070f7836 */ /* 0x040fe40000000000 */
[----:B------:R-:W-:Y:S01]  /*10c60*/  LOP3.LUT R14, R6, R11, RZ, 0x3c, !PT ;  /* 0x0000000b060e7212 */ /* 0x000fe200078e3cff */
[----:B------:R-:W-:Y:S01]  /*10c70*/  @P0 VIADD R15, R7, 0x100000 ;  /* 0x00100000070f0836 */ /* 0x000fe20000000000 */
[----:B------:R-:W-:-:S08]  /*10c80*/  DADD R6, R2, R2 ;  /* 0x0000000002067229 */ /* 0x000fd00000000002 */
[----:B------:R-:W-:Y:S02]  /*10c90*/  DSETP.NE.AND P0, PT, R6, R2, PT ;  /* 0x000000020600722a */ /* 0x000fe40003f05000 */
[----:B0-----:R-:W-:-:S08]  /*10ca0*/  DFMA R18, -R24, R16, 1 ;  /* 0x3ff000001812742b */ /* 0x001fd00000000110 */
[----:B------:R-:W-:-:S08]  /*10cb0*/  DFMA R18, R18, R18, R18 ;  /* 0x000000121212722b */ /* 0x000fd00000000012 */
[----:B------:R-:W-:Y:S01]  /*10cc0*/  DFMA R18, R16, R18, R16 ;  /* 0x000000121012722b */ /* 0x000fe20000000010 */
[----:B------:R-:W-:-:S07]  /*10cd0*/  IMAD.SHL.U32 R16, R9, 0x10, RZ ;  /* 0x0000001009107824 */ /* 0x000fce00078e00ff */
[----:B------:R-:W-:Y:S01]  /*10ce0*/  DMUL R18, R18, R4 ;  /* 0x0000000412127228 */ /* 0x000fe20000000000 */
[----:B------:R-:W0:Y:S07]  /*10cf0*/  F2F.F64.F32 R4, R10 ;  /* 0x0000000a00047310 */ /* 0x000e2e0000201800 */
[----:B------:R-:W-:Y:S02]  /*10d00*/  DFMA R12, R12, R18, R12 ;  /* 0x000000120c0c722b */ /* 0x000fe4000000000c */
[----:B0-----:R-:W-:-:S08]  /*10d10*/  DADD R4, R4, R4 ;  /* 0x0000000004047229 */ /* 0x001fd00000000004 */
[----:B------:R-:W-:Y:S02]  /*10d20*/  IMAD R13, R15, 0x100000, R13 ;  /* 0x001000000f0d7824 */ /* 0x000fe400078e020d */
[----:B------:R-:W-:-:S04]  /*10d30*/  IMAD.SHL.U32 R15, R14, 0x2, RZ ;  /* 0x000000020e0f7824 */ /* 0x000fc800078e00ff */
[----:B------:R-:W-:Y:S01]  /*10d40*/  DADD R10, -RZ, |R12| ;  /* 0x00000000ff0a7229 */ /* 0x000fe2000000050c */
[----:B------:R-:W-:Y:S01]  /*10d50*/  LOP3.LUT R14, R14, R15, R16, 0x96, !PT ;  /* 0x0000000f0e0e7212 */ /* 0x000fe200078e9610 */
[----:B------:R-:W-:-:S03]  /*10d60*/  DADD R4, -R4, 1 ;  /* 0x3ff0000004047429 */ /* 0x000fc60000000100 */
        /* <DEDUP_REMOVED lines=14> */
.L_x_164:
        /* <DEDUP_REMOVED lines=38> */
.L_x_166:
[----:B------:R-:W-:Y:S05]  /*110b0*/  BSYNC.RECONVERGENT B1 ;  /* 0x0000000000017941 */ /* 0x000fea0003800200 */
.L_x_165:
        /* <DEDUP_REMOVED lines=18> */
[----:B------:R-:W-:-:S08]  /*111e0*/  UMOV UR11, 0x3ff921fb ;  /* 0x3ff921fb000b7882 */ /* 0x000fd00000000000 */
        /* <DEDUP_REMOVED lines=16> */
.L_x_170:
[----:B------:R-:W-:Y:S05]  /*112f0*/  BSYNC.RECONVERGENT B4 ;  /* 0x0000000000047941 */ /* 0x000fea0003800200 */
.L_x_169:
[----:B------:R-:W-:-:S07]  /*11300*/  VIADD R0, R8, 0x1 ;  /* 0x0000000108007836 */ /* 0x000fce0000000000 */
.L_x_168:
[----:B------:R-:W-:Y:S05]  /*11310*/  BSYNC.RECONVERGENT B3 ;  /* 0x0000000000037941 */ /* 0x000fea0003800200 */
.L_x_167:
        /* <DEDUP_REMOVED lines=60> */
.L_x_172:
[----:B------:R-:W-:Y:S05]  /*116e0*/  BSYNC.RECONVERGENT B3 ;  /* 0x0000000000037941 */ /* 0x000fea0003800200 */
.L_x_171:
        /* <DEDUP_REMOVED lines=14> */
[----:B------:R-:W-:Y:S01]  /*117d0*/  DMUL R6, R4, R6 ;  /* 0x0000000604067228 */ /* 0x000fe20000000000 */
[----:B------:R-:W-:Y:S01]  /*117e0*/  UMOV UR11, 0x40c1a959 ;  /* 0x40c1a959000b7882 */ /* 0x000fe20000000000 */
[----:B------:R-:W-:-:S02]  /*117f0*/  FSEL R26, R26, -8.06006814911005101289e+34, !P0 ;  /* 0xf9785eba1a1a7808 */ /* 0x000fc40004000000 */
[----:B------:R-:W-:-:S06]  /*11800*/  FSEL R27, -R23, 0.11223486810922622681, !P0 ;  /* 0x3de5db65171b7808 */ /* 0x000fcc0004000100 */
[----:B------:R-:W1:Y:S02]  /*11810*/  F2F.F32.F64 R6, R6 ;  /* 0x0000000600067310 */ /* 0x000e640000301000 */
[----:B-1----:R1:W-:Y:S01]  /*11820*/  STG.E desc[UR8][R20.64+0x8], R6 ;  /* 0x0000080614007986 */ /* 0x0023e2000c101908 */
        /* <DEDUP_REMOVED lines=14> */
[----:B------:R-:W-:-:S10]  /*11910*/  DFMA R2, R2, R4, -UR10 ;  /* 0x8000000a02027e2b */ /* 0x000fd40008000004 */
[----:B------:R-:W2:Y:S02]  /*11920*/  F2F.F32.F64 R3, R2 ;  /* 0x0000000200037310 */ /* 0x000ea40000301000 */
[----:B--2---:R1:W-:Y:S02]  /*11930*/  STG.E desc[UR8][R20.64+0x4], R3 ;  /* 0x0000040314007986 */ /* 0x0043e4000c101908 */
.L_x_152:
[----:B------:R-:W-:Y:S05]  /*11940*/  BSYNC.RECONVERGENT B0 ;  /* 0x0000000000007941 */ /* 0x000fea0003800200 */
.L_x_128:
[----:B------:R0:W2:Y:S01]  /*11950*/  F2F.F64.F32 R4, R0 ;  /* 0x0000000000047310 */ /* 0x0000a20000201800 */
[----:B------:R-:W-:Y:S01]  /*11960*/  BSSY.RECONVERGENT B0, `(.L_x_173) ;  /* 0x0000007000007945 */ /* 0x000fe20003800200 */
[----:B------:R-:W-:Y:S01]  /*11970*/  IMAD.MOV.U32 R9, RZ, RZ, 0x40000000 ;  /* 0x40000000ff097424 */ /* 0x000fe200078e00ff */
[----:B0-----:R-:W-:Y:S01]  /*11980*/  MOV R0, 0x119d0 ;  /* 0x000119d000007802 */ /* 0x001fe20000000f00 */
[----:B--2---:R-:W-:-:S08]  /*11990*/  DADD R4, R4, -2392.5 ;  /* 0xc0a2b10004047429 */ /* 0x004fd00000000000 */
[----:B------:R-:W-:-:S10]  /*119a0*/  DADD R10, -RZ, |R4| ;  /* 0x00000000ff0a7229 */ /* 0x000fd40000000504 */
[----:B------:R-:W-:-:S07]  /*119b0*/  IMAD.MOV.U32 R8, RZ, RZ, R11 ;  /* 0x000000ffff087224 */ /* 0x000fce00078e000b */
[----:B-1-3--:R-:W-:Y:S05]  /*119c0*/  CALL.REL.NOINC `($_Z25initial_position_velocityjP8Particle$__internal_accurate_pow) ;  /* 0x0000001c00987944 */ /* 0x00afea0003c00000 */
[----:B------:R-:W-:Y:S05]  /*119d0*/  BSYNC.RECONVERGENT B0 ;  /* 0x0000000000007941 */ /* 0x000fea0003800200 */
.L_x_173:
        /* <DEDUP_REMOVED lines=16> */
.L_x_175:
[----:B------:R-:W-:Y:S05]  /*11ae0*/  BSYNC.RECONVERGENT B0 ;  /* 0x0000000000007941 */ /* 0x000fea0003800200 */
.L_x_174:
[----:B------:R-:W-:Y:S01]  /*11af0*/  UMOV UR10, 0x9999999a ;  /* 0x9999999a000a7882 */ /* 0x000fe20000000000 */
[----:B------:R-:W-:Y:S01]  /*11b00*/  UMOV UR11, 0x40c1a959 ;  /* 0x40c1a959000b7882 */ /* 0x000fe20000000000 */
[----:B------:R-:W-:Y:S01]  /*11b10*/  BSSY.RECONVERGENT B0, `(.L_x_176) ;  /* 0x0000007000007945 */ /* 0x000fe20003800200 */
[----:B------:R-:W-:Y:S01]  /*11b20*/  DADD R2, R2, -UR10 ;  /* 0x8000000a02027e29 */ /* 0x000fe20008000000 */
[----:B------:R-:W-:Y:S01]  /*11b30*/  IMAD.MOV.U32 R9, RZ, RZ, 0x40000000 ;  /* 0x40000000ff097424 */ /* 0x000fe200078e00ff */
[----:B------:R-:W-:-:S06]  /*11b40*/  MOV R0, 0x11b80 ;  /* 0x00011b8000007802 */ /* 0x000fcc0000000f00 */
[----:B------:R-:W-:-:S10]  /*11b50*/  DADD R10, -RZ, |R2| ;  /* 0x00000000ff0a7229 */ /* 0x000fd40000000502 */
[----:B------:R-:W-:-:S07]  /*11b60*/  IMAD.MOV.U32 R8, RZ, RZ, R11 ;  /* 0x000000ffff087224 */ /* 0x000fce00078e000b */
[----:B------:R-:W-:Y:S05]  /*11b70*/  CALL.REL.NOINC `($_Z25initial_position_velocityjP8Particle$__internal_accurate_pow) ;  /* 0x0000001c002c7944 */ /* 0x000fea0003c00000 */
[----:B------:R-:W-:Y:S05]  /*11b80*/  BSYNC.RECONVERGENT B0 ;  /* 0x0000000000007941 */ /* 0x000fea0003800200 */
.L_x_176:
        /* <DEDUP_REMOVED lines=18> */
.L_x_178:
[----:B------:R-:W-:Y:S05]  /*11cb0*/  BSYNC.RECONVERGENT B0 ;  /* 0x0000000000007941 */ /* 0x000fea0003800200 */
.L_x_177:
        /* <DEDUP_REMOVED lines=31> */
.L_x_180:
[----:B------:R-:W-:Y:S05]  /*11eb0*/  BSYNC.RECONVERGENT B0 ;  /* 0x0000000000007941 */ /* 0x000fea0003800200 */
.L_x_179:
        /* <DEDUP_REMOVED lines=19> */
.L_x_182:
[----:B------:R-:W-:Y:S05]  /*11ff0*/  BSYNC.RECONVERGENT B0 ;  /* 0x0000000000007941 */ /* 0x000fea0003800200 */
.L_x_181:
        /* <DEDUP_REMOVED lines=14> */
.L_x_184:
[----:B------:R-:W-:Y:S05]  /*120e0*/  BSYNC.RECONVERGENT B0 ;  /* 0x0000000000007941 */ /* 0x000fea0003800200 */
.L_x_183:
        /* <DEDUP_REMOVED lines=92> */
.L_x_187:
        /* <DEDUP_REMOVED lines=44> */
.L_x_186:
[----:B------:R-:W-:Y:S05]  /*12970*/  BSYNC.RECONVERGENT B0 ;  /* 0x0000000000007941 */ /* 0x000fea0003800200 */
.L_x_185:
        /* <DEDUP_REMOVED lines=19> */
[----:B------:R-:W-:-:S05]  /*12ab0*/  FFMA R5, R0, R5, -3.24160003662109375 ;  /* 0xc04f766000057423 */ /* 0x000fca0000000005 */
[----:B------:R0:W-:Y:S01]  /*12ac0*/  STG.E desc[UR8][R20.64+0xc], R5 ;  /* 0x00000c0514007986 */ /* 0x0001e2000c101908 */
[----:B------:R-:W-:Y:S05]  /*12ad0*/  @!P0 BRA `(.L_x_189) ;  /* 0x0000000000cc8947 */ /* 0x000fea0003800000 */
[----:B------:R-:W-:-:S13]  /*12ae0*/  FSETP.NEU.AND P0, PT, |R7|, +INF , PT ;  /* 0x7f8000000700780b */ /* 0x000fda0003f0d200 */
[----:B------:R-:W-:Y:S01]  /*12af0*/  @!P0 FMUL R13, RZ, R7 ;  /* 0x00000007ff0d8220 */ /* 0x000fe20000400000 */
[----:B------:R-:W-:Y:S01]  /*12b00*/  @!P0 IMAD.MOV.U32 R14, RZ, RZ, RZ ;  /* 0x000000ffff0e8224 */ /* 0x000fe200078e00ff */
[----:B------:R-:W-:Y:S06]  /*12b10*/  @!P0 BRA `(.L_x_189) ;  /* 0x0000000000bc8947 */ /* 0x000fec0003800000 */
[----:B------:R-:W1:Y:S01]  /*12b20*/  LDC.64 R2, c[0x4][0x40] ;  /* 0x01001000ff027b82 */ /* 0x000e620000000a00 */
[----:B------:R-:W-:Y:S01]  /*12b30*/  IMAD.SHL.U32 R4, R7, 0x100, RZ ;  /* 0x0000010007047824 */ /* 0x000fe200078e00ff */
[----:B------:R-:W-:Y:S01]  /*12b40*/  UMOV UR5, URZ ;  /* 0x000000ff00057c82 */ /* 0x000fe20008000000 */
[----:B------:R-:W-:Y:S02]  /*12b50*/  IMAD.MOV.U32 R6, RZ, RZ, RZ ;  /* 0x000000ffff067224 */ /* 0x000fe400078e00ff */
[----:B------:R-:W-:Y:S01]  /*12b60*/  IMAD.MOV.U32 R13, RZ, RZ, RZ ;  /* 0x000000ffff0d7224 */ /* 0x000fe200078e00ff */
[----:B------:R-:W-:-:S07]  /*12b70*/  LOP3.LUT R17, R4, 0x80000000, RZ, 0xfc, !PT ;  /* 0x8000000004117812 */ /* 0x000fce00078efcff */
.L_x_190:
[----:B01----:R-:W-:-:S06]  /*12b80*/  IMAD.WIDE.U32 R4, R13, 0x4, R2 ;  /* 0x000000040d047825 */ /* 0x003fcc00078e0002 */
[----:B--2---:R-:W2:Y:S01]  /*12b90*/  LDG.E.CONSTANT R4, desc[UR8][R4.64] ;  /* 0x0000000804047981 */ /* 0x004ea2000c1e9900 */
[C---:B------:R-:W-:Y:S01]  /*12ba0*/  LEA R14, R13.reuse, UR7, 0x2 ;  /* 0x000000070d0e7c11 */ /* 0x040fe2000f8e10ff */
[----:B------:R-:W-:-:S05]  /*12bb0*/  VIADD R13, R13, 0x1 ;  /* 0x000000010d0d7836 */ /* 0x000fca0000000000 */
[----:B------:R-:W-:Y:S01]  /*12bc0*/  ISETP.NE.AND P0, PT, R13, 0x6, PT ;  /* 0x000000060d00780c */ /* 0x000fe20003f05270 */
[----:B--2---:R-:W-:-:S03]  /*12bd0*/  IMAD.WIDE.U32 R8, R4, R17, RZ ;  /* 0x0000001104087225 */ /* 0x004fc600078e00ff */
[----:B------:R-:W-:-:S04]  /*12be0*/  IADD3 R15, P1, PT, R8, R6, RZ ;  /* 0x00000006080f7210 */ /* 0x000fc80007f3e0ff */
[----:B------:R-:W-:Y:S01]  /*12bf0*/  IADD3.X R6, PT, PT, R9, UR5, RZ, P1, !PT ;  /* 0x0000000509067c10 */ /* 0x000fe20008ffe4ff */
[----:B------:R2:W-:Y:S04]  /*12c00*/  STL [R14], R15 ;  /* 0x0000000f0e007387 */ /* 0x0005e80000100800 */
[----:B------:R-:W-:Y:S05]  /*12c10*/  @P0 BRA `(.L_x_190) ;  /* 0xfffffffc00d80947 */ /* 0x000fea000383ffff */
[----:B------:R-:W-:Y:S01]  /*12c20*/  SHF.R.U32.HI R5, RZ, 0x17, R7 ;  /* 0x00000017ff057819 */ /* 0x000fe20000011607 */
[----:B------:R1:W-:Y:S03]  /*12c30*/  STL [R1+0x18], R6 ;  /* 0x0000180601007387 */ /* 0x0003e60000100800 */
[C---:B------:R-:W-:Y:S02]  /*12c40*/  LOP3.LUT R2, R5.reuse, 0xe0, RZ, 0xc0, !PT ;  /* 0x000000e005027812 */ /* 0x040fe400078ec0ff */
[----:B------:R-:W-:-:S03]  /*12c50*/  LOP3.LUT P0, RZ, R5, 0x1f, RZ, 0xc0, !PT ;  /* 0x0000001f05ff7812 */ /* 0x000fc6000780c0ff */
[----:B------:R-:W-:-:S05]  /*12c60*/  VIADD R2, R2, 0xffffff80 ;  /* 0xffffff8002027836 */ /* 0x000fca0000000000 */
[----:B------:R-:W-:-:S05]  /*12c70*/  SHF.R.U32.HI R2, RZ, 0x5, R2 ;  /* 0x00000005ff027819 */ /* 0x000fca0000011602 */
[----:B------:R-:W-:-:S05]  /*12c80*/  IMAD R13, R2, -0x4, R1 ;  /* 0xfffffffc020d7824 */ /* 0x000fca00078e0201 */
[----:B------:R-:W3:Y:S04]  /*12c90*/  LDL R2, [R13+0x18] ;  /* 0x000018000d027983 */ /* 0x000ee80000100800 */
[----:B------:R-:W3:Y:S04]  /*12ca0*/  LDL R3, [R13+0x14] ;  /* 0x000014000d037983 */ /* 0x000ee80000100800 */
[----:B------:R-:W4:Y:S01]  /*12cb0*/  @P0 LDL R4, [R13+0x10] ;  /* 0x000010000d040983 */ /* 0x000f220000100800 */
[----:B------:R-:W-:Y:S01]  /*12cc0*/  LOP3.LUT R5, R5, 0x1f, RZ, 0xc0, !PT ;  /* 0x0000001f05057812 */ /* 0x000fe200078ec0ff */
[----:B------:R-:W-:Y:S01]  /*12cd0*/  UMOV UR10, 0x54442d19 ;  /* 0x54442d19000a7882 */ /* 0x000fe20000000000 */
[----:B------:R-:W-:Y:S01]  /*12ce0*/  UMOV UR11, 0x3bf921fb ;  /* 0x3bf921fb000b7882 */ /* 0x000fe20000000000 */
[----:B------:R-:W-:-:S02]  /*12cf0*/  ISETP.GE.AND P1, PT, R7, RZ, PT ;  /* 0x000000ff0700720c */ /* 0x000fc40003f26270 */
[-C--:B---3--:R-:W-:Y:S02]  /*12d00*/  @P0 SHF.L.W.U32.HI R2, R3, R5.reuse, R2 ;  /* 0x0000000503020219 */ /* 0x088fe40000010e02 */
[----:B----4-:R-:W-:-:S04]  /*12d10*/  @P0 SHF.L.W.U32.HI R3, R4, R5, R3 ;  /* 0x0000000504030219 */ /* 0x010fc80000010e03 */
        /* <DEDUP_REMOVED lines=9> */
[----:B--2---:R-:W-:-:S05]  /*12db0*/  LEA.HI R14, R4, R3, RZ, 0x1 ;  /* 0x00000003040e7211 */ /* 0x004fca00078f08ff */
[----:B------:R-:W-:-:S04]  /*12dc0*/  IMAD.MOV R2, RZ, RZ, -R14 ;  /* 0x000000ffff027224 */ /* 0x000fc800078e0a0e */
[----:B------:R-:W-:Y:S01]  /*12dd0*/  @!P1 IMAD.MOV.U32 R14, RZ, RZ, R2 ;  /* 0x000000ffff0e9224 */ /* 0x000fe200078e0002 */
[----:B0-----:R-:W-:-:S10]  /*12de0*/  DMUL R16, R8, UR10 ;  /* 0x0000000a08107c28 */ /* 0x001fd40008000000 */
[----:B------:R-:W0:Y:S02]  /*12df0*/  F2F.F32.F64 R16, R16 ;  /* 0x0000001000107310 */ /* 0x000e240000301000 */
[----:B01----:R-:W-:-:S07]  /*12e00*/  FSEL R13, -R16, R16, !P0 ;  /* 0x00000010100d7208 */ /* 0x003fce0004000100 */
.L_x_189:
[----:B------:R-:W-:Y:S05]  /*12e10*/  BSYNC.RECONVERGENT B0 ;  /* 0x0000000000007941 */ /* 0x000fea0003800200 */
.L_x_188:
[----:B------:R-:W-:Y:S01]  /*12e20*/  FMUL R3, R13, R13 ;  /* 0x0000000d0d037220 */ /* 0x000fe20000400000 */
[C---:B------:R-:W-:Y:S01]  /*12e30*/  LOP3.LUT R2, R14.reuse, 0x1, RZ, 0xc0, !PT ;  /* 0x000000010e027812 */ /* 0x040fe200078ec0ff */
[----:B------:R-:W-:Y:S01]  /*12e40*/  VIADD R14, R14, 0x1 ;  /* 0x000000010e0e7836 */ /* 0x000fe20000000000 */
[----:B------:R-:W-:Y:S01]  /*12e50*/  STG.E desc[UR8][R20.64+0x10], RZ ;  /* 0x000010ff14007986 */ /* 0x000fe2000c101908 */
[----:B------:R-:W-:Y:S01]  /*12e60*/  FFMA R11, R3, R11, -0.0013887860113754868507 ;  /* 0xbab607ed030b7423 */ /* 0x000fe2000000000b */
[----:B------:R-:W-:Y:S02]  /*12e70*/  ISETP.NE.U32.AND P0, PT, R2, 0x1, PT ;  /* 0x000000010200780c */ /* 0x000fe40003f05070 */
[----:B------:R-:W-:Y:S02]  /*12e80*/  LOP3.LUT P1, RZ, R14, 0x2, RZ, 0xc0, !PT ;  /* 0x000000020eff7812 */ /* 0x000fe4000782c0ff */
[----:B------:R-:W-:Y:S02]  /*12e90*/  FSEL R12, R12, 0.0083327032625675201416, P0 ;  /* 0x3c0885e40c0c7808 */ /* 0x000fe40000000000 */
[----:B------:R-:W-:-:S02]  /*12ea0*/  FSEL R4, R11, -0.00019574658654164522886, P0 ;  /* 0xb94d41530b047808 */ /* 0x000fc40000000000 */
[----:B------:R-:W-:Y:S02]  /*12eb0*/  FSEL R2, R13, 1, !P0 ;  /* 0x3f8000000d027808 */ /* 0x000fe40004000000 */
[----:B------:R-:W-:Y:S01]  /*12ec0*/  FSEL R7, -R10, -0.16666662693023681641, P0 ;  /* 0xbe2aaaa80a077808 */ /* 0x000fe20000000100 */
[C---:B------:R-:W-:Y:S02]  /*12ed0*/  FFMA R4, R3.reuse, R4, R12 ;  /* 0x0000000403047223 */ /* 0x040fe4000000000c */
[C---:B0-----:R-:W-:Y:S02]  /*12ee0*/  FFMA R5, R3.reuse, R2, RZ ;  /* 0x0000000203057223 */ /* 0x041fe400000000ff */
[----:B------:R-:W-:-:S04]  /*12ef0*/  FFMA R4, R3, R4, R7 ;  /* 0x0000000403047223 */ /* 0x000fc80000000007 */
[----:B------:R-:W-:-:S04]  /*12f00*/  FFMA R5, R5, R4, R2 ;  /* 0x0000000405057223 */ /* 0x000fc80000000002 */
[----:B------:R-:W-:-:S04]  /*12f10*/  @P1 FADD R5, RZ, -R5 ;  /* 0x80000005ff051221 */ /* 0x000fc80000000000 */
[----:B------:R-:W-:-:S05]  /*12f20*/  FFMA R5, R0, -R5, RZ ;  /* 0x8000000500057223 */ /* 0x000fca00000000ff */
[----:B------:R-:W-:Y:S01]  /*12f30*/  STG.E desc[UR8][R20.64+0x14], R5 ;  /* 0x0000140514007986 */ /* 0x000fe2000c101908 */
[----:B------:R-:W-:Y:S05]  /*12f40*/  EXIT ;  /* 0x000000000000794d */ /* 0x000fea0003800000 */
        .weak           $__internal_3_$__cuda_sm20_div_rn_f64_full
        .type           $__internal_3_$__cuda_sm20_div_rn_f64_full,@function
        .size           $__internal_3_$__cuda_sm20_div_rn_f64_full,($__internal_4_$__cuda_sm20_dsqrt_rn_f64_mediumpath_v1 - $__internal_3_$__cuda_sm20_div_rn_f64_full)
$__internal_3_$__cuda_sm20_div_rn_f64_full:
[C---:B------:R-:W-:Y:S01]  /*12f50*/  FSETP.GEU.AND P0, PT, |R7|.reuse, 1.469367938527859385e-39, PT ;  /* 0x001000000700780b */ /* 0x040fe20003f0e200 */
[--C-:B------:R-:W-:Y:S01]  /*12f60*/  IMAD.MOV.U32 R6, RZ, RZ, R4.reuse ;  /* 0x000000ffff067224 */ /* 0x100fe200078e0004 */
[C---:B------:R-:W-:Y:S01]  /*12f70*/  LOP3.LUT R8, R7.reuse, 0x800fffff, RZ, 0xc0, !PT ;  /* 0x800fffff07087812 */ /* 0x040fe200078ec0ff */
[----:B------:R-:W-:Y:S01]  /*12f80*/  IMAD.MOV.U32 R5, RZ, RZ, R3 ;  /* 0x000000ffff057224 */ /* 0x000fe200078e0003 */
[----:B------:R-:W-:Y:S01]  /*12f90*/  LOP3.LUT R13, R7, 0x7ff00000, RZ, 0xc0, !PT ;  /* 0x7ff00000070d7812 */ /* 0x000fe200078ec0ff */
[----:B------:R-:W-:Y:S01]  /*12fa0*/  IMAD.MOV.U32 R14, RZ, RZ, 0x1 ;  /* 0x00000001ff0e7424 */ /* 0x000fe200078e00ff */
[----:B------:R-:W-:Y:S01]  /*12fb0*/  LOP3.LUT R9, R8, 0x3ff00000, RZ, 0xfc, !PT ;  /* 0x3ff0000008097812 */ /* 0x000fe200078efcff */
[----:B------:R-:W-:Y:S01]  /*12fc0*/  IMAD.MOV.U32 R8, RZ, RZ, R4 ;  /* 0x000000ffff087224 */ /* 0x000fe200078e0004 */
[C---:B------:R-:W-:Y:S01]  /*12fd0*/  FSETP.GEU.AND P2, PT, |R5|.reuse, 1.469367938527859385e-39, PT ;  /* 0x001000000500780b */ /* 0x040fe20003f4e200 */
[----:B------:R-:W-:Y:S01]  /*12fe0*/  IMAD.MOV.U32 R4, RZ, RZ, R2 ;  /* 0x000000ffff047224 */ /* 0x000fe200078e0002 */
[----:B------:R-:W-:Y:S01]  /*12ff0*/  LOP3.LUT R12, R5, 0x7ff00000, RZ, 0xc0, !PT ;  /* 0x7ff00000050c7812 */ /* 0x000fe200078ec0ff */
[----:B------:R-:W-:Y:S01]  /*13000*/  IMAD.MOV.U32 R23, RZ, RZ, R13 ;  /* 0x000000ffff177224 */ /* 0x000fe200078e000d */
[----:B------:R-:W-:Y:S01]  /*13010*/  BSSY.RECONVERGENT B1, `(.L_x_191) ;  /* 0x000004f000017945 */ /* 0x000fe20003800200 */
[----:B------:R-:W-:Y:S01]  /*13020*/  @!P0 DMUL R8, R6, 8.98846567431157953865e+307 ;  /* 0x7fe0000006088828 */ /* 0x000fe20000000000 */
[----:B------:R-:W-:Y:S01]  /*13030*/  ISETP.GE.U32.AND P1, PT, R12, R13, PT ;  /* 0x0000000d0c00720c */ /* 0x000fe20003f26070 */
[----:B------:R-:W-:-:S04]  /*13040*/  IMAD.MOV.U32 R22, RZ, RZ, R12 ;  /* 0x000000ffff167224 */ /* 0x000fc800078e000c */
[----:B------:R-:W0:Y:S02]  /*13050*/  MUFU.RCP64H R15, R9 ;  /* 0x00000009000f7308 */ /* 0x000e240000001800 */
[----:B------:R-:W-:Y:S02]  /*13060*/  @!P2 LOP3.LUT R11, R7, 0x7ff00000, RZ, 0xc0, !PT ;  /* 0x7ff00000070ba812 */ /* 0x000fe400078ec0ff */
[----:B------:R-:W-:Y:S02]  /*13070*/  @!P0 LOP3.LUT R23, R9, 0x7ff00000, RZ, 0xc0, !PT ;  /* 0x7ff0000009178812 */ /* 0x000fe400078ec0ff */
[----:B------:R-:W-:Y:S01]  /*13080*/  @!P2 ISETP.GE.U32.AND P3, PT, R12, R11, PT ;  /* 0x0000000b0c00a20c */ /* 0x000fe20003f66070 */
[----:B------:R-:W-:Y:S02]  /*13090*/  IMAD.MOV.U32 R11, RZ, RZ, 0x1ca00000 ;  /* 0x1ca00000ff0b7424 */ /* 0x000fe400078e00ff */
[----:B------:R-:W-:-:S03]  /*130a0*/  VIADD R24, R23, 0xffffffff ;  /* 0xffffffff17187836 */ /* 0x000fc60000000000 */
[----:B------:R-:W-:-:S04]  /*130b0*/  @!P2 SEL R17, R11, 0x63400000, !P3 ;  /* 0x634000000b11a807 */ /* 0x000fc80005800000 */
[----:B------:R-:W-:Y:S01]  /*130c0*/  @!P2 LOP3.LUT R18, R17, 0x80000000, R5, 0xf8, !PT ;  /* 0x800000001112a812 */ /* 0x000fe200078ef805 */
[----:B0-----:R-:W-:-:S03]  /*130d0*/  DFMA R2, R14, -R8, 1 ;  /* 0x3ff000000e02742b */ /* 0x001fc60000000808 */
[----:B------:R-:W-:Y:S01]  /*130e0*/  @!P2 LOP3.LUT R19, R18, 0x100000, RZ, 0xfc, !PT ;  /* 0x001000001213a812 */ /* 0x000fe200078efcff */
[----:B------:R-:W-:-:S04]  /*130f0*/  @!P2 IMAD.MOV.U32 R18, RZ, RZ, RZ ;  /* 0x000000ffff12a224 */ /* 0x000fc800078e00ff */
        /* <DEDUP_REMOVED lines=12> */
[----:B------:R-:W-:-:S03]  /*131c0*/  DFMA R18, R16, -R8, R2 ;  /* 0x800000081012722b */ /* 0x000fc60000000002 */
[----:B------:R-:W-:-:S05]  /*131d0*/  ISETP.GT.U32.OR P0, PT, R24, 0x7feffffe, P0 ;  /* 0x7feffffe1800780c */ /* 0x000fca0000704470 */
[----:B------:R-:W-:-:S08]  /*131e0*/  DFMA R14, R14, R18, R16 ;  /* 0x000000120e0e722b */ /* 0x000fd00000000010 */
[----:B------:R-:W-:Y:S05]  /*131f0*/  @P0 BRA `(.L_x_192) ;  /* 0x00000000006c0947 */ /* 0x000fea0003800000 */
[----:B------:R-:W-:-:S04]  /*13200*/  LOP3.LUT R5, R7, 0x7ff00000, RZ, 0xc0, !PT ;  /* 0x7ff0000007057812 */ /* 0x000fc800078ec0ff */
[CC--:B------:R-:W-:Y:S02]  /*13210*/  VIADDMNMX R4, R12.reuse, -R5.reuse, 0xb9600000, !PT ;  /* 0xb96000000c047446 */ /* 0x0c0fe40007800905 */
[----:B------:R-:W-:Y:S02]  /*13220*/  ISETP.GE.U32.AND P0, PT, R12, R5, PT ;  /* 0x000000050c00720c */ /* 0x000fe40003f06070 */
[----:B------:R-:W-:Y:S02]  /*13230*/  VIMNMX R4, PT, PT, R4, 0x46a00000, PT ;  /* 0x46a0000004047848 */ /* 0x000fe40003fe0100 */
[----:B------:R-:W-:-:S05]  /*13240*/  SEL R11, R11, 0x63400000, !P0 ;  /* 0x634000000b0b7807 */ /* 0x000fca0004000000 */
[----:B------:R-:W-:Y:S02]  /*13250*/  IMAD.IADD R11, R4, 0x1, -R11 ;  /* 0x00000001040b7824 */ /* 0x000fe400078e0a0b */
[----:B------:R-:W-:Y:S02]  /*13260*/  IMAD.MOV.U32 R4, RZ, RZ, RZ ;  /* 0x000000ffff047224 */ /* 0x000fe400078e00ff */
[----:B------:R-:W-:-:S06]  /*13270*/  VIADD R5, R11, 0x7fe00000 ;  /* 0x7fe000000b057836 */ /* 0x000fcc0000000000 */
        /* <DEDUP_REMOVED lines=10> */
[----:B------:R-:W-:Y:S01]  /*13320*/  DMUL.RP R4, R14, R4 ;  /* 0x000000040e047228 */ /* 0x000fe20000008000 */
[----:B------:R-:W-:-:S06]  /*13330*/  IMAD.MOV.U32 R2, RZ, RZ, RZ ;  /* 0x000000ffff027224 */ /* 0x000fcc00078e00ff */
[----:B------:R-:W-:-:S03]  /*13340*/  DFMA R2, R12, -R2, R14 ;  /* 0x800000020c02722b */ /* 0x000fc6000000000e */
[----:B------:R-:W-:-:S03]  /*13350*/  LOP3.LUT R7, R5, R7, RZ, 0x3c, !PT ;  /* 0x0000000705077212 */ /* 0x000fc600078e3cff */
[----:B------:R-:W-:-:S04]  /*13360*/  IADD3 R2, PT, PT, -R11, -0x43300000, RZ ;  /* 0xbcd000000b027810 */ /* 0x000fc80007ffe1ff */
[----:B------:R-:W-:-:S04]  /*13370*/  FSETP.NEU.AND P0, PT, |R3|, R2, PT ;  /* 0x000000020300720b */ /* 0x000fc80003f0d200 */
[----:B------:R-:W-:Y:S02]  /*13380*/  FSEL R12, R4, R12, !P0 ;  /* 0x0000000c040c7208 */ /* 0x000fe40004000000 */
[----:B------:R-:W-:Y:S01]  /*13390*/  FSEL R13, R7, R13, !P0 ;  /* 0x0000000d070d7208 */ /* 0x000fe20004000000 */
[----:B------:R-:W-:Y:S06]  /*133a0*/  BRA `(.L_x_193) ;  /* 0x0000000000547947 */ /* 0x000fec0003800000 */
.L_x_192:
        /* <DEDUP_REMOVED lines=12> */
[----:B------:R-:W-:Y:S02]  /*13470*/  @!P0 IMAD.MOV.U32 R12, RZ, RZ, RZ ;  /* 0x000000ffff0c8224 */ /* 0x000fe400078e00ff */
[----:B------:R-:W-:Y:S02]  /*13480*/  @P0 IMAD.MOV.U32 R12, RZ, RZ, RZ ;  /* 0x000000ffff0c0224 */ /* 0x000fe400078e00ff */
[----:B------:R-:W-:Y:S01]  /*13490*/  @P0 IMAD.MOV.U32 R13, RZ, RZ, R2 ;  /* 0x000000ffff0d0224 */ /* 0x000fe200078e0002 */
[----:B------:R-:W-:Y:S06]  /*134a0*/  BRA `(.L_x_193) ;  /* 0x0000000000147947 */ /* 0x000fec0003800000 */
.L_x_195:
[----:B------:R-:W-:Y:S01]  /*134b0*/  LOP3.LUT R13, R7, 0x80000, RZ, 0xfc, !PT ;  /* 0x00080000070d7812 */ /* 0x000fe200078efcff */
[----:B------:R-:W-:Y:S01]  /*134c0*/  IMAD.MOV.U32 R12, RZ, RZ, R6 ;  /* 0x000000ffff0c7224 */ /* 0x000fe200078e0006 */
[----:B------:R-:W-:Y:S06]  /*134d0*/  BRA `(.L_x_193) ;  /* 0x0000000000087947 */ /* 0x000fec0003800000 */
.L_x_194:
[----:B------:R-:W-:Y:S01]  /*134e0*/  LOP3.LUT R13, R5, 0x80000, RZ, 0xfc, !PT ;  /* 0x00080000050d7812 */ /* 0x000fe200078efcff */
[----:B------:R-:W-:-:S07]  /*134f0*/  IMAD.MOV.U32 R12, RZ, RZ, R4 ;  /* 0x000000ffff0c7224 */ /* 0x000fce00078e0004 */
.L_x_193:
[----:B------:R-:W-:Y:S05]  /*13500*/  BSYNC.RECONVERGENT B1 ;  /* 0x0000000000017941 */ /* 0x000fea0003800200 */
.L_x_191:
[----:B------:R-:W-:Y:S02]  /*13510*/  IMAD.MOV.U32 R11, RZ, RZ, 0x0 ;  /* 0x00000000ff0b7424 */ /* 0x000fe400078e00ff */
[----:B------:R-:W-:Y:S02]  /*13520*/  IMAD.MOV.U32 R6, RZ, RZ, R12 ;  /* 0x000000ffff067224 */ /* 0x000fe400078e000c */
[----:B------:R-:W-:Y:S01]  /*13530*/  IMAD.MOV.U32 R7, RZ, RZ, R13 ;  /* 0x000000ffff077224 */ /* 0x000fe200078e000d */
[----:B------:R-:W-:Y:S06]  /*13540*/  RET.REL.NODEC R10 `(_Z25initial_position_velocityjP8Particle) ;  /* 0xfffffec80aac7950 */ /* 0x000fec0003c3ffff */
        .weak           $__internal_4_$__cuda_sm20_dsqrt_rn_f64_mediumpath_v1
        .type           $__internal_4_$__cuda_sm20_dsqrt_rn_f64_mediumpath_v1,@function
        .size           $__internal_4_$__cuda_sm20_dsqrt_rn_f64_mediumpath_v1,($_Z25initial_position_velocityjP8Particle$__internal_accurate_pow - $__internal_4_$__cuda_sm20_dsqrt_rn_f64_mediumpath_v1)
$__internal_4_$__cuda_sm20_dsqrt_rn_f64_mediumpath_v1:
[----:B------:R-:W-:Y:S01]  /*13550*/  ISETP.GE.U32.AND P1, PT, R8, -0x3400000, PT ;  /* 0xfcc000000800780c */ /* 0x000fe20003f26070 */
[----:B------:R-:W-:Y:S01]  /*13560*/  BSSY.RECONVERGENT B2, `(.L_x_196) ;  /* 0x0000029000027945 */ /* 0x000fe20003800200 */
[----:B------:R-:W-:Y:S02]  /*13570*/  IMAD.MOV.U32 R24, RZ, RZ, R14 ;  /* 0x000000ffff187224 */ /* 0x000fe400078e000e */
[----:B------:R-:W-:Y:S02]  /*13580*/  IMAD.MOV.U32 R25, RZ, RZ, R13 ;  /* 0x000000ffff197224 */ /* 0x000fe400078e000d */
[----:B------:R-:W-:Y:S02]  /*13590*/  IMAD.MOV.U32 R13, RZ, RZ, R11 ;  /* 0x000000ffff0d7224 */ /* 0x000fe400078e000b */
[----:B------:R-:W-:Y:S02]  /*135a0*/  IMAD.MOV.U32 R14, RZ, RZ, R15 ;  /* 0x000000ffff0e7224 */ /* 0x000fe400078e000f */
[----:B------:R-:W-:-:S02]  /*135b0*/  IMAD.MOV.U32 R15, RZ, RZ, R0 ;  /* 0x000000ffff0f7224 */ /* 0x000fc400078e0000 */
[----:B------:R-:W-:Y:S01]  /*135c0*/  IMAD.MOV.U32 R11, RZ, RZ, R9 ;  /* 0x000000ffff0b7224 */ /* 0x000fe200078e0009 */
[----:B------:R-:W-:Y:S06]  /*135d0*/  @!P1 BRA `(.L_x_197) ;  /* 0x0000000000209947 */ /* 0x000fec0003800000 */
[----:B------:R-:W-:-:S10]  /*135e0*/  DFMA.RM R10, R12, R14, R10 ;  /* 0x0000000e0c0a722b */ /* 0x000fd4000000400a */
[----:B------:R-:W-:-:S05]  /*135f0*/  IADD3 R8, P1, PT, R10, 0x1, RZ ;  /* 0x000000010a087810 */ /* 0x000fca0007f3e0ff */
[----:B------:R-:W-:-:S06]  /*13600*/  IMAD.X R9, RZ, RZ, R11, P1 ;  /* 0x000000ffff097224 */ /* 0x000fcc00008e060b */
[----:B------:R-:W-:-:S08]  /*13610*/  DFMA.RP R24, -R10, R8, R24 ;  /* 0x000000080a18722b */ /* 0x000fd00000008118 */
[----:B------:R-:W-:-:S06]  /*13620*/  DSETP.GT.AND P1, PT, R24, RZ, PT ;  /* 0x000000ff1800722a */ /* 0x000fcc0003f24000 */
[----:B------:R-:W-:Y:S02]  /*13630*/  FSEL R8, R8, R10, P1 ;  /* 0x0000000a08087208 */ /* 0x000fe40000800000 */
[----:B------:R-:W-:Y:S01]  /*13640*/  FSEL R9, R9, R11, P1 ;  /* 0x0000000b09097208 */ /* 0x000fe20000800000 */
[----:B------:R-:W-:Y:S06]  /*13650*/  BRA `(.L_x_198) ;  /* 0x0000000000647947 */ /* 0x000fec0003800000 */
.L_x_197:
[----:B------:R-:W-:-:S14]  /*13660*/  DSETP.NE.AND P1, PT, R24, RZ, PT ;  /* 0x000000ff1800722a */ /* 0x000fdc0003f25000 */
[----:B------:R-:W-:Y:S05]  /*13670*/  @!P1 BRA `(.L_x_199) ;  /* 0x0000000000589947 */ /* 0x000fea0003800000 */
[----:B------:R-:W-:-:S13]  /*13680*/  ISETP.GE.AND P1, PT, R25, RZ, PT ;  /* 0x000000ff1900720c */ /* 0x000fda0003f26270 */
[----:B------:R-:W-:Y:S02]  /*13690*/  @!P1 IMAD.MOV.U32 R8, RZ, RZ, 0x0 ;  /* 0x00000000ff089424 */ /* 0x000fe400078e00ff */
[----:B------:R-:W-:Y:S01]  /*136a0*/  @!P1 IMAD.MOV.U32 R9, RZ, RZ, -0x80000 ;  /* 0xfff80000ff099424 */ /* 0x000fe200078e00ff */
[----:B------:R-:W-:Y:S06]  /*136b0*/  @!P1 BRA `(.L_x_198) ;  /* 0x00000000004c9947 */ /* 0x000fec0003800000 */
[----:B------:R-:W-:-:S13]  /*136c0*/  ISETP.GT.AND P1, PT, R25, 0x7fefffff, PT ;  /* 0x7fefffff1900780c */ /* 0x000fda0003f24270 */
[----:B------:R-:W-:Y:S05]  /*136d0*/  @P1 BRA `(.L_x_199) ;  /* 0x0000000000401947 */ /* 0x000fea0003800000 */
[----:B------:R-:W-:Y:S01]  /*136e0*/  DMUL R24, R24, 8.11296384146066816958e+31 ;  /* 0x4690000018187828 */ /* 0x000fe20000000000 */
[----:B------:R-:W-:Y:S02]  /*136f0*/  IMAD.MOV.U32 R12, RZ, RZ, RZ ;  /* 0x000000ffff0c7224 */ /* 0x000fe400078e00ff */
[----:B------:R-:W-:Y:S02]  /*13700*/  IMAD.MOV.U32 R8, RZ, RZ, 0x0 ;  /* 0x00000000ff087424 */ /* 0x000fe400078e00ff */
[----:B------:R-:W-:Y:S01]  /*13710*/  IMAD.MOV.U32 R9, RZ, RZ, 0x3fd80000 ;  /* 0x3fd80000ff097424 */ /* 0x000fe200078e00ff */
[----:B------:R-:W0:Y:S02]  /*13720*/  MUFU.RSQ64H R13, R25 ;  /* 0x00000019000d7308 */ /* 0x000e240000001c00 */
[----:B0-----:R-:W-:-:S08]  /*13730*/  DMUL R10, R12, R12 ;  /* 0x0000000c0c0a7228 */ /* 0x001fd00000000000 */
[----:B------:R-:W-:-:S08]  /*13740*/  DFMA R10, R24, -R10, 1 ;  /* 0x3ff00000180a742b */ /* 0x000fd0000000080a */
[----:B------:R-:W-:Y:S02]  /*13750*/  DFMA R8, R10, R8, 0.5 ;  /* 0x3fe000000a08742b */ /* 0x000fe40000000008 */
[----:B------:R-:W-:-:S08]  /*13760*/  DMUL R10, R12, R10 ;  /* 0x0000000a0c0a7228 */ /* 0x000fd00000000000 */
[----:B------:R-:W-:-:S08]  /*13770*/  DFMA R10, R8, R10, R12 ;  /* 0x0000000a080a722b */ /* 0x000fd0000000000c */
[----:B------:R-:W-:Y:S02]  /*13780*/  DMUL R8, R24, R10 ;  /* 0x0000000a18087228 */ /* 0x000fe40000000000 */
[----:B------:R-:W-:-:S06]  /*13790*/  VIADD R11, R11, 0xfff00000 ;  /* 0xfff000000b0b7836 */ /* 0x000fcc0000000000 */
[----:B------:R-:W-:-:S08]  /*137a0*/  DFMA R24, R8, -R8, R24 ;  /* 0x800000080818722b */ /* 0x000fd00000000018 */
[----:B------:R-:W-:-:S10]  /*137b0*/  DFMA R8, R10, R24, R8 ;  /* 0x000000180a08722b */ /* 0x000fd40000000008 */
[----:B------:R-:W-:Y:S01]  /*137c0*/  VIADD R9, R9, 0xfcb00000 ;  /* 0xfcb0000009097836 */ /* 0x000fe20000000000 */
[----:B------:R-:W-:Y:S06]  /*137d0*/  BRA `(.L_x_198) ;  /* 0x0000000000047947 */ /* 0x000fec0003800000 */
.L_x_199:
[----:B------:R-:W-:-:S11]  /*137e0*/  DADD R8, R24, R24 ;  /* 0x0000000018087229 */ /* 0x000fd60000000018 */
.L_x_198:
[----:B------:R-:W-:Y:S05]  /*137f0*/  BSYNC.RECONVERGENT B2 ;  /* 0x0000000000027941 */ /* 0x000fea0003800200 */
.L_x_196:
[----:B------:R-:W-:Y:S02]  /*13800*/  IMAD.MOV.U32 R23, RZ, RZ, 0x0 ;  /* 0x00000000ff177424 */ /* 0x000fe400078e00ff */
[----:B------:R-:W-:Y:S02]  /*13810*/  IMAD.MOV.U32 R0, RZ, RZ, R9 ;  /* 0x000000ffff007224 */ /* 0x000fe400078e0009 */
[----:B------:R-:W-:Y:S05]  /*13820*/  RET.REL.NODEC R22 `(_Z25initial_position_velocityjP8Particle) ;  /* 0xfffffec416f47950 */ /* 0x000fea0003c3ffff */
        .type           $_Z25initial_position_velocityjP8Particle$__internal_accurate_pow,@function
        .size           $_Z25initial_position_velocityjP8Particle$__internal_accurate_pow,($_Z25initial_position_velocityjP8Particle$__internal_trig_reduction_slowpathd - $_Z25initial_position_velocityjP8Particle$__internal_accurate_pow)
$_Z25initial_position_velocityjP8Particle$__internal_accurate_pow:
[----:B------:R-:W-:Y:S01]  /*13830*/  ISETP.GT.U32.AND P0, PT, R8, 0xfffff, PT ;  /* 0x000fffff0800780c */ /* 0x000fe20003f04070 */
[--C-:B------:R-:W-:Y:S01]  /*13840*/  IMAD.MOV.U32 R11, RZ, RZ, R8.reuse ;  /* 0x000000ffff0b7224 */ /* 0x100fe200078e0008 */
[----:B------:R-:W-:Y:S01]  /*13850*/  UMOV UR10, 0x7d2cafe2 ;  /* 0x7d2cafe2000a7882 */ /* 0x000fe20000000000 */
[----:B------:R-:W-:Y:S01]  /*13860*/  UMOV UR11, 0x3eb0f5ff ;  /* 0x3eb0f5ff000b7882 */ /* 0x000fe20000000000 */
[----:B------:R-:W-:Y:S01]  /*13870*/  SHF.R.U32.HI R8, RZ, 0x14, R8 ;  /* 0x00000014ff087819 */ /* 0x000fe20000011608 */
[----:B------:R-:W-:Y:S01]  /*13880*/  UMOV UR12, 0x3b39803f ;  /* 0x3b39803f000c7882 */ /* 0x000fe20000000000 */
[----:B------:R-:W-:-:S07]  /*13890*/  UMOV UR13, 0x3c7abc9e ;  /* 0x3c7abc9e000d7882 */ /* 0x000fce0000000000 */
[----:B------:R-:W-:-:S10]  /*138a0*/  @!P0 DMUL R12, R10, 1.80143985094819840000e+16 ;  /* 0x435000000a0c8828 */ /* 0x000fd40000000000 */
[----:B------:R-:W-:Y:S01]  /*138b0*/  @!P0 IMAD.MOV.U32 R11, RZ, RZ, R13 ;  /* 0x000000ffff0b8224 */ /* 0x000fe200078e000d */
[----:B------:R-:W-:Y:S01]  /*138c0*/  @!P0 LEA.HI R8, R13, 0xffffffca, RZ, 0xc ;  /* 0xffffffca0d088811 */ /* 0x000fe200078f60ff */
[----:B------:R-:W-:-:S03]  /*138d0*/  @!P0 IMAD.MOV.U32 R10, RZ, RZ, R12 ;  /* 0x000000ffff0a8224 */ /* 0x000fc600078e000c */
[----:B------:R-:W-:Y:S01]  /*138e0*/  LOP3.LUT R11, R11, 0x800fffff, RZ, 0xc0, !PT ;  /* 0x800fffff0b0b7812 */ /* 0x000fe200078ec0ff */
[----:B------:R-:W-:-:S03]  /*138f0*/  IMAD.MOV.U32 R24, RZ, RZ, R10 ;  /* 0x000000ffff187224 */ /* 0x000fc600078e000a */
[----:B------:R-:W-:-:S04]  /*13900*/  LOP3.LUT R11, R11, 0x3ff00000, RZ, 0xfc, !PT ;  /* 0x3ff000000b0b7812 */ /* 0x000fc800078efcff */
[----:B------:R-:W-:Y:S01]  /*13910*/  ISETP.GE.U32.AND P1, PT, R11, 0x3ff6a09f, PT ;  /* 0x3ff6a09f0b00780c */ /* 0x000fe20003f26070 */
[----:B------:R-:W-:-:S12]  /*13920*/  IMAD.MOV.U32 R25, RZ, RZ, R11 ;  /* 0x000000ffff197224 */ /* 0x000fd800078e000b */
[----:B------:R-:W-:-:S04]  /*13930*/  @P1 VIADD R10, R25, 0xfff00000 ;  /* 0xfff00000190a1836 */ /* 0x000fc80000000000 */
[----:B------:R-:W-:Y:S02]  /*13940*/  @P1 IMAD.MOV.U32 R25, RZ, RZ, R10 ;  /* 0x000000ffff191224 */ /* 0x000fe400078e000a */
[----:B------:R-:W-:-:S04]  /*13950*/  IMAD.MOV.U32 R10, RZ, RZ, RZ ;  /* 0x000000ffff0a7224 */ /* 0x000fc800078e00ff */
[C---:B------:R-:W-:Y:S02]  /*13960*/  DADD R22, R24.reuse, 1 ;  /* 0x3ff0000018167429 */ /* 0x040fe40000000000 */
[----:B------:R-:W-:-:S04]  /*13970*/  DADD R24, R24, -1 ;  /* 0xbff0000018187429 */ /* 0x000fc80000000000 */
[----:B------:R-:W0:Y:S02]  /*13980*/  MUFU.RCP64H R11, R23 ;  /* 0x00000017000b7308 */ /* 0x000e240000001800 */
[----:B0-----:R-:W-:-:S08]  /*13990*/  DFMA R22, -R22, R10, 1 ;  /* 0x3ff000001616742b */ /* 0x001fd0000000010a */
[----:B------:R-:W-:-:S08]  /*139a0*/  DFMA R22, R22, R22, R22 ;  /* 0x000000161616722b */ /* 0x000fd00000000016 */
[----:B------:R-:W-:Y:S01]  /*139b0*/  DFMA R22, R10, R22, R10 ;  /* 0x000000160a16722b */ /* 0x000fe2000000000a */
[----:B------:R-:W-:Y:S02]  /*139c0*/  IMAD.MOV.U32 R10, RZ, RZ, 0x41ad3b5a ;  /* 0x41ad3b5aff0a7424 */ /* 0x000fe400078e00ff */
[----:B------:R-:W-:-:S05]  /*139d0*/  IMAD.MOV.U32 R11, RZ, RZ, 0x3ed0f5d2 ;  /* 0x3ed0f5d2ff0b7424 */ /* 0x000fca00078e00ff */
        /* <DEDUP_REMOVED lines=11> */
[----:B------:R-:W-:-:S05]  /*13a90*/  DFMA R14, R24, -R26, R14 ;  /* 0x8000001a180e722b */ /* 0x000fca000000000e */
        /* <DEDUP_REMOVED lines=18> */
[----:B------:R-:W-:Y:S01]  /*13bc0*/  DMUL R10, R26, R26 ;  /* 0x0000001a1a0a7228 */ /* 0x000fe20000000000 */
[----:B------:R-:W-:Y:S02]  /*13bd0*/  VIADD R29, R15, 0x100000 ;  /* 0x001000000f1d7836 */ /* 0x000fe40000000000 */
[----:B------:R-:W-:-:S03]  /*13be0*/  IMAD.MOV.U32 R28, RZ, RZ, R14 ;  /* 0x000000ffff1c7224 */ /* 0x000fc600078e000e */
[----:B------:R-:W-:Y:S01]  /*13bf0*/  DADD R22, R22, -UR10 ;  /* 0x8000000a16167e29 */ /* 0x000fe20008000000 */
[----:B------:R-:W-:Y:S01]  /*13c00*/  UMOV UR10, 0x80000000 ;  /* 0x80000000000a7882 */ /* 0x000fe20000000000 */
[----:B------:R-:W-:Y:S01]  /*13c10*/  DFMA R30, R26, R26, -R10 ;  /* 0x0000001a1a1e722b */ /* 0x000fe2000000080a */
[----:B------:R-:W-:-:S07]  /*13c20*/  UMOV UR11, 0x43300000 ;  /* 0x43300000000b7882 */ /* 0x000fce0000000000 */
[C---:B------:R-:W-:Y:S02]  /*13c30*/  DFMA R30, R26.reuse, R28, R30 ;  /* 0x0000001c1a1e722b */ /* 0x040fe4000000001e */
[----:B------:R-:W-:-:S08]  /*13c40*/  DMUL R28, R26, R10 ;  /* 0x0000000a1a1c7228 */ /* 0x000fd00000000000 */
[----:B------:R-:W-:-:S08]  /*13c50*/  DFMA R12, R26, R10, -R28 ;  /* 0x0000000a1a0c722b */ /* 0x000fd0000000081c */
[----:B------:R-:W-:Y:S02]  /*13c60*/  DFMA R12, R14, R10, R12 ;  /* 0x0000000a0e0c722b */ /* 0x000fe4000000000c */
[----:B------:R-:W-:-:S06]  /*13c70*/  DADD R10, R24, R22 ;  /* 0x00000000180a7229 */ /* 0x000fcc0000000016 */
[----:B------:R-:W-:Y:S02]  /*13c80*/  DFMA R12, R26, R30, R12 ;  /* 0x0000001e1a0c722b */ /* 0x000fe4000000000c */
[----:B------:R-:W-:Y:S02]  /*13c90*/  DADD R30, R24, -R10 ;  /* 0x00000000181e7229 */ /* 0x000fe4000000080a */
[----:B------:R-:W-:-:S06]  /*13ca0*/  DMUL R24, R10, R28 ;  /* 0x0000001c0a187228 */ /* 0x000fcc0000000000 */
[----:B------:R-:W-:Y:S02]  /*13cb0*/  DADD R30, R22, R30 ;  /* 0x00000000161e7229 */ /* 0x000fe4000000001e */
[----:B------:R-:W-:-:S08]  /*13cc0*/  DFMA R22, R10, R28, -R24 ;  /* 0x0000001c0a16722b */ /* 0x000fd00000000818 */
        /* <DEDUP_REMOVED lines=8> */
[C---:B------:R-:W-:Y:S02]  /*13d50*/  VIADD R10, R8.reuse, 0xfffffc01 ;  /* 0xfffffc01080a7836 */ /* 0x040fe40000000000 */
[----:B------:R-:W-:Y:S02]  /*13d60*/  @P1 VIADD R10, R8, 0xfffffc02 ;  /* 0xfffffc02080a1836 */ /* 0x000fe40000000000 */
[----:B------:R-:W-:-:S03]  /*13d70*/  IMAD.MOV.U32 R11, RZ, RZ, 0x43300000 ;  /* 0x43300000ff0b7424 */ /* 0x000fc600078e00ff */
[----:B------:R-:W-:Y:S01]  /*13d80*/  DADD R24, R24, R26 ;  /* 0x0000000018187229 */ /* 0x000fe2000000001a */
[----:B------:R-:W-:-:S06]  /*13d90*/  LOP3.LUT R10, R10, 0x80000000, RZ, 0x3c, !PT ;  /* 0x800000000a0a7812 */ /* 0x000fcc00078e3cff */
[----:B------:R-:W-:Y:S01]  /*13da0*/  DADD R22, R10, -UR10 ;  /* 0x8000000a0a167e29 */ /* 0x000fe20008000000 */
[----:B------:R-:W-:Y:S01]  /*13db0*/  UMOV UR10, 0xfefa39ef ;  /* 0xfefa39ef000a7882 */ /* 0x000fe20000000000 */
[----:B------:R-:W-:Y:S01]  /*13dc0*/  DADD R14, R14, R24 ;  /* 0x000000000e0e7229 */ /* 0x000fe20000000018 */
[----:B------:R-:W-:-:S07]  /*13dd0*/  UMOV UR11, 0x3fe62e42 ;  /* 0x3fe62e42000b7882 */ /* 0x000fce0000000000 */
[----:B------:R-:W-:-:S08]  /*13de0*/  DADD R24, R12, R14 ;  /* 0x000000000c187229 */ /* 0x000fd0000000000e */
[--C-:B------:R-:W-:Y:S02]  /*13df0*/  DFMA R10, R22, UR10, R24.reuse ;  /* 0x0000000a160a7c2b */ /* 0x100fe40008000018 */
[----:B------:R-:W-:-:S06]  /*13e00*/  DADD R26, R12, -R24 ;  /* 0x000000000c1a7229 */ /* 0x000fcc0000000818 */
[----:B------:R-:W-:Y:S02]  /*13e10*/  DFMA R12, R22, -UR10, R10 ;  /* 0x8000000a160c7c2b */ /* 0x000fe4000800000a */
[----:B------:R-:W-:-:S06]  /*13e20*/  DADD R26, R14, R26 ;  /* 0x000000000e1a7229 */ /* 0x000fcc000000001a */
[----:B------:R-:W-:-:S08]  /*13e30*/  DADD R12, -R24, R12 ;  /* 0x00000000180c7229 */ /* 0x000fd0000000010c */
[----:B------:R-:W-:Y:S01]  /*13e40*/  DADD R26, R26, -R12 ;  /* 0x000000001a1a7229 */ /* 0x000fe2000000080c */
[----:B------:R-:W-:Y:S02]  /*13e50*/  IMAD.MOV.U32 R13, RZ, RZ, R9 ;  /* 0x000000ffff0d7224 */ /* 0x000fe400078e0009 */
[----:B------:R-:W-:Y:S02]  /*13e60*/  IMAD.U32 R12, RZ, RZ, UR4 ;  /* 0x00000004ff0c7e24 */ /* 0x000fe4000f8e00ff */
[C---:B------:R-:W-:Y:S01]  /*13e70*/  IMAD.SHL.U32 R8, R13.reuse, 0x2, RZ ;  /* 0x000000020d087824 */ /* 0x040fe200078e00ff */
[----:B------:R-:W-:Y:S02]  /*13e80*/  LOP3.LUT R9, R13, 0xff0fffff, RZ, 0xc0, !PT ;  /* 0xff0fffff0d097812 */ /* 0x000fe400078ec0ff */
[----:B------:R-:W-:Y:S02]  /*13e90*/  DFMA R22, R22, UR12, R26 ;  /* 0x0000000c16167c2b */ /* 0x000fe4000800001a */
[----:B------:R-:W-:-:S04]  /*13ea0*/  ISETP.GT.U32.AND P0, PT, R8, -0x2000001, PT ;  /* 0xfdffffff0800780c */ /* 0x000fc80003f04070 */
[----:B------:R-:W-:Y:S02]  /*13eb0*/  SEL R13, R9, R13, P0 ;  /* 0x0000000d090d7207 */ /* 0x000fe40000000000 */
[----:B------:R-:W-:-:S08]  /*13ec0*/  DADD R14, R10, R22 ;  /* 0x000000000a0e7229 */ /* 0x000fd00000000016 */
[----:B------:R-:W-:Y:S02]  /*13ed0*/  DADD R10, R10, -R14 ;  /* 0x000000000a0a7229 */ /* 0x000fe4000000080e */
[----:B------:R-:W-:-:S06]  /*13ee0*/  DMUL R8, R14, R12 ;  /* 0x0000000c0e087228 */ /* 0x000fcc0000000000 */
[----:B------:R-:W-:Y:S02]  /*13ef0*/  DADD R10, R22, R10 ;  /* 0x00000000160a7229 */ /* 0x000fe4000000000a */
[----:B------:R-:W-:Y:S01]  /*13f00*/  DFMA R14, R14, R12, -R8 ;  /* 0x0000000c0e0e722b */ /* 0x000fe20000000808 */
[----:B------:R-:W-:Y:S02]  /*13f10*/  IMAD.MOV.U32 R22, RZ, RZ, 0x652b82fe ;  /* 0x652b82feff167424 */ /* 0x000fe400078e00ff */
[----:B------:R-:W-:-:S05]  /*13f20*/  IMAD.MOV.U32 R23, RZ, RZ, 0x3ff71547 ;  /* 0x3ff71547ff177424 */ /* 0x000fca00078e00ff */
[----:B------:R-:W-:-:S08]  /*13f30*/  DFMA R12, R10, R12, R14 ;  /* 0x0000000c0a0c722b */ /* 0x000fd0000000000e */
        /* <DEDUP_REMOVED lines=11> */
[----:B------:R-:W-:Y:S01]  /*13ff0*/  IMAD.MOV.U32 R10, RZ, RZ, -0x35dec16 ;  /* 0xfca213eaff0a7424 */ /* 0x000fe200078e00ff */
[----:B------:R-:W-:Y:S01]  /*14000*/  UMOV UR11, 0x3e5ade15 ;  /* 0x3e5ade15000b7882 */ /* 0x000fe20000000000 */
[----:B------:R-:W-:-:S06]  /*14010*/  IMAD.MOV.U32 R11, RZ, RZ, 0x3e928af3 ;  /* 0x3e928af3ff0b7424 */ /* 0x000fcc00078e00ff */
        /* <DEDUP_REMOVED lines=27> */
[----:B------:R-:W-:Y:S02]  /*141d0*/  IMAD R15, R22, 0x100000, R11 ;  /* 0x00100000160f7824 */ /* 0x000fe400078e020b */
[----:B------:R-:W-:Y:S01]  /*141e0*/  IMAD.MOV.U32 R14, RZ, RZ, R10 ;  /* 0x000000ffff0e7224 */ /* 0x000fe200078e000a */
[----:B------:R-:W-:Y:S06]  /*141f0*/  @!P0 BRA `(.L_x_200) ;  /* 0x0000000000308947 */ /* 0x000fec0003800000 */
[----:B------:R-:W-:Y:S01]  /*14200*/  FSETP.GEU.AND P1, PT, |R25|, 4.2275390625, PT ;  /* 0x408748001900780b */ /* 0x000fe20003f2e200 */
[C---:B------:R-:W-:Y:S02]  /*14210*/  DADD R14, R24.reuse, +INF ;  /* 0x7ff00000180e7429 */ /* 0x040fe40000000000 */
[----:B------:R-:W-:-:S08]  /*14220*/  DSETP.GEU.AND P0, PT, R24, RZ, PT ;  /* 0x000000ff1800722a */ /* 0x000fd00003f0e000 */
[----:B------:R-:W-:Y:S02]  /*14230*/  FSEL R14, R14, RZ, P0 ;  /* 0x000000ff0e0e7208 */ /* 0x000fe40000000000 */
[----:B------:R-:W-:Y:S02]  /*14240*/  @!P1 LEA.HI R8, R22, R22, RZ, 0x1 ;  /* 0x0000001616089211 */ /* 0x000fe400078f08ff */
[----:B------:R-:W-:Y:S02]  /*14250*/  FSEL R15, R15, RZ, P0 ;  /* 0x000000ff0f0f7208 */ /* 0x000fe40000000000 */
[----:B------:R-:W-:-:S05]  /*14260*/  @!P1 SHF.R.S32.HI R8, RZ, 0x1, R8 ;  /* 0x00000001ff089819 */ /* 0x000fca0000011408 */
[----:B------:R-:W-:Y:S02]  /*14270*/  @!P1 IMAD.IADD R9, R22, 0x1, -R8 ;  /* 0x0000000116099824 */ /* 0x000fe400078e0a08 */
[----:B------:R-:W-:Y:S02]  /*14280*/  @!P1 IMAD R11, R8, 0x100000, R11 ;  /* 0x00100000080b9824 */ /* 0x000fe400078e020b */
[----:B------:R-:W-:Y:S01]  /*14290*/  @!P1 IMAD.MOV.U32 R8, RZ, RZ, RZ ;  /* 0x000000ffff089224 */ /* 0x000fe200078e00ff */
[----:B------:R-:W-:-:S06]  /*142a0*/  @!P1 LEA R9, R9, 0x3ff00000, 0x14 ;  /* 0x3ff0000009099811 */ /* 0x000fcc00078ea0ff */
[----:B------:R-:W-:-:S11]  /*142b0*/  @!P1 DMUL R14, R10, R8 ;  /* 0x000000080a0e9228 */ /* 0x000fd60000000000 */
.L_x_200:
[----:B------:R-:W-:Y:S01]  /*142c0*/  DFMA R12, R12, R14, R14 ;  /* 0x0000000e0c0c722b */ /* 0x000fe2000000000e */
[----:B------:R-:W-:Y:S01]  /*142d0*/  IMAD.MOV.U32 R8, RZ, RZ, R0 ;  /* 0x000000ffff087224 */ /* 0x000fe200078e0000 */
[----:B------:R-:W-:Y:S01]  /*142e0*/  DSETP.NEU.AND P0, PT, |R14|, +INF , PT ;  /* 0x7ff000000e00742a */ /* 0x000fe20003f0d200 */
[----:B------:R-:W-:-:S07]  /*142f0*/  IMAD.MOV.U32 R9, RZ, RZ, 0x0 ;  /* 0x00000000ff097424 */ /* 0x000fce00078e00ff */
[----:B------:R-:W-:Y:S02]  /*14300*/  FSEL R12, R14, R12, !P0 ;  /* 0x0000000c0e0c7208 */ /* 0x000fe40004000000 */
[----:B------:R-:W-:Y:S01]  /*14310*/  FSEL R11, R15, R13, !P0 ;  /* 0x0000000d0f0b7208 */ /* 0x000fe20004000000 */
[----:B------:R-:W-:Y:S06]  /*14320*/  RET.REL.NODEC R8 `(_Z25initial_position_velocityjP8Particle) ;  /* 0xfffffebc08347950 */ /* 0x000fec0003c3ffff */
        .type           $_Z25initial_position_velocityjP8Particle$__internal_trig_reduction_slowpathd,@function
        .size           $_Z25initial_position_velocityjP8Particle$__internal_trig_reduction_slowpathd,(.L_x_216 - $_Z25initial_position_velocityjP8Particle$__internal_trig_reduction_slowpathd)
$_Z25initial_position_velocityjP8Particle$__internal_trig_reduction_slowpathd:
[----:B------:R-:W-:Y:S01]  /*14330*/  SHF.R.U32.HI R27, RZ, 0x14, R26 ;  /* 0x00000014ff1b7819 */ /* 0x000fe2000001161a */
[----:B------:R-:W-:Y:S02]  /*14340*/  IMAD.MOV.U32 R14, RZ, RZ, R8 ;  /* 0x000000ffff0e7224 */ /* 0x000fe400078e0008 */
[----:B------:R-:W-:Y:S01]  /*14350*/  IMAD.MOV.U32 R11, RZ, RZ, R26 ;  /* 0x000000ffff0b7224 */ /* 0x000fe200078e001a */
[----:B------:R-:W-:Y:S01]  /*14360*/  LOP3.LUT R9, R27, 0x7ff, RZ, 0xc0, !PT ;  /* 0x000007ff1b097812 */ /* 0x000fe200078ec0ff */
[----:B------:R-:W-:-:S03]  /*14370*/  IMAD.MOV.U32 R8, RZ, RZ, RZ ;  /* 0x000000ffff087224 */ /* 0x000fc600078e00ff */
[----:B------:R-:W-:-:S13]  /*14380*/  ISETP.NE.AND P0, PT, R9, 0x7ff, PT ;  /* 0x000007ff0900780c */ /* 0x000fda0003f05270 */
[----:B------:R-:W-:Y:S05]  /*14390*/  @!P0 BRA `(.L_x_201) ;  /* 0x0000000800508947 */ /* 0x000fea0003800000 */
[----:B------:R-:W-:Y:S01]  /*143a0*/  VIADD R9, R9, 0xfffffc00 ;  /* 0xfffffc0009097836 */ /* 0x000fe20000000000 */
[----:B------:R-:W-:Y:S01]  /*143b0*/  BSSY.RECONVERGENT B1, `(.L_x_202) ;  /* 0x0000031000017945 */ /* 0x000fe20003800200 */
[----:B------:R-:W-:-:S03]  /*143c0*/  CS2R R34, SRZ ;  /* 0x0000000000227805 */ /* 0x000fc6000001ff00 */
[----:B------:R-:W-:Y:S02]  /*143d0*/  SHF.R.U32.HI R8, RZ, 0x6, R9 ;  /* 0x00000006ff087819 */ /* 0x000fe40000011609 */
[----:B------:R-:W-:Y:S01]  /*143e0*/  ISETP.GE.U32.AND P0, PT, R9, 0x80, PT ;  /* 0x000000800900780c */ /* 0x000fe20003f06070 */
[----:B------:R-:W-:Y:S01]  /*143f0*/  VIADD R9, R1, 0x60 ;  /* 0x0000006001097836 */ /* 0x000fe20000000000 */
[C---:B------:R-:W-:Y:S02]  /*14400*/  IADD3 R13, PT, PT, -R8.reuse, 0x13, RZ ;  /* 0x00000013080d7810 */ /* 0x040fe40007ffe1ff */
[----:B------:R-:W-:Y:S02]  /*14410*/  IADD3 R10, PT, PT, -R8, 0xf, RZ ;  /* 0x0000000f080a7810 */ /* 0x000fe40007ffe1ff */
[----:B------:R-:W-:-:S04]  /*14420*/  SEL R13, R13, 0x12, P0 ;  /* 0x000000120d0d7807 */ /* 0x000fc80000000000 */
[----:B------:R-:W-:-:S13]  /*14430*/  ISETP.GE.AND P0, PT, R10, R13, PT ;  /* 0x0000000d0a00720c */ /* 0x000fda0003f06270 */
[----:B------:R-:W-:Y:S05]  /*14440*/  @P0 BRA `(.L_x_203) ;  /* 0x00000000009c0947 */ /* 0x000fea0003800000 */
[----:B------:R-:W0:Y:S01]  /*14450*/  LDC.64 R28, c[0x0][0x358] ;  /* 0x0000d600ff1c7b82 */ /* 0x000e220000000a00 */
[C---:B------:R-:W-:Y:S01]  /*14460*/  SHF.L.U64.HI R12, R14.reuse, 0xb, R11 ;  /* 0x0000000b0e0c7819 */ /* 0x040fe2000001020b */
[----:B------:R-:W-:Y:S01]  /*14470*/  BSSY.RECONVERGENT B2, `(.L_x_204) ;  /* 0x0000023000027945 */ /* 0x000fe20003800200 */
[----:B------:R-:W-:Y:S01]  /*14480*/  IMAD.SHL.U32 R14, R14, 0x800, RZ ;  /* 0x000008000e0e7824 */ /* 0x000fe200078e00ff */
[----:B------:R-:W-:Y:S01]  /*14490*/  IADD3 R24, PT, PT, RZ, -R8, -R13 ;  /* 0x80000008ff187210 */ /* 0x000fe20007ffe80d */
[----:B------:R-:W-:Y:S01]  /*144a0*/  IMAD.MOV.U32 R22, RZ, RZ, R10 ;  /* 0x000000ffff167224 */ /* 0x000fe200078e000a */
[----:B------:R-:W-:Y:S01]  /*144b0*/  CS2R R34, SRZ ;  /* 0x0000000000227805 */ /* 0x000fe2000001ff00 */
[----:B------:R-:W-:Y:S01]  /*144c0*/  IMAD.MOV.U32 R23, RZ, RZ, RZ ;  /* 0x000000ffff177224 */ /* 0x000fe200078e00ff */
[----:B------:R-:W-:-:S07]  /*144d0*/  LOP3.LUT R12, R12, 0x80000000, RZ, 0xfc, !PT ;  /* 0x800000000c0c7812 */ /* 0x000fce00078efcff */
.L_x_205:
[----:B------:R-:W1:Y:S01]  /*144e0*/  LDC.64 R10, c[0x4][0x48] ;  /* 0x01001200ff0a7b82 */ /* 0x000e620000000a00 */
[----:B0-----:R-:W-:Y:S02]  /*144f0*/  R2UR UR10, R28 ;  /* 0x000000001c0a72ca */ /* 0x001fe400000e0000 */
[----:B------:R-:W-:Y:S01]  /*14500*/  R2UR UR11, R29 ;  /* 0x000000001d0b72ca */ /* 0x000fe200000e0000 */
[----:B-1----:R-:W-:-:S12]  /*14510*/  IMAD.WIDE R10, R22, 0x8, R10 ;  /* 0x00000008160a7825 */ /* 0x002fd800078e020a */
[----:B------:R-:W2:Y:S01]  /*14520*/  LDG.E.64.CONSTANT R32, desc[UR10][R10.64] ;  /* 0x0000000a0a207981 */ /* 0x000ea2000c1e9b00 */
[----:B------:R-:W-:Y:S02]  /*14530*/  VIADD R24, R24, 0x1 ;  /* 0x0000000118187836 */ /* 0x000fe40000000000 */
[----:B------:R-:W-:Y:S02]  /*14540*/  VIADD R22, R22, 0x1 ;  /* 0x0000000116167836 */ /* 0x000fe40000000000 */
[----:B--2---:R-:W-:-:S04]  /*14550*/  IMAD.WIDE.U32 R34, P2, R32, R14, R34 ;  /* 0x0000000e20227225 */ /* 0x004fc80007840022 */
[----:B------:R-:W-:Y:S02]  /*14560*/  IMAD R11, R32, R12, RZ ;  /* 0x0000000c200b7224 */ /* 0x000fe400078e02ff */
[CC--:B------:R-:W-:Y:S02]  /*14570*/  IMAD R10, R33.reuse, R14.reuse, RZ ;  /* 0x0000000e210a7224 */ /* 0x0c0fe400078e02ff */
[----:B------:R-:W-:Y:S01]  /*14580*/  IMAD.HI.U32 R15, R33, R14, RZ ;  /* 0x0000000e210f7227 */ /* 0x000fe200078e00ff */
[----:B------:R-:W-:-:S04]  /*14590*/  IADD3 R11, P0, PT, R11, R35, RZ ;  /* 0x000000230b0b7210 */ /* 0x000fc80007f1e0ff */
[----:B------:R-:W-:Y:S01]  /*145a0*/  IADD3 R35, P1, PT, R10, R11, RZ ;  /* 0x0000000b0a237210 */ /* 0x000fe20007f3e0ff */
[----:B------:R-:W-:Y:S02]  /*145b0*/  IMAD R10, R23, 0x8, R9 ;  /* 0x00000008170a7824 */ /* 0x000fe400078e0209 */
[----:B------:R-:W-:-:S03]  /*145c0*/  IMAD.HI.U32 R11, R33, R12, RZ ;  /* 0x0000000c210b7227 */ /* 0x000fc600078e00ff */
[----:B------:R0:W-:Y:S01]  /*145d0*/  STL.64 [R10], R34 ;  /* 0x000000220a007387 */ /* 0x0001e20000100a00 */
[----:B------:R-:W-:Y:S02]  /*145e0*/  VIADD R23, R23, 0x1 ;  /* 0x0000000117177836 */ /* 0x000fe40000000000 */
[----:B0-----:R-:W-:-:S04]  /*145f0*/  IMAD.HI.U32 R10, R32, R12, RZ ;  /* 0x0000000c200a7227 */ /* 0x001fc800078e00ff */
[----:B------:R-:W-:-:S05]  /*14600*/  IMAD.X R10, RZ, RZ, R10, P2 ;  /* 0x000000ffff0a7224 */ /* 0x000fca00010e060a */
[----:B------:R-:W-:Y:S01]  /*14610*/  IADD3.X R15, P0, PT, R15, R10, RZ, P0, !PT ;  /* 0x0000000a0f0f7210 */ /* 0x000fe2000071e4ff */
[----:B------:R-:W-:-:S04]  /*14620*/  IMAD R10, R33, R12, RZ ;  /* 0x0000000c210a7224 */ /* 0x000fc800078e02ff */
[----:B------:R-:W-:Y:S01]  /*14630*/  IMAD.X R11, RZ, RZ, R11, P0 ;  /* 0x000000ffff0b7224 */ /* 0x000fe200000e060b */
[----:B------:R-:W-:Y:S02]  /*14640*/  ISETP.NE.AND P0, PT, R24, -0xf, PT ;  /* 0xfffffff11800780c */ /* 0x000fe40003f05270 */
[----:B------:R-:W-:-:S05]  /*14650*/  IADD3.X R10, P1, PT, R10, R15, RZ, P1, !PT ;  /* 0x0000000f0a0a7210 */ /* 0x000fca0000f3e4ff */
[----:B------:R-:W-:Y:S02]  /*14660*/  IMAD.X R11, RZ, RZ, R11, P1 ;  /* 0x000000ffff0b7224 */ /* 0x000fe400008e060b */
[----:B------:R-:W-:Y:S02]  /*14670*/  IMAD.MOV.U32 R34, RZ, RZ, R10 ;  /* 0x000000ffff227224 */ /* 0x000fe400078e000a */
[----:B------:R-:W-:Y:S02]  /*14680*/  IMAD.MOV.U32 R35, RZ, RZ, R11 ;  /* 0x000000ffff237224 */ /* 0x000fe400078e000b */
[----:B------:R-:W-:Y:S05]  /*14690*/  @P0 BRA `(.L_x_205) ;  /* 0xfffffffc00900947 */ /* 0x000fea000383ffff */
[----:B------:R-:W-:Y:S05]  /*146a0*/  BSYNC.RECONVERGENT B2 ;  /* 0x0000000000027941 */ /* 0x000fea0003800200 */
.L_x_204:
[----:B------:R-:W-:-:S07]  /*146b0*/  IMAD.MOV.U32 R10, RZ, RZ, R13 ;  /* 0x000000ffff0a7224 */ /* 0x000fce00078e000d */
.L_x_203:
[----:B------:R-:W-:Y:S05]  /*146c0*/  BSYNC.RECONVERGENT B1 ;  /* 0x0000000000017941 */ /* 0x000fea0003800200 */
.L_x_202:
[----:B------:R-:W-:Y:S01]  /*146d0*/  LOP3.LUT P0, R27, R27, 0x3f, RZ, 0xc0, !PT ;  /* 0x0000003f1b1b7812 */ /* 0x000fe2000780c0ff */
[----:B------:R-:W-:-:S04]  /*146e0*/  IMAD.IADD R8, R8, 0x1, R10 ;  /* 0x0000000108087824 */ /* 0x000fc800078e020a */
[----:B------:R-:W-:-:S05]  /*146f0*/  IMAD.U32 R8, R8, 0x8, R9 ;  /* 0x0000000808087824 */ /* 0x000fca00078e0009 */
[----:B------:R0:W-:Y:S04]  /*14700*/  STL.64 [R8+-0x78], R34 ;  /* 0xffff882208007387 */ /* 0x0001e80000100a00 */
[----:B------:R-:W2:Y:S04]  /*14710*/  @P0 LDL.64 R12, [R1+0x68] ;  /* 0x00006800010c0983 */ /* 0x000ea80000100a00 */
[----:B------:R-:W3:Y:S04]  /*14720*/  LDL.64 R10, [R1+0x70] ;  /* 0x00007000010a7983 */ /* 0x000ee80000100a00 */
[----:B0-----:R-:W4:Y:S01]  /*14730*/  LDL.64 R8, [R1+0x78] ;  /* 0x0000780001087983 */ /* 0x001f220000100a00 */
[----:B------:R-:W-:Y:S01]  /*14740*/  @P0 LOP3.LUT R28, R27, 0x3f, RZ, 0x3c, !PT ;  /* 0x0000003f1b1c0812 */ /* 0x000fe200078e3cff */
[----:B------:R-:W-:Y:S01]  /*14750*/  BSSY.RECONVERGENT B1, `(.L_x_206) ;  /* 0x0000034000017945 */ /* 0x000fe20003800200 */
[----:B--2---:R-:W-:-:S02]  /*14760*/  @P0 SHF.R.U64 R22, R12, 0x1, R13 ;  /* 0x000000010c160819 */ /* 0x004fc4000000120d */
[----:B------:R-:W-:Y:S02]  /*14770*/  @P0 SHF.R.U32.HI R23, RZ, 0x1, R13 ;  /* 0x00000001ff170819 */ /* 0x000fe4000001160d */
[--C-:B---3--:R-:W-:Y:S02]  /*14780*/  @P0 SHF.R.U32.HI R12, RZ, 0x1, R11.reuse ;  /* 0x00000001ff0c0819 */ /* 0x108fe4000001160b */
[C---:B------:R-:W-:Y:S02]  /*14790*/  @P0 SHF.R.U64 R13, R10.reuse, 0x1, R11 ;  /* 0x000000010a0d0819 */ /* 0x040fe4000000120b */
[-C--:B------:R-:W-:Y:S02]  /*147a0*/  @P0 SHF.L.U32 R15, R10, R27.reuse, RZ ;  /* 0x0000001b0a0f0219 */ /* 0x080fe400000006ff */
[----:B------:R-:W-:Y:S02]  /*147b0*/  @P0 SHF.R.U64 R22, R22, R28, R23 ;  /* 0x0000001c16160219 */ /* 0x000fe40000001217 */
[----:B------:R-:W-:-:S02]  /*147c0*/  @P0 SHF.L.U64.HI R14, R10, R27, R11 ;  /* 0x0000001b0a0e0219 */ /* 0x000fc4000001020b */
[-C--:B------:R-:W-:Y:S02]  /*147d0*/  @P0 SHF.R.U32.HI R23, RZ, R28.reuse, R23 ;  /* 0x0000001cff170219 */ /* 0x080fe40000011617 */
[----:B----4-:R-:W-:Y:S02]  /*147e0*/  @P0 SHF.L.U32 R24, R8, R27, RZ ;  /* 0x0000001b08180219 */ /* 0x010fe400000006ff */
[----:B------:R-:W-:Y:S02]  /*147f0*/  @P0 SHF.R.U64 R13, R13, R28, R12 ;  /* 0x0000001c0d0d0219 */ /* 0x000fe4000000120c */
[----:B------:R-:W-:Y:S02]  /*14800*/  @P0 LOP3.LUT R10, R15, R22, RZ, 0xfc, !PT ;  /* 0x000000160f0a0212 */ /* 0x000fe400078efcff */
[----:B------:R-:W-:Y:S02]  /*14810*/  @P0 LOP3.LUT R11, R14, R23, RZ, 0xfc, !PT ;  /* 0x000000170e0b0212 */ /* 0x000fe400078efcff */
[----:B------:R-:W-:-:S02]  /*14820*/  @P0 SHF.L.U64.HI R27, R8, R27, R9 ;  /* 0x0000001b081b0219 */ /* 0x000fc40000010209 */
[----:B------:R-:W-:Y:S01]  /*14830*/  @P0 LOP3.LUT R8, R24, R13, RZ, 0xfc, !PT ;  /* 0x0000000d18080212 */ /* 0x000fe200078efcff */
[C---:B------:R-:W-:Y:S01]  /*14840*/  IMAD.SHL.U32 R13, R10.reuse, 0x4, RZ ;  /* 0x000000040a0d7824 */ /* 0x040fe200078e00ff */
[----:B------:R-:W-:Y:S02]  /*14850*/  @P0 SHF.R.U32.HI R12, RZ, R28, R12 ;  /* 0x0000001cff0c0219 */ /* 0x000fe4000001160c */
[----:B------:R-:W-:Y:S02]  /*14860*/  SHF.L.U64.HI R10, R10, 0x2, R11 ;  /* 0x000000020a0a7819 */ /* 0x000fe4000001020b */
[----:B------:R-:W-:Y:S02]  /*14870*/  @P0 LOP3.LUT R9, R27, R12, RZ, 0xfc, !PT ;  /* 0x0000000c1b090212 */ /* 0x000fe400078efcff */
[----:B------:R-:W-:Y:S02]  /*14880*/  SHF.L.W.U32.HI R11, R11, 0x2, R8 ;  /* 0x000000020b0b7819 */ /* 0x000fe40000010e08 */
[----:B------:R-:W-:-:S02]  /*14890*/  IADD3 RZ, P0, PT, RZ, -R13, RZ ;  /* 0x8000000dffff7210 */ /* 0x000fc40007f1e0ff */
[----:B------:R-:W-:Y:S02]  /*148a0*/  LOP3.LUT R14, RZ, R10, RZ, 0x33, !PT ;  /* 0x0000000aff0e7212 */ /* 0x000fe400078e33ff */
[----:B------:R-:W-:Y:S02]  /*148b0*/  SHF.L.W.U32.HI R8, R8, 0x2, R9 ;  /* 0x0000000208087819 */ /* 0x000fe40000010e09 */
[----:B------:R-:W-:Y:S02]  /*148c0*/  LOP3.LUT R15, RZ, R11, RZ, 0x33, !PT ;  /* 0x0000000bff0f7212 */ /* 0x000fe400078e33ff */
[----:B------:R-:W-:Y:S02]  /*148d0*/  IADD3.X R14, P0, PT, RZ, R14, RZ, P0, !PT ;  /* 0x0000000eff0e7210 */ /* 0x000fe4000071e4ff */
[----:B------:R-:W-:Y:S02]  /*148e0*/  LOP3.LUT R12, RZ, R8, RZ, 0x33, !PT ;  /* 0x00000008ff0c7212 */ /* 0x000fe400078e33ff */
[----:B------:R-:W-:-:S02]  /*148f0*/  IADD3.X R15, P1, PT, RZ, R15, RZ, P0, !PT ;  /* 0x0000000fff0f7210 */ /* 0x000fc4000073e4ff */
[----:B------:R-:W-:-:S03]  /*14900*/  ISETP.GT.U32.AND P2, PT, R11, -0x1, PT ;  /* 0xffffffff0b00780c */ /* 0x000fc60003f44070 */
[----:B------:R-:W-:Y:S01]  /*14910*/  IMAD.X R12, RZ, RZ, R12, P1 ;  /* 0x000000ffff0c7224 */ /* 0x000fe200008e060c */
[----:B------:R-:W-:-:S04]  /*14920*/  ISETP.GT.AND.EX P0, PT, R8, -0x1, PT, P2 ;  /* 0xffffffff0800780c */ /* 0x000fc80003f04320 */
[----:B------:R-:W-:Y:S02]  /*14930*/  SEL R12, R8, R12, P0 ;  /* 0x0000000c080c7207 */ /* 0x000fe40000000000 */
[----:B------:R-:W-:Y:S02]  /*14940*/  SEL R11, R11, R15, P0 ;  /* 0x0000000f0b0b7207 */ /* 0x000fe40000000000 */
[----:B------:R-:W-:Y:S02]  /*14950*/  ISETP.NE.U32.AND P1, PT, R12, RZ, PT ;  /* 0x000000ff0c00720c */ /* 0x000fe40003f25070 */
[----:B------:R-:W-:Y:S02]  /*14960*/  SEL R14, R10, R14, P0 ;  /* 0x0000000e0a0e7207 */ /* 0x000fe40000000000 */
[----:B------:R-:W-:Y:S01]  /*14970*/  SEL R15, R11, R12, !P1 ;  /* 0x0000000c0b0f7207 */ /* 0x000fe20004800000 */
[----:B------:R-:W-:-:S05]  /*14980*/  @!P0 IMAD.MOV R13, RZ, RZ, -R13 ;  /* 0x000000ffff0d8224 */ /* 0x000fca00078e0a0d */
[----:B------:R-:W0:Y:S02]  /*14990*/  FLO.U32 R15, R15 ;  /* 0x0000000f000f7300 */ /* 0x000e2400000e0000 */
[C---:B0-----:R-:W-:Y:S02]  /*149a0*/  IADD3 R22, PT, PT, -R15.reuse, 0x1f, RZ ;  /* 0x0000001f0f167810 */ /* 0x041fe40007ffe1ff */
[----:B------:R-:W-:-:S03]  /*149b0*/  IADD3 R15, PT, PT, -R15, 0x3f, RZ ;  /* 0x0000003f0f0f7810 */ /* 0x000fc60007ffe1ff */
[----:B------:R-:W-:-:S05]  /*149c0*/  @P1 IMAD.MOV R15, RZ, RZ, R22 ;  /* 0x000000ffff0f1224 */ /* 0x000fca00078e0216 */
[----:B------:R-:W-:-:S13]  /*149d0*/  ISETP.NE.AND P1, PT, R15, RZ, PT ;  /* 0x000000ff0f00720c */ /* 0x000fda0003f25270 */
[----:B------:R-:W-:Y:S05]  /*149e0*/  @!P1 BRA `(.L_x_207) ;  /* 0x0000000000289947 */ /* 0x000fea0003800000 */
[----:B------:R-:W-:Y:S02]  /*149f0*/  LOP3.LUT R10, R15, 0x3f, RZ, 0xc0, !PT ;  /* 0x0000003f0f0a7812 */ /* 0x000fe400078ec0ff */
[----:B------:R-:W-:Y:S02]  /*14a00*/  SHF.R.U64 R13, R13, 0x1, R14 ;  /* 0x000000010d0d7819 */ /* 0x000fe4000000120e */
[CC--:B------:R-:W-:Y:S02]  /*14a10*/  SHF.L.U64.HI R12, R11.reuse, R10.reuse, R12 ;  /* 0x0000000a0b0c7219 */ /* 0x0c0fe4000001020c */
[----:B------:R-:W-:Y:S02]  /*14a20*/  SHF.L.U32 R11, R11, R10, RZ ;  /* 0x0000000a0b0b7219 */ /* 0x000fe400000006ff */
[----:B------:R-:W-:Y:S02]  /*14a30*/  SHF.R.U32.HI R14, RZ, 0x1, R14 ;  /* 0x00000001ff0e7819 */ /* 0x000fe4000001160e */
[----:B------:R-:W-:-:S04]  /*14a40*/  LOP3.LUT R10, R15, 0x3f, RZ, 0xc, !PT ;  /* 0x0000003f0f0a7812 */ /* 0x000fc800078e0cff */
[-CC-:B------:R-:W-:Y:S02]  /*14a50*/  SHF.R.U64 R13, R13, R10.reuse, R14.reuse ;  /* 0x0000000a0d0d7219 */ /* 0x180fe4000000120e */
[----:B------:R-:W-:Y:S02]  /*14a60*/  SHF.R.U32.HI R10, RZ, R10, R14 ;  /* 0x0000000aff0a7219 */ /* 0x000fe4000001160e */
[----:B------:R-:W-:Y:S02]  /*14a70*/  LOP3.LUT R11, R11, R13, RZ, 0xfc, !PT ;  /* 0x0000000d0b0b7212 */ /* 0x000fe400078efcff */
[----:B------:R-:W-:-:S07]  /*14a80*/  LOP3.LUT R12, R12, R10, RZ, 0xfc, !PT ;  /* 0x0000000a0c0c7212 */ /* 0x000fce00078efcff */
.L_x_207:
[----:B------:R-:W-:Y:S05]  /*14a90*/  BSYNC.RECONVERGENT B1 ;  /* 0x0000000000017941 */ /* 0x000fea0003800200 */
.L_x_206:
[----:B------:R-:W-:Y:S01]  /*14aa0*/  IMAD.WIDE.U32 R28, R11, 0x2168c235, RZ ;  /* 0x2168c2350b1c7825 */ /* 0x000fe200078e00ff */
[----:B------:R-:W-:-:S03]  /*14ab0*/  SHF.R.U32.HI R9, RZ, 0x1e, R9 ;  /* 0x0000001eff097819 */ /* 0x000fc60000011609 */
[----:B------:R-:W-:Y:S01]  /*14ac0*/  IMAD.MOV.U32 R22, RZ, RZ, R29 ;  /* 0x000000ffff167224 */ /* 0x000fe200078e001d */
[----:B------:R-:W-:Y:S01]  /*14ad0*/  IADD3 RZ, P1, PT, R28, R28, RZ ;  /* 0x0000001c1cff7210 */ /* 0x000fe20007f3e0ff */
[----:B------:R-:W-:Y:S01]  /*14ae0*/  IMAD.MOV.U32 R23, RZ, RZ, RZ ;  /* 0x000000ffff177224 */ /* 0x000fe200078e00ff */
[----:B------:R-:W-:Y:S01]  /*14af0*/  LEA.HI R8, R8, R9, RZ, 0x1 ;  /* 0x0000000908087211 */ /* 0x000fe200078f08ff */
[----:B------:R-:W-:-:S04]  /*14b00*/  IMAD.HI.U32 R10, R12, -0x36f0255e, RZ ;  /* 0xc90fdaa20c0a7827 */ /* 0x000fc800078e00ff */
[----:B------:R-:W-:-:S04]  /*14b10*/  IMAD.WIDE.U32 R22, R11, -0x36f0255e, R22 ;  /* 0xc90fdaa20b167825 */ /* 0x000fc800078e0016 */
[C---:B------:R-:W-:Y:S02]  /*14b20*/  IMAD R13, R12.reuse, -0x36f0255e, RZ ;  /* 0xc90fdaa20c0d7824 */ /* 0x040fe400078e02ff */
[----:B------:R-:W-:-:S04]  /*14b30*/  IMAD.WIDE.U32 R22, P2, R12, 0x2168c235, R22 ;  /* 0x2168c2350c167825 */ /* 0x000fc80007840016 */
[----:B------:R-:W-:Y:S01]  /*14b40*/  IMAD.X R10, RZ, RZ, R10, P2 ;  /* 0x000000ffff0a7224 */ /* 0x000fe200010e060a */
[----:B------:R-:W-:Y:S02]  /*14b50*/  IADD3 R13, P2, PT, R13, R23, RZ ;  /* 0x000000170d0d7210 */ /* 0x000fe40007f5e0ff */
[----:B------:R-:W-:Y:S02]  /*14b60*/  IADD3.X RZ, P1, PT, R22, R22, RZ, P1, !PT ;  /* 0x0000001616ff7210 */ /* 0x000fe40000f3e4ff */
[C---:B------:R-:W-:Y:S01]  /*14b70*/  ISETP.GT.U32.AND P3, PT, R13.reuse, RZ, PT ;  /* 0x000000ff0d00720c */ /* 0x040fe20003f64070 */
[----:B------:R-:W-:Y:S01]  /*14b80*/  IMAD.X R12, RZ, RZ, R10, P2 ;  /* 0x000000ffff0c7224 */ /* 0x000fe200010e060a */
[----:B------:R-:W-:-:S04]  /*14b90*/  IADD3.X R11, P2, PT, R13, R13, RZ, P1, !PT ;  /* 0x0000000d0d0b7210 */ /* 0x000fc80000f5e4ff */
[C---:B------:R-:W-:Y:S01]  /*14ba0*/  ISETP.GT.AND.EX P1, PT, R12.reuse, RZ, PT, P3 ;  /* 0x000000ff0c00720c */ /* 0x040fe20003f24330 */
[----:B------:R-:W-:-:S03]  /*14bb0*/  IMAD.X R10, R12, 0x1, R12, P2 ;  /* 0x000000010c0a7824 */ /* 0x000fc600010e060c */
[----:B------:R-:W-:Y:S02]  /*14bc0*/  SEL R11, R11, R13, P1 ;  /* 0x0000000d0b0b7207 */ /* 0x000fe40000800000 */
[----:B------:R-:W-:Y:S02]  /*14bd0*/  SEL R10, R10, R12, P1 ;  /* 0x0000000c0a0a7207 */ /* 0x000fe40000800000 */
[----:B------:R-:W-:-:S05]  /*14be0*/  IADD3 R12, P2, PT, R11, 0x1, RZ ;  /* 0x000000010b0c7810 */ /* 0x000fca0007f5e0ff */
[----:B------:R-:W-:Y:S01]  /*14bf0*/  IMAD.X R11, RZ, RZ, R10, P2 ;  /* 0x000000ffff0b7224 */ /* 0x000fe200010e060a */
[----:B------:R-:W-:Y:S02]  /*14c00*/  SEL R10, RZ, 0xffffffff, !P1 ;  /* 0xffffffffff0a7807 */ /* 0x000fe40004800000 */
[----:B------:R-:W-:Y:S02]  /*14c10*/  LOP3.LUT P1, R13, R26, 0x80000000, RZ, 0xc0, !PT ;  /* 0x800000001a0d7812 */ /* 0x000fe4000782c0ff */
[----:B------:R-:W-:Y:S01]  /*14c20*/  SHF.R.U64 R12, R12, 0xa, R11 ;  /* 0x0000000a0c0c7819 */ /* 0x000fe2000000120b */
[----:B------:R-:W-:Y:S01]  /*14c30*/  IMAD.IADD R10, R10, 0x1, -R15 ;  /* 0x000000010a0a7824 */ /* 0x000fe200078e0a0f */
[----:B------:R-:W-:Y:S02]  /*14c40*/  @!P0 LOP3.LUT R13, R13, 0x80000000, RZ, 0x3c, !PT ;  /* 0x800000000d0d8812 */ /* 0x000fe400078e3cff */
[----:B------:R-:W-:Y:S01]  /*14c50*/  IADD3 R12, P2, PT, R12, 0x1, RZ ;  /* 0x000000010c0c7810 */ /* 0x000fe20007f5e0ff */
[----:B------:R-:W-:-:S03]  /*14c60*/  IMAD.SHL.U32 R10, R10, 0x100000, RZ ;  /* 0x001000000a0a7824 */ /* 0x000fc600078e00ff */
[----:B------:R-:W-:-:S03]  /*14c70*/  LEA.HI.X R11, R11, RZ, RZ, 0x16, P2 ;  /* 0x000000ff0b0b7211 */ /* 0x000fc600010fb4ff */
[----:B------:R-:W-:Y:S01]  /*14c80*/  @P1 IMAD.MOV R8, RZ, RZ, -R8 ;  /* 0x000000ffff081224 */ /* 0x000fe200078e0a08 */
[--C-:B------:R-:W-:Y:S02]  /*14c90*/  SHF.R.U64 R12, R12, 0x1, R11.reuse ;  /* 0x000000010c0c7819 */ /* 0x100fe4000000120b */
[----:B------:R-:W-:Y:S02]  /*14ca0*/  SHF.R.U32.HI R11, RZ, 0x1, R11 ;  /* 0x00000001ff0b7819 */ /* 0x000fe4000001160b */
[----:B------:R-:W-:-:S04]  /*14cb0*/  IADD3 R14, P2, P3, RZ, RZ, R12 ;  /* 0x000000ffff0e7210 */ /* 0x000fc80007b5e00c */
[----:B------:R-:W-:-:S04]  /*14cc0*/  IADD3.X R11, PT, PT, R10, 0x3fe00000, R11, P2, P3 ;  /* 0x3fe000000a0b7810 */ /* 0x000fc800017e640b */
[----:B------:R-:W-:-:S07]  /*14cd0*/  LOP3.LUT R11, R11, R13, RZ, 0xfc, !PT ;  /* 0x0000000d0b0b7212 */ /* 0x000fce00078efcff */
.L_x_201:
[----:B------:R-:W-:Y:S02]  /*14ce0*/  IMAD.MOV.U32 R15, RZ, RZ, R11 ;  /* 0x000000ffff0f7224 */ /* 0x000fe400078e000b */
[----:B------:R-:W-:Y:S02]  /*14cf0*/  IMAD.MOV.U32 R10, RZ, RZ, R25 ;  /* 0x000000ffff0a7224 */ /* 0x000fe400078e0019 */
[----:B------:R-:W-:-:S04]  /*14d00*/  IMAD.MOV.U32 R11, RZ, RZ, 0x0 ;  /* 0x00000000ff0b7424 */ /* 0x000fc800078e00ff */
[----:B------:R-:W-:Y:S05]  /*14d10*/  RET.REL.NODEC R10 `(_Z25initial_position_velocityjP8Particle) ;  /* 0xfffffeb00ab87950 */ /* 0x000fea0003c3ffff */
.L_x_208:
        /* <DEDUP_REMOVED lines=14> */
.L_x_216:


//--------------------- .nv.global.init           --------------------------
	.section	.nv.global.init,"aw",@progbits
	.align	16
.nv.global.init:
	.type		__cudart_sin_cos_coeffs,@object
	.size		__cudart_sin_cos_coeffs,(__cudart_i2opi_d - __cudart_sin_cos_coeffs)
__cudart_sin_cos_coeffs:
        /*0000*/ 	.byte	0x46, 0xd2, 0xb0, 0x2c, 0xf1, 0xe5, 0x5a, 0xbe, 0x92, 0xe3, 0xac, 0x69, 0xe3, 0x1d, 0xc7, 0x3e
        /*0010*/ 	.byte	0xa1, 0x62, 0xdb, 0x19, 0xa0, 0x01, 0x2a, 0xbf, 0x18, 0x08, 0x11, 0x11, 0x11, 0x11, 0x81, 0x3f
        /*0020*/ 	.byte	0x54, 0x55, 0x55, 0x55, 0x55, 0x55, 0xc5, 0xbf, 0x00, 0x00, 0x00, 0x00, 0x00, 0x00, 0x00, 0x00
        /*0030*/ 	.byte	0x00, 0x00, 0x00, 0x00, 0x00, 0x00, 0x00, 0x00, 0x64, 0x81, 0xfd, 0x20, 0x83, 0xff, 0xa8, 0xbd
        /*0040*/ 	.byte	0x28, 0x85, 0xef, 0xc1, 0xa7, 0xee, 0x21, 0x3e, 0xd9, 0xe6, 0x06, 0x8e, 0x4f, 0x7e, 0x92, 0xbe
        /*0050*/ 	.byte	0xe9, 0xbc, 0xdd, 0x19, 0xa0, 0x01, 0xfa, 0x3e, 0x47, 0x5d, 0xc1, 0x16, 0x6c, 0xc1, 0x56, 0xbf
        /*0060*/ 	.byte	0x51, 0x55, 0x55, 0x55, 0x55, 0x55, 0xa5, 0x3f, 0x00, 0x00, 0x00, 0x00, 0x00, 0x00, 0xe0, 0xbf
        /*0070*/ 	.byte	0x00, 0x00, 0x00, 0x00, 0x00, 0x00, 0xf0, 0x3f, 0x00, 0x00, 0x00, 0x00, 0x00, 0x00, 0x00, 0x00
	.type		__cudart_i2opi_d,@object
	.size		__cudart_i2opi_d,(__cudart_i2opi_f - __cudart_i2opi_d)
__cudart_i2opi_d:
        /* <DEDUP_REMOVED lines=9> */
	.type		__cudart_i2opi_f,@object
	.size		__cudart_i2opi_f,(mrg32k3aM1SubSeq - __cudart_i2opi_f)
__cudart_i2opi_f:
        /*0110*/ 	.byte	0x41, 0x90, 0x43, 0x3c, 0x99, 0x95, 0x62, 0xdb, 0xc0, 0xdd, 0x34, 0xf5, 0xd1, 0x57, 0x27, 0xfc
        /*0120*/ 	.byte	0x29, 0x15, 0x44, 0x4e, 0x6e, 0x83, 0xf9, 0xa2
	.type		mrg32k3aM1SubSeq,@object
	.size		mrg32k3aM1SubSeq,(mrg32k3aM2SubSeq - mrg32k3aM1SubSeq)
mrg32k3aM1SubSeq:
        /* <DEDUP_REMOVED lines=126> */
	.type		mrg32k3aM2SubSeq,@object
	.size		mrg32k3aM2SubSeq,(mrg32k3aM1 - mrg32k3aM2SubSeq)
mrg32k3aM2SubSeq:
        /* <DEDUP_REMOVED lines=126> */
	.type		mrg32k3aM1,@object
	.size		mrg32k3aM1,(mrg32k3aM1Seq - mrg32k3aM1)
mrg32k3aM1:
        /* <DEDUP_REMOVED lines=144> */
	.type		mrg32k3aM1Seq,@object
	.size		mrg32k3aM1Seq,(mrg32k3aM2 - mrg32k3aM1Seq)
mrg32k3aM1Seq:
        /* <DEDUP_REMOVED lines=144> */
	.type		mrg32k3aM2,@object
	.size		mrg32k3aM2,(mrg32k3aM2Seq - mrg32k3aM2)
mrg32k3aM2:
        /* <DEDUP_REMOVED lines=144> */
	.type		mrg32k3aM2Seq,@object
	.size		mrg32k3aM2Seq,(precalc_xorwow_matrix - mrg32k3aM2Seq)
mrg32k3aM2Seq:
        /* <DEDUP_REMOVED lines=144> */
	.type		precalc_xorwow_matrix,@object
	.size		precalc_xorwow_matrix,(precalc_xorwow_offset_matrix - precalc_xorwow_matrix)
precalc_xorwow_matrix:
        /* <DEDUP_REMOVED lines=6400> */
	.type		precalc_xorwow_offset_matrix,@object
	.size		precalc_xorwow_offset_matrix,(.L_1 - precalc_xorwow_offset_matrix)
precalc_xorwow_offset_matrix:
        /* <DEDUP_REMOVED lines=6400> */
.L_1:


//--------------------- .nv.shared._Z10update_velPvS_S_ --------------------------
	.section	.nv.shared._Z10update_velPvS_S_,"aw",@nobits
	.sectionflags	@""
	.align	16
	.zero		1024


//--------------------- .nv.shared.reserved.0     --------------------------
	.section	.nv.shared.reserved.0,"aw",@nobits
	.weak		__nv_reservedSMEM_offset_0_alias
	.size		__nv_reservedSMEM_offset_0_alias, 0, 64
	.other		__nv_reservedSMEM_offset_0_alias,@"STO_CUDA_RESERVED_SHARED STV_DEFAULT"
__nv_reservedSMEM_offset_0_alias:
	.zero		0
	.zero		64


//--------------------- .nv.shared._Z10update_posPvS_ --------------------------
	.section	.nv.shared._Z10update_posPvS_,"aw",@nobits
	.sectionflags	@""
	.align	16
	.zero		1024


//--------------------- .nv.shared._Z16calculate_forcesPvS_ --------------------------
	.section	.nv.shared._Z16calculate_forcesPvS_,"aw",@nobits
	.sectionflags	@""
	.align	16
	.zero		1024


//--------------------- .nv.shared._Z25initial_position_velocityjP8Particle --------------------------
	.section	.nv.shared._Z25initial_position_velocityjP8Particle,"aw",@nobits
	.sectionflags	@""
	.align	16
	.zero		1024


//--------------------- .nv.constant0._Z10update_velPvS_S_ --------------------------
	.section	.nv.constant0._Z10update_velPvS_S_,"a",@progbits
	.sectionflags	@""
	.align	4
.nv.constant0._Z10update_velPvS_S_:
	.zero		920


//--------------------- .nv.constant0._Z10update_posPvS_ --------------------------
	.section	.nv.constant0._Z10update_posPvS_,"a",@progbits
	.sectionflags	@""
	.align	4
.nv.constant0._Z10update_posPvS_:
	.zero		912


//--------------------- .nv.constant0._Z16calculate_forcesPvS_ --------------------------
	.section	.nv.constant0._Z16calculate_forcesPvS_,"a",@progbits
	.sectionflags	@""
	.align	4
.nv.constant0._Z16calculate_forcesPvS_:
	.zero		912


//--------------------- .nv.constant0._Z25initial_position_velocityjP8Particle --------------------------
	.section	.nv.constant0._Z25initial_position_velocityjP8Particle,"a",@progbits
	.sectionflags	@""
	.align	4
.nv.constant0._Z25initial_position_velocityjP8Particle:
	.zero		912


//--------------------- SYMBOLS --------------------------

	.type		.nv.reservedSmem.offset0,@object
	.size		.nv.reservedSmem.offset0,0x4
	.type		.nv.reservedSmem.cap,@object
	.size		.nv.reservedSmem.cap,0x4
